//
// Generated by NVIDIA NVVM Compiler
//
// Compiler Build ID: CL-36424714
// Cuda compilation tools, release 13.0, V13.0.88
// Based on NVVM 20.0.0
//

.version 9.0
.target sm_100
.address_size 64

	// .globl	_Z5mergePmPlmmS_
.global .align 1 .b8 _ZN34_INTERNAL_f803dd9d_4_k_cu_1a4ebf194cuda3std3__45__cpo5beginE[1];
.global .align 1 .b8 _ZN34_INTERNAL_f803dd9d_4_k_cu_1a4ebf194cuda3std3__45__cpo3endE[1];
.global .align 1 .b8 _ZN34_INTERNAL_f803dd9d_4_k_cu_1a4ebf194cuda3std3__45__cpo6cbeginE[1];
.global .align 1 .b8 _ZN34_INTERNAL_f803dd9d_4_k_cu_1a4ebf194cuda3std3__45__cpo4cendE[1];
.global .align 1 .b8 _ZN34_INTERNAL_f803dd9d_4_k_cu_1a4ebf194cuda3std3__45__cpo6rbeginE[1];
.global .align 1 .b8 _ZN34_INTERNAL_f803dd9d_4_k_cu_1a4ebf194cuda3std3__45__cpo4rendE[1];
.global .align 1 .b8 _ZN34_INTERNAL_f803dd9d_4_k_cu_1a4ebf194cuda3std3__45__cpo7crbeginE[1];
.global .align 1 .b8 _ZN34_INTERNAL_f803dd9d_4_k_cu_1a4ebf194cuda3std3__45__cpo5crendE[1];
.global .align 1 .b8 _ZN34_INTERNAL_f803dd9d_4_k_cu_1a4ebf194cuda3std3__436_GLOBAL__N__f803dd9d_4_k_cu_1a4ebf196ignoreE[1];
.global .align 1 .b8 _ZN34_INTERNAL_f803dd9d_4_k_cu_1a4ebf194cuda3std3__419piecewise_constructE[1];
.global .align 1 .b8 _ZN34_INTERNAL_f803dd9d_4_k_cu_1a4ebf194cuda3std3__48in_placeE[1];
.global .align 1 .b8 _ZN34_INTERNAL_f803dd9d_4_k_cu_1a4ebf194cuda3std3__420unreachable_sentinelE[1];
.global .align 1 .b8 _ZN34_INTERNAL_f803dd9d_4_k_cu_1a4ebf194cuda3std3__47nulloptE[1];
.global .align 1 .b8 _ZN34_INTERNAL_f803dd9d_4_k_cu_1a4ebf194cuda3std3__48unexpectE[1];
.global .align 1 .b8 _ZN34_INTERNAL_f803dd9d_4_k_cu_1a4ebf194cuda3std6ranges3__45__cpo4swapE[1];
.global .align 1 .b8 _ZN34_INTERNAL_f803dd9d_4_k_cu_1a4ebf194cuda3std6ranges3__45__cpo9iter_moveE[1];
.global .align 1 .b8 _ZN34_INTERNAL_f803dd9d_4_k_cu_1a4ebf194cuda3std6ranges3__45__cpo5beginE[1];
.global .align 1 .b8 _ZN34_INTERNAL_f803dd9d_4_k_cu_1a4ebf194cuda3std6ranges3__45__cpo3endE[1];
.global .align 1 .b8 _ZN34_INTERNAL_f803dd9d_4_k_cu_1a4ebf194cuda3std6ranges3__45__cpo6cbeginE[1];
.global .align 1 .b8 _ZN34_INTERNAL_f803dd9d_4_k_cu_1a4ebf194cuda3std6ranges3__45__cpo4cendE[1];
.global .align 1 .b8 _ZN34_INTERNAL_f803dd9d_4_k_cu_1a4ebf194cuda3std6ranges3__45__cpo7advanceE[1];
.global .align 1 .b8 _ZN34_INTERNAL_f803dd9d_4_k_cu_1a4ebf194cuda3std6ranges3__45__cpo9iter_swapE[1];
.global .align 1 .b8 _ZN34_INTERNAL_f803dd9d_4_k_cu_1a4ebf194cuda3std6ranges3__45__cpo4nextE[1];
.global .align 1 .b8 _ZN34_INTERNAL_f803dd9d_4_k_cu_1a4ebf194cuda3std6ranges3__45__cpo4prevE[1];
.global .align 1 .b8 _ZN34_INTERNAL_f803dd9d_4_k_cu_1a4ebf194cuda3std6ranges3__45__cpo4dataE[1];
.global .align 1 .b8 _ZN34_INTERNAL_f803dd9d_4_k_cu_1a4ebf194cuda3std6ranges3__45__cpo5cdataE[1];
.global .align 1 .b8 _ZN34_INTERNAL_f803dd9d_4_k_cu_1a4ebf194cuda3std6ranges3__45__cpo4sizeE[1];
.global .align 1 .b8 _ZN34_INTERNAL_f803dd9d_4_k_cu_1a4ebf194cuda3std6ranges3__45__cpo5ssizeE[1];
.global .align 1 .b8 _ZN34_INTERNAL_f803dd9d_4_k_cu_1a4ebf194cuda3std6ranges3__45__cpo8distanceE[1];
.global .align 1 .b8 _ZN34_INTERNAL_f803dd9d_4_k_cu_1a4ebf196thrust24THRUST_300001_SM_1000_NS8cuda_cub3parE[1];
.global .align 1 .b8 _ZN34_INTERNAL_f803dd9d_4_k_cu_1a4ebf196thrust24THRUST_300001_SM_1000_NS8cuda_cub10par_nosyncE[1];
.global .align 1 .b8 _ZN34_INTERNAL_f803dd9d_4_k_cu_1a4ebf196thrust24THRUST_300001_SM_1000_NS6system6detail10sequential3seqE[1];
.global .align 1 .b8 _ZN34_INTERNAL_f803dd9d_4_k_cu_1a4ebf196thrust24THRUST_300001_SM_1000_NS6system3cpp3parE[1];
.global .align 1 .b8 _ZN34_INTERNAL_f803dd9d_4_k_cu_1a4ebf196thrust24THRUST_300001_SM_1000_NS12placeholders2_1E[1];
.global .align 1 .b8 _ZN34_INTERNAL_f803dd9d_4_k_cu_1a4ebf196thrust24THRUST_300001_SM_1000_NS12placeholders2_2E[1];
.global .align 1 .b8 _ZN34_INTERNAL_f803dd9d_4_k_cu_1a4ebf196thrust24THRUST_300001_SM_1000_NS12placeholders2_3E[1];
.global .align 1 .b8 _ZN34_INTERNAL_f803dd9d_4_k_cu_1a4ebf196thrust24THRUST_300001_SM_1000_NS12placeholders2_4E[1];
.global .align 1 .b8 _ZN34_INTERNAL_f803dd9d_4_k_cu_1a4ebf196thrust24THRUST_300001_SM_1000_NS12placeholders2_5E[1];
.global .align 1 .b8 _ZN34_INTERNAL_f803dd9d_4_k_cu_1a4ebf196thrust24THRUST_300001_SM_1000_NS12placeholders2_6E[1];
.global .align 1 .b8 _ZN34_INTERNAL_f803dd9d_4_k_cu_1a4ebf196thrust24THRUST_300001_SM_1000_NS12placeholders2_7E[1];
.global .align 1 .b8 _ZN34_INTERNAL_f803dd9d_4_k_cu_1a4ebf196thrust24THRUST_300001_SM_1000_NS12placeholders2_8E[1];
.global .align 1 .b8 _ZN34_INTERNAL_f803dd9d_4_k_cu_1a4ebf196thrust24THRUST_300001_SM_1000_NS12placeholders2_9E[1];
.global .align 1 .b8 _ZN34_INTERNAL_f803dd9d_4_k_cu_1a4ebf196thrust24THRUST_300001_SM_1000_NS12placeholders3_10E[1];
.global .align 1 .b8 _ZN34_INTERNAL_f803dd9d_4_k_cu_1a4ebf196thrust24THRUST_300001_SM_1000_NS3seqE[1];
.global .align 1 .b8 _ZN34_INTERNAL_f803dd9d_4_k_cu_1a4ebf196thrust24THRUST_300001_SM_1000_NS6deviceE[1];
.extern .shared .align 16 .b8 _ZN6thrust24THRUST_300001_SM_1000_NS8cuda_cub4core6detail5shmemE[];

.visible .entry _Z5mergePmPlmmS_(
	.param .u64 .ptr .align 1 _Z5mergePmPlmmS__param_0,
	.param .u64 .ptr .align 1 _Z5mergePmPlmmS__param_1,
	.param .u64 _Z5mergePmPlmmS__param_2,
	.param .u64 _Z5mergePmPlmmS__param_3,
	.param .u64 .ptr .align 1 _Z5mergePmPlmmS__param_4
)
{
	.reg .pred 	%p<14>;
	.reg .b32 	%r<38>;
	.reg .b64 	%rd<30>;

	ld.param.u64 	%rd11, [_Z5mergePmPlmmS__param_0];
	ld.param.u64 	%rd12, [_Z5mergePmPlmmS__param_1];
	ld.param.u32 	%r15, [_Z5mergePmPlmmS__param_2];
	ld.param.u32 	%r16, [_Z5mergePmPlmmS__param_3];
	ld.param.u64 	%rd13, [_Z5mergePmPlmmS__param_4];
	cvta.to.global.u64 	%rd1, %rd13;
	shr.s32 	%r17, %r15, 31;
	shr.u32 	%r18, %r17, 29;
	add.s32 	%r19, %r15, %r18;
	shr.s32 	%r20, %r19, 3;
	mov.u32 	%r21, %tid.x;
	mul.lo.s32 	%r36, %r20, %r21;
	shr.s32 	%r22, %r16, 31;
	shr.u32 	%r23, %r22, 29;
	add.s32 	%r24, %r16, %r23;
	shr.s32 	%r25, %r24, 3;
	mul.lo.s32 	%r37, %r25, %r21;
	add.s32 	%r3, %r36, %r20;
	add.s32 	%r4, %r37, %r25;
	setp.ge.s32 	%p1, %r36, %r3;
	setp.ge.s32 	%p2, %r37, %r4;
	and.pred  	%p3, %p1, %p2;
	@%p3 bra 	$L__BB0_5;
	cvta.to.global.u64 	%rd2, %rd11;
	cvta.to.global.u64 	%rd3, %rd12;
	mov.b64 	%rd29, 0;
$L__BB0_2:
	mul.wide.s32 	%rd15, %r36, 8;
	add.s64 	%rd5, %rd2, %rd15;
	ld.global.u64 	%rd6, [%rd5];
	setp.eq.s64 	%p4, %rd6, %rd29;
	@%p4 bra 	$L__BB0_4;
	mul.wide.s32 	%rd16, %r37, 8;
	add.s64 	%rd7, %rd3, %rd16;
	ld.global.u64 	%rd17, [%rd7];
	setp.ne.s64 	%p5, %rd17, %rd29;
	@%p5 bra 	$L__BB0_10;
$L__BB0_4:
	setp.ne.s64 	%p7, %rd6, %rd29;
	setp.eq.s64 	%p8, %rd6, %rd29;
	selp.u32 	%r26, 1, 0, %p8;
	add.s32 	%r36, %r36, %r26;
	selp.u32 	%r27, 1, 0, %p7;
	add.s32 	%r37, %r37, %r27;
	bra.uni 	$L__BB0_13;
$L__BB0_5:
	setp.ge.s32 	%p12, %r36, %r3;
	@%p12 bra 	$L__BB0_7;
	ld.global.u64 	%rd20, [%rd1];
	not.b32 	%r28, %r36;
	add.s32 	%r29, %r3, %r28;
	cvt.u64.u32 	%rd21, %r29;
	add.s64 	%rd22, %rd20, %rd21;
	add.s64 	%rd23, %rd22, 1;
	st.global.u64 	[%rd1], %rd23;
$L__BB0_7:
	setp.ge.s32 	%p13, %r37, %r4;
	@%p13 bra 	$L__BB0_9;
	ld.global.u64 	%rd24, [%rd1];
	not.b32 	%r30, %r37;
	add.s32 	%r31, %r4, %r30;
	cvt.u64.u32 	%rd25, %r31;
	add.s64 	%rd26, %rd24, %rd25;
	add.s64 	%rd27, %rd26, 1;
	st.global.u64 	[%rd1], %rd27;
$L__BB0_9:
	ret;
$L__BB0_10:
	ld.global.u64 	%rd18, [%rd1];
	add.s64 	%rd19, %rd18, 1;
	st.global.u64 	[%rd1], %rd19;
	ld.global.u64 	%rd29, [%rd5];
	ld.global.u64 	%rd9, [%rd7];
	setp.ge.u64 	%p6, %rd29, %rd9;
	@%p6 bra 	$L__BB0_12;
	add.s32 	%r36, %r36, 1;
	bra.uni 	$L__BB0_13;
$L__BB0_12:
	add.s32 	%r37, %r37, 1;
	mov.u64 	%rd29, %rd9;
$L__BB0_13:
	setp.lt.s32 	%p9, %r36, %r3;
	setp.lt.s32 	%p10, %r37, %r4;
	or.pred  	%p11, %p9, %p10;
	@%p11 bra 	$L__BB0_2;
	bra.uni 	$L__BB0_5;

}
	// .globl	_ZN6thrust24THRUST_300001_SM_1000_NS8cuda_cub4core6detail13_kernel_agentINS1_16__set_operations9InitAgentIN3cub18CUB_300001_SM_100013ScanTileStateIiLb1EEEiEEJSA_iEEEvDpT0_
.visible .entry _ZN6thrust24THRUST_300001_SM_1000_NS8cuda_cub4core6detail13_kernel_agentINS1_16__set_operations9InitAgentIN3cub18CUB_300001_SM_100013ScanTileStateIiLb1EEEiEEJSA_iEEEvDpT0_(
	.param .align 8 .b8 _ZN6thrust24THRUST_300001_SM_1000_NS8cuda_cub4core6detail13_kernel_agentINS1_16__set_operations9InitAgentIN3cub18CUB_300001_SM_100013ScanTileStateIiLb1EEEiEEJSA_iEEEvDpT0__param_0[8],
	.param .u32 _ZN6thrust24THRUST_300001_SM_1000_NS8cuda_cub4core6detail13_kernel_agentINS1_16__set_operations9InitAgentIN3cub18CUB_300001_SM_100013ScanTileStateIiLb1EEEiEEJSA_iEEEvDpT0__param_1
)
.maxntid 128
{
	.reg .pred 	%p<5>;
	.reg .b32 	%r<10>;
	.reg .b64 	%rd<7>;

	ld.param.u64 	%rd2, [_ZN6thrust24THRUST_300001_SM_1000_NS8cuda_cub4core6detail13_kernel_agentINS1_16__set_operations9InitAgentIN3cub18CUB_300001_SM_100013ScanTileStateIiLb1EEEiEEJSA_iEEEvDpT0__param_0];
	ld.param.u32 	%r4, [_ZN6thrust24THRUST_300001_SM_1000_NS8cuda_cub4core6detail13_kernel_agentINS1_16__set_operations9InitAgentIN3cub18CUB_300001_SM_100013ScanTileStateIiLb1EEEiEEJSA_iEEEvDpT0__param_1];
	cvta.to.global.u64 	%rd1, %rd2;
	mov.u32 	%r1, %ctaid.x;
	mov.u32 	%r5, %ntid.x;
	mov.u32 	%r2, %tid.x;
	mad.lo.s32 	%r3, %r1, %r5, %r2;
	setp.ge.s32 	%p1, %r3, %r4;
	@%p1 bra 	$L__BB1_2;
	mul.wide.s32 	%rd3, %r3, 8;
	add.s64 	%rd4, %rd1, %rd3;
	mov.b32 	%r6, 0;
	mov.b32 	%r7, 99;
	st.global.v2.u32 	[%rd4+256], {%r7, %r6};
$L__BB1_2:
	setp.ne.s32 	%p2, %r1, 0;
	setp.gt.u32 	%p3, %r2, 31;
	or.pred  	%p4, %p2, %p3;
	@%p4 bra 	$L__BB1_4;
	mul.wide.u32 	%rd5, %r2, 8;
	add.s64 	%rd6, %rd1, %rd5;
	mov.b32 	%r9, 0;
	st.global.v2.u32 	[%rd6], {%r9, %r9};
$L__BB1_4:
	ret;

}
	// .globl	_ZN6thrust24THRUST_300001_SM_1000_NS8cuda_cub4core6detail13_kernel_agentINS1_16__set_operations14PartitionAgentINS0_10device_ptrImEES8_iN4cuda3std3__44lessIiEEEEJS8_S8_iiiPNSB_4pairIiiEESD_iEEEvDpT0_
.visible .entry _ZN6thrust24THRUST_300001_SM_1000_NS8cuda_cub4core6detail13_kernel_agentINS1_16__set_operations14PartitionAgentINS0_10device_ptrImEES8_iN4cuda3std3__44lessIiEEEEJS8_S8_iiiPNSB_4pairIiiEESD_iEEEvDpT0_(
	.param .align 8 .b8 _ZN6thrust24THRUST_300001_SM_1000_NS8cuda_cub4core6detail13_kernel_agentINS1_16__set_operations14PartitionAgentINS0_10device_ptrImEES8_iN4cuda3std3__44lessIiEEEEJS8_S8_iiiPNSB_4pairIiiEESD_iEEEvDpT0__param_0[8],
	.param .align 8 .b8 _ZN6thrust24THRUST_300001_SM_1000_NS8cuda_cub4core6detail13_kernel_agentINS1_16__set_operations14PartitionAgentINS0_10device_ptrImEES8_iN4cuda3std3__44lessIiEEEEJS8_S8_iiiPNSB_4pairIiiEESD_iEEEvDpT0__param_1[8],
	.param .u32 _ZN6thrust24THRUST_300001_SM_1000_NS8cuda_cub4core6detail13_kernel_agentINS1_16__set_operations14PartitionAgentINS0_10device_ptrImEES8_iN4cuda3std3__44lessIiEEEEJS8_S8_iiiPNSB_4pairIiiEESD_iEEEvDpT0__param_2,
	.param .u32 _ZN6thrust24THRUST_300001_SM_1000_NS8cuda_cub4core6detail13_kernel_agentINS1_16__set_operations14PartitionAgentINS0_10device_ptrImEES8_iN4cuda3std3__44lessIiEEEEJS8_S8_iiiPNSB_4pairIiiEESD_iEEEvDpT0__param_3,
	.param .u32 _ZN6thrust24THRUST_300001_SM_1000_NS8cuda_cub4core6detail13_kernel_agentINS1_16__set_operations14PartitionAgentINS0_10device_ptrImEES8_iN4cuda3std3__44lessIiEEEEJS8_S8_iiiPNSB_4pairIiiEESD_iEEEvDpT0__param_4,
	.param .u64 .ptr .align 1 _ZN6thrust24THRUST_300001_SM_1000_NS8cuda_cub4core6detail13_kernel_agentINS1_16__set_operations14PartitionAgentINS0_10device_ptrImEES8_iN4cuda3std3__44lessIiEEEEJS8_S8_iiiPNSB_4pairIiiEESD_iEEEvDpT0__param_5,
	.param .align 1 .b8 _ZN6thrust24THRUST_300001_SM_1000_NS8cuda_cub4core6detail13_kernel_agentINS1_16__set_operations14PartitionAgentINS0_10device_ptrImEES8_iN4cuda3std3__44lessIiEEEEJS8_S8_iiiPNSB_4pairIiiEESD_iEEEvDpT0__param_6[1],
	.param .u32 _ZN6thrust24THRUST_300001_SM_1000_NS8cuda_cub4core6detail13_kernel_agentINS1_16__set_operations14PartitionAgentINS0_10device_ptrImEES8_iN4cuda3std3__44lessIiEEEEJS8_S8_iiiPNSB_4pairIiiEESD_iEEEvDpT0__param_7
)
.maxntid 256
{
	.reg .pred 	%p<34>;
	.reg .b32 	%r<174>;
	.reg .b64 	%rd<66>;

	ld.param.u64 	%rd6, [_ZN6thrust24THRUST_300001_SM_1000_NS8cuda_cub4core6detail13_kernel_agentINS1_16__set_operations14PartitionAgentINS0_10device_ptrImEES8_iN4cuda3std3__44lessIiEEEEJS8_S8_iiiPNSB_4pairIiiEESD_iEEEvDpT0__param_1];
	ld.param.u64 	%rd5, [_ZN6thrust24THRUST_300001_SM_1000_NS8cuda_cub4core6detail13_kernel_agentINS1_16__set_operations14PartitionAgentINS0_10device_ptrImEES8_iN4cuda3std3__44lessIiEEEEJS8_S8_iiiPNSB_4pairIiiEESD_iEEEvDpT0__param_0];
	ld.param.u32 	%r68, [_ZN6thrust24THRUST_300001_SM_1000_NS8cuda_cub4core6detail13_kernel_agentINS1_16__set_operations14PartitionAgentINS0_10device_ptrImEES8_iN4cuda3std3__44lessIiEEEEJS8_S8_iiiPNSB_4pairIiiEESD_iEEEvDpT0__param_2];
	ld.param.u32 	%r69, [_ZN6thrust24THRUST_300001_SM_1000_NS8cuda_cub4core6detail13_kernel_agentINS1_16__set_operations14PartitionAgentINS0_10device_ptrImEES8_iN4cuda3std3__44lessIiEEEEJS8_S8_iiiPNSB_4pairIiiEESD_iEEEvDpT0__param_3];
	ld.param.u32 	%r71, [_ZN6thrust24THRUST_300001_SM_1000_NS8cuda_cub4core6detail13_kernel_agentINS1_16__set_operations14PartitionAgentINS0_10device_ptrImEES8_iN4cuda3std3__44lessIiEEEEJS8_S8_iiiPNSB_4pairIiiEESD_iEEEvDpT0__param_4];
	ld.param.u64 	%rd7, [_ZN6thrust24THRUST_300001_SM_1000_NS8cuda_cub4core6detail13_kernel_agentINS1_16__set_operations14PartitionAgentINS0_10device_ptrImEES8_iN4cuda3std3__44lessIiEEEEJS8_S8_iiiPNSB_4pairIiiEESD_iEEEvDpT0__param_5];
	ld.param.u32 	%r70, [_ZN6thrust24THRUST_300001_SM_1000_NS8cuda_cub4core6detail13_kernel_agentINS1_16__set_operations14PartitionAgentINS0_10device_ptrImEES8_iN4cuda3std3__44lessIiEEEEJS8_S8_iiiPNSB_4pairIiiEESD_iEEEvDpT0__param_7];
	mov.u32 	%r72, %ntid.x;
	mov.u32 	%r73, %ctaid.x;
	mov.u32 	%r74, %tid.x;
	mad.lo.s32 	%r1, %r72, %r73, %r74;
	setp.ge.s32 	%p1, %r1, %r71;
	@%p1 bra 	$L__BB2_30;
	mul.lo.s32 	%r75, %r70, %r1;
	add.s32 	%r76, %r69, %r68;
	min.s32 	%r2, %r76, %r75;
	cvta.to.global.u64 	%rd1, %rd6;
	cvta.to.global.u64 	%rd2, %rd5;
	sub.s32 	%r77, %r2, %r69;
	max.s32 	%r148, %r77, 0;
	min.s32 	%r146, %r68, %r2;
	setp.ge.s32 	%p2, %r148, %r146;
	@%p2 bra 	$L__BB2_3;
$L__BB2_2:
	add.s32 	%r78, %r146, %r148;
	shr.u32 	%r79, %r78, 1;
	mul.wide.u32 	%rd8, %r79, 8;
	add.s64 	%rd9, %rd2, %rd8;
	ld.global.u32 	%r80, [%rd9];
	not.b32 	%r81, %r79;
	add.s32 	%r82, %r2, %r81;
	mul.wide.s32 	%rd10, %r82, 8;
	add.s64 	%rd11, %rd1, %rd10;
	ld.global.u32 	%r83, [%rd11];
	setp.lt.s32 	%p3, %r83, %r80;
	add.s32 	%r84, %r79, 1;
	selp.b32 	%r148, %r148, %r84, %p3;
	selp.b32 	%r146, %r79, %r146, %p3;
	setp.lt.s32 	%p4, %r148, %r146;
	@%p4 bra 	$L__BB2_2;
$L__BB2_3:
	sub.s32 	%r10, %r2, %r148;
	setp.ge.s32 	%p5, %r10, %r69;
	mov.b32 	%r173, 0;
	@%p5 bra 	$L__BB2_29;
	mul.wide.s32 	%rd12, %r10, 8;
	add.s64 	%rd3, %rd1, %rd12;
	ld.global.u64 	%rd4, [%rd3];
	setp.lt.s32 	%p6, %r148, 1;
	mov.b32 	%r151, 0;
	mov.u32 	%r157, %r151;
	@%p6 bra 	$L__BB2_11;
	mul.wide.u32 	%rd13, %r148, 511;
	shr.u64 	%rd14, %rd13, 9;
	cvt.u32.u64 	%r87, %rd14;
	shl.b64 	%rd15, %rd14, 3;
	add.s64 	%rd16, %rd2, %rd15;
	ld.global.u32 	%r88, [%rd16];
	cvt.u32.u64 	%r11, %rd4;
	setp.lt.s32 	%p7, %r88, %r11;
	add.s32 	%r89, %r87, 1;
	selp.b32 	%r151, %r148, %r87, %p7;
	selp.b32 	%r157, %r89, 0, %p7;
	setp.ge.u32 	%p8, %r157, %r151;
	@%p8 bra 	$L__BB2_7;
	cvt.u64.u32 	%rd17, %r157;
	mul.wide.u32 	%rd18, %r151, 127;
	add.s64 	%rd19, %rd18, %rd17;
	shr.u64 	%rd20, %rd19, 7;
	cvt.u32.u64 	%r90, %rd20;
	shl.b64 	%rd21, %rd20, 3;
	add.s64 	%rd22, %rd2, %rd21;
	ld.global.u32 	%r91, [%rd22];
	setp.lt.s32 	%p9, %r91, %r11;
	add.s32 	%r92, %r90, 1;
	selp.b32 	%r151, %r151, %r90, %p9;
	selp.b32 	%r157, %r92, %r157, %p9;
$L__BB2_7:
	setp.ge.u32 	%p10, %r157, %r151;
	@%p10 bra 	$L__BB2_9;
	cvt.u64.u32 	%rd23, %r157;
	mul.wide.u32 	%rd24, %r151, 31;
	add.s64 	%rd25, %rd24, %rd23;
	shr.u64 	%rd26, %rd25, 5;
	cvt.u32.u64 	%r93, %rd26;
	shl.b64 	%rd27, %rd26, 3;
	add.s64 	%rd28, %rd2, %rd27;
	ld.global.u32 	%r94, [%rd28];
	setp.lt.s32 	%p11, %r94, %r11;
	add.s32 	%r95, %r93, 1;
	selp.b32 	%r151, %r151, %r93, %p11;
	selp.b32 	%r157, %r95, %r157, %p11;
$L__BB2_9:
	setp.ge.u32 	%p12, %r157, %r151;
	@%p12 bra 	$L__BB2_11;
	cvt.u64.u32 	%rd29, %r157;
	mul.wide.u32 	%rd30, %r151, 15;
	add.s64 	%rd31, %rd30, %rd29;
	shr.u64 	%rd32, %rd31, 4;
	cvt.u32.u64 	%r96, %rd32;
	shl.b64 	%rd33, %rd32, 3;
	add.s64 	%rd34, %rd2, %rd33;
	ld.global.u32 	%r97, [%rd34];
	setp.lt.s32 	%p13, %r97, %r11;
	add.s32 	%r98, %r96, 1;
	selp.b32 	%r151, %r151, %r96, %p13;
	selp.b32 	%r157, %r98, %r157, %p13;
$L__BB2_11:
	setp.ge.u32 	%p14, %r157, %r151;
	@%p14 bra 	$L__BB2_14;
	cvt.u32.u64 	%r26, %rd4;
$L__BB2_13:
	and.b32  	%r99, %r157, %r151;
	xor.b32  	%r100, %r157, %r151;
	shr.s32 	%r101, %r100, 1;
	add.s32 	%r102, %r99, %r101;
	mul.wide.s32 	%rd35, %r102, 8;
	add.s64 	%rd36, %rd2, %rd35;
	ld.global.u32 	%r103, [%rd36];
	setp.lt.s32 	%p15, %r103, %r26;
	add.s32 	%r104, %r102, 1;
	selp.b32 	%r151, %r151, %r102, %p15;
	selp.b32 	%r157, %r104, %r157, %p15;
	setp.lt.s32 	%p16, %r157, %r151;
	@%p16 bra 	$L__BB2_13;
$L__BB2_14:
	setp.lt.s32 	%p17, %r10, 1;
	mov.b32 	%r161, 0;
	mov.u32 	%r160, %r10;
	@%p17 bra 	$L__BB2_16;
	mul.wide.u32 	%rd37, %r10, 511;
	shr.u64 	%rd38, %rd37, 9;
	cvt.u32.u64 	%r106, %rd38;
	shl.b64 	%rd39, %rd38, 3;
	add.s64 	%rd40, %rd1, %rd39;
	ld.global.u32 	%r107, [%rd40];
	cvt.u32.u64 	%r108, %rd4;
	setp.lt.s32 	%p18, %r107, %r108;
	add.s32 	%r109, %r106, 1;
	selp.b32 	%r160, %r10, %r106, %p18;
	selp.b32 	%r161, %r109, 0, %p18;
$L__BB2_16:
	setp.ge.s32 	%p19, %r161, %r160;
	@%p19 bra 	$L__BB2_18;
	cvt.u64.u32 	%rd41, %r161;
	mul.wide.u32 	%rd42, %r160, 127;
	add.s64 	%rd43, %rd42, %rd41;
	shr.u64 	%rd44, %rd43, 7;
	cvt.u32.u64 	%r110, %rd44;
	shl.b64 	%rd45, %rd44, 3;
	add.s64 	%rd46, %rd1, %rd45;
	ld.global.u32 	%r111, [%rd46];
	cvt.u32.u64 	%r112, %rd4;
	setp.lt.s32 	%p20, %r111, %r112;
	add.s32 	%r113, %r110, 1;
	selp.b32 	%r160, %r160, %r110, %p20;
	selp.b32 	%r161, %r113, %r161, %p20;
$L__BB2_18:
	setp.ge.s32 	%p21, %r161, %r160;
	@%p21 bra 	$L__BB2_20;
	cvt.u64.u32 	%rd47, %r161;
	mul.wide.u32 	%rd48, %r160, 31;
	add.s64 	%rd49, %rd48, %rd47;
	shr.u64 	%rd50, %rd49, 5;
	cvt.u32.u64 	%r114, %rd50;
	shl.b64 	%rd51, %rd50, 3;
	add.s64 	%rd52, %rd1, %rd51;
	ld.global.u32 	%r115, [%rd52];
	cvt.u32.u64 	%r116, %rd4;
	setp.lt.s32 	%p22, %r115, %r116;
	add.s32 	%r117, %r114, 1;
	selp.b32 	%r160, %r160, %r114, %p22;
	selp.b32 	%r161, %r117, %r161, %p22;
$L__BB2_20:
	setp.ge.s32 	%p23, %r161, %r160;
	@%p23 bra 	$L__BB2_22;
	cvt.u64.u32 	%rd53, %r161;
	mul.wide.u32 	%rd54, %r160, 15;
	add.s64 	%rd55, %rd54, %rd53;
	shr.u64 	%rd56, %rd55, 4;
	cvt.u32.u64 	%r118, %rd56;
	shl.b64 	%rd57, %rd56, 3;
	add.s64 	%rd58, %rd1, %rd57;
	ld.global.u32 	%r119, [%rd58];
	cvt.u32.u64 	%r120, %rd4;
	setp.lt.s32 	%p24, %r119, %r120;
	add.s32 	%r121, %r118, 1;
	selp.b32 	%r160, %r160, %r118, %p24;
	selp.b32 	%r161, %r121, %r161, %p24;
$L__BB2_22:
	setp.ge.s32 	%p25, %r161, %r160;
	@%p25 bra 	$L__BB2_25;
	cvt.u32.u64 	%r48, %rd4;
$L__BB2_24:
	and.b32  	%r122, %r161, %r160;
	xor.b32  	%r123, %r161, %r160;
	shr.s32 	%r124, %r123, 1;
	add.s32 	%r125, %r122, %r124;
	mul.wide.s32 	%rd59, %r125, 8;
	add.s64 	%rd60, %rd1, %rd59;
	ld.global.u32 	%r126, [%rd60];
	setp.lt.s32 	%p26, %r126, %r48;
	add.s32 	%r127, %r125, 1;
	selp.b32 	%r160, %r160, %r125, %p26;
	selp.b32 	%r161, %r127, %r161, %p26;
	setp.lt.s32 	%p27, %r161, %r160;
	@%p27 bra 	$L__BB2_24;
$L__BB2_25:
	sub.s32 	%r129, %r148, %r157;
	sub.s32 	%r54, %r10, %r161;
	add.s32 	%r55, %r54, %r129;
	shr.s32 	%r130, %r55, 1;
	max.s32 	%r56, %r130, %r54;
	add.s32 	%r132, %r161, %r56;
	add.s32 	%r133, %r132, 1;
	min.s32 	%r134, %r133, %r69;
	sub.s32 	%r170, %r134, %r10;
	setp.lt.s32 	%p28, %r170, 1;
	mov.b32 	%r171, 0;
	@%p28 bra 	$L__BB2_28;
	cvt.u32.u64 	%r58, %rd4;
	mov.b32 	%r171, 0;
$L__BB2_27:
	add.s32 	%r136, %r171, %r170;
	shr.s32 	%r137, %r136, 1;
	mul.wide.s32 	%rd61, %r137, 8;
	add.s64 	%rd62, %rd3, %rd61;
	ld.global.u32 	%r138, [%rd62];
	setp.lt.s32 	%p29, %r58, %r138;
	add.s32 	%r139, %r137, 1;
	selp.b32 	%r170, %r137, %r170, %p29;
	selp.b32 	%r171, %r171, %r139, %p29;
	setp.lt.s32 	%p30, %r171, %r170;
	@%p30 bra 	$L__BB2_27;
$L__BB2_28:
	add.s32 	%r140, %r54, %r171;
	min.s32 	%r141, %r140, %r56;
	sub.s32 	%r142, %r55, %r141;
	add.s32 	%r143, %r141, 1;
	setp.eq.s32 	%p31, %r142, %r143;
	setp.lt.s32 	%p32, %r56, %r140;
	and.pred  	%p33, %p31, %p32;
	add.s32 	%r148, %r142, %r157;
	selp.u32 	%r173, 1, 0, %p33;
$L__BB2_29:
	sub.s32 	%r144, %r2, %r148;
	add.s32 	%r145, %r144, %r173;
	cvta.to.global.u64 	%rd63, %rd7;
	mul.wide.s32 	%rd64, %r1, 8;
	add.s64 	%rd65, %rd63, %rd64;
	st.global.u32 	[%rd65], %r148;
	st.global.u32 	[%rd65+4], %r145;
$L__BB2_30:
	ret;

}
	// .globl	_ZN6thrust24THRUST_300001_SM_1000_NS8cuda_cub4core6detail13_kernel_agentINS1_16__set_operations10SetOpAgentINS0_10device_ptrImEES8_PmS9_NS7_IlEES9_iN4cuda3std3__44lessIiEENS5_23serial_set_intersectionENSD_17integral_constantIbLb0EEEEEJS8_S8_S9_S9_iiSA_S9_SF_SG_PNSD_4pairIiiEES9_N3cub18CUB_300001_SM_100013ScanTileStateIiLb1EEEEEEvDpT0_
.visible .entry _ZN6thrust24THRUST_300001_SM_1000_NS8cuda_cub4core6detail13_kernel_agentINS1_16__set_operations10SetOpAgentINS0_10device_ptrImEES8_PmS9_NS7_IlEES9_iN4cuda3std3__44lessIiEENS5_23serial_set_intersectionENSD_17integral_constantIbLb0EEEEEJS8_S8_S9_S9_iiSA_S9_SF_SG_PNSD_4pairIiiEES9_N3cub18CUB_300001_SM_100013ScanTileStateIiLb1EEEEEEvDpT0_(
	.param .align 8 .b8 _ZN6thrust24THRUST_300001_SM_1000_NS8cuda_cub4core6detail13_kernel_agentINS1_16__set_operations10SetOpAgentINS0_10device_ptrImEES8_PmS9_NS7_IlEES9_iN4cuda3std3__44lessIiEENS5_23serial_set_intersectionENSD_17integral_constantIbLb0EEEEEJS8_S8_S9_S9_iiSA_S9_SF_SG_PNSD_4pairIiiEES9_N3cub18CUB_300001_SM_100013ScanTileStateIiLb1EEEEEEvDpT0__param_0[8],
	.param .align 8 .b8 _ZN6thrust24THRUST_300001_SM_1000_NS8cuda_cub4core6detail13_kernel_agentINS1_16__set_operations10SetOpAgentINS0_10device_ptrImEES8_PmS9_NS7_IlEES9_iN4cuda3std3__44lessIiEENS5_23serial_set_intersectionENSD_17integral_constantIbLb0EEEEEJS8_S8_S9_S9_iiSA_S9_SF_SG_PNSD_4pairIiiEES9_N3cub18CUB_300001_SM_100013ScanTileStateIiLb1EEEEEEvDpT0__param_1[8],
	.param .u64 .ptr .align 1 _ZN6thrust24THRUST_300001_SM_1000_NS8cuda_cub4core6detail13_kernel_agentINS1_16__set_operations10SetOpAgentINS0_10device_ptrImEES8_PmS9_NS7_IlEES9_iN4cuda3std3__44lessIiEENS5_23serial_set_intersectionENSD_17integral_constantIbLb0EEEEEJS8_S8_S9_S9_iiSA_S9_SF_SG_PNSD_4pairIiiEES9_N3cub18CUB_300001_SM_100013ScanTileStateIiLb1EEEEEEvDpT0__param_2,
	.param .u64 .ptr .align 1 _ZN6thrust24THRUST_300001_SM_1000_NS8cuda_cub4core6detail13_kernel_agentINS1_16__set_operations10SetOpAgentINS0_10device_ptrImEES8_PmS9_NS7_IlEES9_iN4cuda3std3__44lessIiEENS5_23serial_set_intersectionENSD_17integral_constantIbLb0EEEEEJS8_S8_S9_S9_iiSA_S9_SF_SG_PNSD_4pairIiiEES9_N3cub18CUB_300001_SM_100013ScanTileStateIiLb1EEEEEEvDpT0__param_3,
	.param .u32 _ZN6thrust24THRUST_300001_SM_1000_NS8cuda_cub4core6detail13_kernel_agentINS1_16__set_operations10SetOpAgentINS0_10device_ptrImEES8_PmS9_NS7_IlEES9_iN4cuda3std3__44lessIiEENS5_23serial_set_intersectionENSD_17integral_constantIbLb0EEEEEJS8_S8_S9_S9_iiSA_S9_SF_SG_PNSD_4pairIiiEES9_N3cub18CUB_300001_SM_100013ScanTileStateIiLb1EEEEEEvDpT0__param_4,
	.param .u32 _ZN6thrust24THRUST_300001_SM_1000_NS8cuda_cub4core6detail13_kernel_agentINS1_16__set_operations10SetOpAgentINS0_10device_ptrImEES8_PmS9_NS7_IlEES9_iN4cuda3std3__44lessIiEENS5_23serial_set_intersectionENSD_17integral_constantIbLb0EEEEEJS8_S8_S9_S9_iiSA_S9_SF_SG_PNSD_4pairIiiEES9_N3cub18CUB_300001_SM_100013ScanTileStateIiLb1EEEEEEvDpT0__param_5,
	.param .align 8 .b8 _ZN6thrust24THRUST_300001_SM_1000_NS8cuda_cub4core6detail13_kernel_agentINS1_16__set_operations10SetOpAgentINS0_10device_ptrImEES8_PmS9_NS7_IlEES9_iN4cuda3std3__44lessIiEENS5_23serial_set_intersectionENSD_17integral_constantIbLb0EEEEEJS8_S8_S9_S9_iiSA_S9_SF_SG_PNSD_4pairIiiEES9_N3cub18CUB_300001_SM_100013ScanTileStateIiLb1EEEEEEvDpT0__param_6[8],
	.param .u64 .ptr .align 1 _ZN6thrust24THRUST_300001_SM_1000_NS8cuda_cub4core6detail13_kernel_agentINS1_16__set_operations10SetOpAgentINS0_10device_ptrImEES8_PmS9_NS7_IlEES9_iN4cuda3std3__44lessIiEENS5_23serial_set_intersectionENSD_17integral_constantIbLb0EEEEEJS8_S8_S9_S9_iiSA_S9_SF_SG_PNSD_4pairIiiEES9_N3cub18CUB_300001_SM_100013ScanTileStateIiLb1EEEEEEvDpT0__param_7,
	.param .align 1 .b8 _ZN6thrust24THRUST_300001_SM_1000_NS8cuda_cub4core6detail13_kernel_agentINS1_16__set_operations10SetOpAgentINS0_10device_ptrImEES8_PmS9_NS7_IlEES9_iN4cuda3std3__44lessIiEENS5_23serial_set_intersectionENSD_17integral_constantIbLb0EEEEEJS8_S8_S9_S9_iiSA_S9_SF_SG_PNSD_4pairIiiEES9_N3cub18CUB_300001_SM_100013ScanTileStateIiLb1EEEEEEvDpT0__param_8[1],
	.param .align 1 .b8 _ZN6thrust24THRUST_300001_SM_1000_NS8cuda_cub4core6detail13_kernel_agentINS1_16__set_operations10SetOpAgentINS0_10device_ptrImEES8_PmS9_NS7_IlEES9_iN4cuda3std3__44lessIiEENS5_23serial_set_intersectionENSD_17integral_constantIbLb0EEEEEJS8_S8_S9_S9_iiSA_S9_SF_SG_PNSD_4pairIiiEES9_N3cub18CUB_300001_SM_100013ScanTileStateIiLb1EEEEEEvDpT0__param_9[1],
	.param .u64 .ptr .align 1 _ZN6thrust24THRUST_300001_SM_1000_NS8cuda_cub4core6detail13_kernel_agentINS1_16__set_operations10SetOpAgentINS0_10device_ptrImEES8_PmS9_NS7_IlEES9_iN4cuda3std3__44lessIiEENS5_23serial_set_intersectionENSD_17integral_constantIbLb0EEEEEJS8_S8_S9_S9_iiSA_S9_SF_SG_PNSD_4pairIiiEES9_N3cub18CUB_300001_SM_100013ScanTileStateIiLb1EEEEEEvDpT0__param_10,
	.param .u64 .ptr .align 1 _ZN6thrust24THRUST_300001_SM_1000_NS8cuda_cub4core6detail13_kernel_agentINS1_16__set_operations10SetOpAgentINS0_10device_ptrImEES8_PmS9_NS7_IlEES9_iN4cuda3std3__44lessIiEENS5_23serial_set_intersectionENSD_17integral_constantIbLb0EEEEEJS8_S8_S9_S9_iiSA_S9_SF_SG_PNSD_4pairIiiEES9_N3cub18CUB_300001_SM_100013ScanTileStateIiLb1EEEEEEvDpT0__param_11,
	.param .align 8 .b8 _ZN6thrust24THRUST_300001_SM_1000_NS8cuda_cub4core6detail13_kernel_agentINS1_16__set_operations10SetOpAgentINS0_10device_ptrImEES8_PmS9_NS7_IlEES9_iN4cuda3std3__44lessIiEENS5_23serial_set_intersectionENSD_17integral_constantIbLb0EEEEEJS8_S8_S9_S9_iiSA_S9_SF_SG_PNSD_4pairIiiEES9_N3cub18CUB_300001_SM_100013ScanTileStateIiLb1EEEEEEvDpT0__param_12[8]
)
.maxntid 512
{
	.reg .pred 	%p<373>;
	.reg .b32 	%r<1717>;
	.reg .b64 	%rd<310>;

	ld.param.u64 	%rd2, [_ZN6thrust24THRUST_300001_SM_1000_NS8cuda_cub4core6detail13_kernel_agentINS1_16__set_operations10SetOpAgentINS0_10device_ptrImEES8_PmS9_NS7_IlEES9_iN4cuda3std3__44lessIiEENS5_23serial_set_intersectionENSD_17integral_constantIbLb0EEEEEJS8_S8_S9_S9_iiSA_S9_SF_SG_PNSD_4pairIiiEES9_N3cub18CUB_300001_SM_100013ScanTileStateIiLb1EEEEEEvDpT0__param_12];
	ld.param.u64 	%rd159, [_ZN6thrust24THRUST_300001_SM_1000_NS8cuda_cub4core6detail13_kernel_agentINS1_16__set_operations10SetOpAgentINS0_10device_ptrImEES8_PmS9_NS7_IlEES9_iN4cuda3std3__44lessIiEENS5_23serial_set_intersectionENSD_17integral_constantIbLb0EEEEEJS8_S8_S9_S9_iiSA_S9_SF_SG_PNSD_4pairIiiEES9_N3cub18CUB_300001_SM_100013ScanTileStateIiLb1EEEEEEvDpT0__param_6];
	ld.param.u64 	%rd160, [_ZN6thrust24THRUST_300001_SM_1000_NS8cuda_cub4core6detail13_kernel_agentINS1_16__set_operations10SetOpAgentINS0_10device_ptrImEES8_PmS9_NS7_IlEES9_iN4cuda3std3__44lessIiEENS5_23serial_set_intersectionENSD_17integral_constantIbLb0EEEEEJS8_S8_S9_S9_iiSA_S9_SF_SG_PNSD_4pairIiiEES9_N3cub18CUB_300001_SM_100013ScanTileStateIiLb1EEEEEEvDpT0__param_1];
	ld.param.u64 	%rd161, [_ZN6thrust24THRUST_300001_SM_1000_NS8cuda_cub4core6detail13_kernel_agentINS1_16__set_operations10SetOpAgentINS0_10device_ptrImEES8_PmS9_NS7_IlEES9_iN4cuda3std3__44lessIiEENS5_23serial_set_intersectionENSD_17integral_constantIbLb0EEEEEJS8_S8_S9_S9_iiSA_S9_SF_SG_PNSD_4pairIiiEES9_N3cub18CUB_300001_SM_100013ScanTileStateIiLb1EEEEEEvDpT0__param_0];
	ld.param.u64 	%rd162, [_ZN6thrust24THRUST_300001_SM_1000_NS8cuda_cub4core6detail13_kernel_agentINS1_16__set_operations10SetOpAgentINS0_10device_ptrImEES8_PmS9_NS7_IlEES9_iN4cuda3std3__44lessIiEENS5_23serial_set_intersectionENSD_17integral_constantIbLb0EEEEEJS8_S8_S9_S9_iiSA_S9_SF_SG_PNSD_4pairIiiEES9_N3cub18CUB_300001_SM_100013ScanTileStateIiLb1EEEEEEvDpT0__param_10];
	cvta.to.global.u64 	%rd1, %rd162;
	cvta.to.global.u64 	%rd3, %rd161;
	cvta.to.global.u64 	%rd4, %rd160;
	cvta.to.global.u64 	%rd5, %rd159;
	mov.u32 	%r1, %ctaid.x;
	mov.u32 	%r454, %nctaid.x;
	add.s32 	%r455, %r454, -1;
	setp.ge.u32 	%p13, %r1, %r455;
	@%p13 bra 	$L__BB3_159;
	mul.wide.u32 	%rd214, %r1, 8;
	add.s64 	%rd215, %rd1, %rd214;
	ld.global.u32 	%r1007, [%rd215];
	ld.global.u32 	%r1008, [%rd215+4];
	ld.global.u32 	%r1009, [%rd215+8];
	ld.global.u32 	%r1010, [%rd215+12];
	sub.s32 	%r2, %r1009, %r1007;
	sub.s32 	%r1011, %r1010, %r1008;
	cvt.s64.s32 	%rd216, %r1007;
	mul.wide.s32 	%rd217, %r1008, 8;
	add.s64 	%rd6, %rd4, %rd217;
	mov.u32 	%r4, %tid.x;
	setp.ge.s32 	%p198, %r4, %r2;
	cvt.u64.u32 	%rd7, %r4;
	add.s64 	%rd218, %rd216, %rd7;
	shl.b64 	%rd219, %rd218, 3;
	add.s64 	%rd8, %rd3, %rd219;
	@%p198 bra 	$L__BB3_3;
	ld.global.u64 	%rd254, [%rd8];
	bra.uni 	$L__BB3_4;
$L__BB3_3:
	sub.s32 	%r1012, %r4, %r2;
	mul.wide.s32 	%rd220, %r1012, 8;
	add.s64 	%rd221, %rd6, %rd220;
	ld.global.u64 	%rd254, [%rd221];
$L__BB3_4:
	add.s32 	%r1013, %r4, 512;
	setp.lt.s32 	%p199, %r1013, %r2;
	cvt.s64.s32 	%rd222, %r2;
	sub.s64 	%rd223, %rd7, %rd222;
	shl.b64 	%rd224, %rd223, 3;
	add.s64 	%rd12, %rd6, %rd224;
	@%p199 bra 	$L__BB3_6;
	ld.global.u64 	%rd255, [%rd12+4096];
	bra.uni 	$L__BB3_7;
$L__BB3_6:
	ld.global.u64 	%rd255, [%rd8+4096];
$L__BB3_7:
	or.b32  	%r1014, %r4, 1024;
	setp.lt.s32 	%p200, %r1014, %r2;
	@%p200 bra 	$L__BB3_9;
	ld.global.u64 	%rd256, [%rd12+8192];
	bra.uni 	$L__BB3_10;
$L__BB3_9:
	ld.global.u64 	%rd256, [%rd8+8192];
$L__BB3_10:
	add.s32 	%r1015, %r4, 1536;
	setp.lt.s32 	%p201, %r1015, %r2;
	@%p201 bra 	$L__BB3_12;
	ld.global.u64 	%rd257, [%rd12+12288];
	bra.uni 	$L__BB3_13;
$L__BB3_12:
	ld.global.u64 	%rd257, [%rd8+12288];
$L__BB3_13:
	or.b32  	%r1016, %r4, 2048;
	setp.lt.s32 	%p202, %r1016, %r2;
	@%p202 bra 	$L__BB3_15;
	ld.global.u64 	%rd258, [%rd12+16384];
	bra.uni 	$L__BB3_16;
$L__BB3_15:
	ld.global.u64 	%rd258, [%rd8+16384];
$L__BB3_16:
	add.s32 	%r1017, %r4, 2560;
	setp.lt.s32 	%p203, %r1017, %r2;
	@%p203 bra 	$L__BB3_18;
	ld.global.u64 	%rd259, [%rd12+20480];
	bra.uni 	$L__BB3_19;
$L__BB3_18:
	ld.global.u64 	%rd259, [%rd8+20480];
$L__BB3_19:
	or.b32  	%r1018, %r4, 3072;
	setp.lt.s32 	%p204, %r1018, %r2;
	@%p204 bra 	$L__BB3_21;
	ld.global.u64 	%rd260, [%rd12+24576];
	bra.uni 	$L__BB3_22;
$L__BB3_21:
	ld.global.u64 	%rd260, [%rd8+24576];
$L__BB3_22:
	add.s32 	%r1019, %r4, 3584;
	setp.lt.s32 	%p205, %r1019, %r2;
	@%p205 bra 	$L__BB3_24;
	ld.global.u64 	%rd261, [%rd12+28672];
	bra.uni 	$L__BB3_25;
$L__BB3_24:
	ld.global.u64 	%rd261, [%rd8+28672];
$L__BB3_25:
	or.b32  	%r1020, %r4, 4096;
	setp.lt.s32 	%p206, %r1020, %r2;
	@%p206 bra 	$L__BB3_27;
	ld.global.u64 	%rd262, [%rd12+32768];
	bra.uni 	$L__BB3_28;
$L__BB3_27:
	ld.global.u64 	%rd262, [%rd8+32768];
$L__BB3_28:
	add.s32 	%r5, %r4, 4608;
	add.s32 	%r6, %r1011, %r2;
	setp.ge.s32 	%p207, %r5, %r6;
	@%p207 bra 	$L__BB3_32;
	setp.ge.s32 	%p208, %r5, %r2;
	@%p208 bra 	$L__BB3_31;
	ld.global.u64 	%rd263, [%rd8+36864];
	bra.uni 	$L__BB3_32;
$L__BB3_31:
	ld.global.u64 	%rd263, [%rd12+36864];
$L__BB3_32:
	mov.u32 	%r1021, _ZN6thrust24THRUST_300001_SM_1000_NS8cuda_cub4core6detail5shmemE;
	add.s32 	%r1022, %r1021, 2048;
	shl.b32 	%r1024, %r4, 3;
	add.s32 	%r1025, %r1022, %r1024;
	st.shared.u64 	[%r1025], %rd254;
	st.shared.u64 	[%r1025+4096], %rd255;
	st.shared.u64 	[%r1025+8192], %rd256;
	st.shared.u64 	[%r1025+12288], %rd257;
	st.shared.u64 	[%r1025+16384], %rd258;
	st.shared.u64 	[%r1025+20480], %rd259;
	st.shared.u64 	[%r1025+24576], %rd260;
	st.shared.u64 	[%r1025+28672], %rd261;
	st.shared.u64 	[%r1025+32768], %rd262;
	st.shared.u64 	[%r1025+36864], %rd263;
	bar.sync 	0;
	mul.lo.s32 	%r1026, %r4, 10;
	min.s32 	%r7, %r6, %r1026;
	shl.b32 	%r1027, %r2, 3;
	add.s32 	%r8, %r1022, %r1027;
	sub.s32 	%r1028, %r7, %r1011;
	max.s32 	%r1567, %r1028, 0;
	min.s32 	%r1566, %r2, %r7;
	setp.ge.s32 	%p209, %r1567, %r1566;
	@%p209 bra 	$L__BB3_34;
$L__BB3_33:
	add.s32 	%r1029, %r1567, %r1566;
	shr.s32 	%r1030, %r1029, 1;
	shl.b32 	%r1031, %r1030, 3;
	add.s32 	%r1033, %r1021, %r1031;
	ld.shared.u32 	%r1034, [%r1033+2048];
	not.b32 	%r1035, %r1030;
	add.s32 	%r1036, %r7, %r1035;
	shl.b32 	%r1037, %r1036, 3;
	add.s32 	%r1038, %r8, %r1037;
	ld.shared.u32 	%r1039, [%r1038];
	setp.lt.s32 	%p210, %r1039, %r1034;
	add.s32 	%r1040, %r1030, 1;
	selp.b32 	%r1567, %r1567, %r1040, %p210;
	selp.b32 	%r1566, %r1030, %r1566, %p210;
	setp.lt.s32 	%p211, %r1567, %r1566;
	@%p211 bra 	$L__BB3_33;
$L__BB3_34:
	sub.s32 	%r16, %r7, %r1567;
	setp.ge.s32 	%p212, %r16, %r1011;
	mov.b32 	%r1594, 0;
	@%p212 bra 	$L__BB3_61;
	shl.b32 	%r1044, %r16, 3;
	add.s32 	%r17, %r8, %r1044;
	ld.shared.u64 	%rd40, [%r17];
	setp.lt.s32 	%p213, %r1567, 1;
	mov.b32 	%r1571, 0;
	mov.u32 	%r1570, %r1567;
	@%p213 bra 	$L__BB3_37;
	mul.lo.s32 	%r1045, %r1567, 511;
	shr.s32 	%r1046, %r1045, 9;
	shl.b32 	%r1047, %r1046, 3;
	add.s32 	%r1049, %r1021, %r1047;
	ld.shared.u32 	%r1050, [%r1049+2048];
	cvt.u32.u64 	%r1051, %rd40;
	setp.lt.s32 	%p214, %r1050, %r1051;
	add.s32 	%r1052, %r1046, 1;
	selp.b32 	%r1570, %r1567, %r1046, %p214;
	selp.b32 	%r1571, %r1052, 0, %p214;
$L__BB3_37:
	setp.ge.s32 	%p215, %r1571, %r1570;
	@%p215 bra 	$L__BB3_39;
	mad.lo.s32 	%r1053, %r1570, 127, %r1571;
	shr.s32 	%r1054, %r1053, 7;
	shl.b32 	%r1055, %r1054, 3;
	add.s32 	%r1057, %r1021, %r1055;
	ld.shared.u32 	%r1058, [%r1057+2048];
	cvt.u32.u64 	%r1059, %rd40;
	setp.lt.s32 	%p216, %r1058, %r1059;
	add.s32 	%r1060, %r1054, 1;
	selp.b32 	%r1570, %r1570, %r1054, %p216;
	selp.b32 	%r1571, %r1060, %r1571, %p216;
$L__BB3_39:
	setp.ge.s32 	%p217, %r1571, %r1570;
	@%p217 bra 	$L__BB3_41;
	mad.lo.s32 	%r1061, %r1570, 31, %r1571;
	shr.s32 	%r1062, %r1061, 5;
	shl.b32 	%r1063, %r1062, 3;
	add.s32 	%r1065, %r1021, %r1063;
	ld.shared.u32 	%r1066, [%r1065+2048];
	cvt.u32.u64 	%r1067, %rd40;
	setp.lt.s32 	%p218, %r1066, %r1067;
	add.s32 	%r1068, %r1062, 1;
	selp.b32 	%r1570, %r1570, %r1062, %p218;
	selp.b32 	%r1571, %r1068, %r1571, %p218;
$L__BB3_41:
	setp.ge.s32 	%p219, %r1571, %r1570;
	@%p219 bra 	$L__BB3_43;
	mad.lo.s32 	%r1069, %r1570, 15, %r1571;
	shr.s32 	%r1070, %r1069, 4;
	shl.b32 	%r1071, %r1070, 3;
	add.s32 	%r1073, %r1021, %r1071;
	ld.shared.u32 	%r1074, [%r1073+2048];
	cvt.u32.u64 	%r1075, %rd40;
	setp.lt.s32 	%p220, %r1074, %r1075;
	add.s32 	%r1076, %r1070, 1;
	selp.b32 	%r1570, %r1570, %r1070, %p220;
	selp.b32 	%r1571, %r1076, %r1571, %p220;
$L__BB3_43:
	setp.ge.s32 	%p221, %r1571, %r1570;
	@%p221 bra 	$L__BB3_46;
	cvt.u32.u64 	%r35, %rd40;
$L__BB3_45:
	add.s32 	%r1078, %r1571, %r1570;
	shr.s32 	%r1079, %r1078, 1;
	shl.b32 	%r1080, %r1079, 3;
	add.s32 	%r1082, %r1021, %r1080;
	ld.shared.u32 	%r1083, [%r1082+2048];
	setp.lt.s32 	%p222, %r1083, %r35;
	add.s32 	%r1084, %r1079, 1;
	selp.b32 	%r1570, %r1570, %r1079, %p222;
	selp.b32 	%r1571, %r1084, %r1571, %p222;
	setp.lt.s32 	%p223, %r1571, %r1570;
	@%p223 bra 	$L__BB3_45;
$L__BB3_46:
	setp.lt.s32 	%p224, %r16, 1;
	mov.b32 	%r1582, 0;
	mov.u32 	%r1581, %r16;
	@%p224 bra 	$L__BB3_48;
	mul.lo.s32 	%r1087, %r16, 511;
	shr.s32 	%r1088, %r1087, 9;
	shl.b32 	%r1089, %r1088, 3;
	add.s32 	%r1090, %r8, %r1089;
	ld.shared.u32 	%r1091, [%r1090];
	cvt.u32.u64 	%r1092, %rd40;
	setp.lt.s32 	%p225, %r1091, %r1092;
	add.s32 	%r1093, %r1088, 1;
	selp.b32 	%r1581, %r16, %r1088, %p225;
	selp.b32 	%r1582, %r1093, 0, %p225;
$L__BB3_48:
	setp.ge.s32 	%p226, %r1582, %r1581;
	@%p226 bra 	$L__BB3_50;
	mad.lo.s32 	%r1095, %r1581, 127, %r1582;
	shr.s32 	%r1096, %r1095, 7;
	shl.b32 	%r1097, %r1096, 3;
	add.s32 	%r1098, %r8, %r1097;
	ld.shared.u32 	%r1099, [%r1098];
	cvt.u32.u64 	%r1100, %rd40;
	setp.lt.s32 	%p227, %r1099, %r1100;
	add.s32 	%r1101, %r1096, 1;
	selp.b32 	%r1581, %r1581, %r1096, %p227;
	selp.b32 	%r1582, %r1101, %r1582, %p227;
$L__BB3_50:
	setp.ge.s32 	%p228, %r1582, %r1581;
	@%p228 bra 	$L__BB3_52;
	mad.lo.s32 	%r1102, %r1581, 31, %r1582;
	shr.s32 	%r1103, %r1102, 5;
	shl.b32 	%r1104, %r1103, 3;
	add.s32 	%r1105, %r8, %r1104;
	ld.shared.u32 	%r1106, [%r1105];
	cvt.u32.u64 	%r1107, %rd40;
	setp.lt.s32 	%p229, %r1106, %r1107;
	add.s32 	%r1108, %r1103, 1;
	selp.b32 	%r1581, %r1581, %r1103, %p229;
	selp.b32 	%r1582, %r1108, %r1582, %p229;
$L__BB3_52:
	setp.ge.s32 	%p230, %r1582, %r1581;
	@%p230 bra 	$L__BB3_54;
	mad.lo.s32 	%r1109, %r1581, 15, %r1582;
	shr.s32 	%r1110, %r1109, 4;
	shl.b32 	%r1111, %r1110, 3;
	add.s32 	%r1112, %r8, %r1111;
	ld.shared.u32 	%r1113, [%r1112];
	cvt.u32.u64 	%r1114, %rd40;
	setp.lt.s32 	%p231, %r1113, %r1114;
	add.s32 	%r1115, %r1110, 1;
	selp.b32 	%r1581, %r1581, %r1110, %p231;
	selp.b32 	%r1582, %r1115, %r1582, %p231;
$L__BB3_54:
	setp.ge.s32 	%p232, %r1582, %r1581;
	@%p232 bra 	$L__BB3_57;
	cvt.u32.u64 	%r58, %rd40;
$L__BB3_56:
	add.s32 	%r1117, %r1582, %r1581;
	shr.s32 	%r1118, %r1117, 1;
	shl.b32 	%r1119, %r1118, 3;
	add.s32 	%r1120, %r8, %r1119;
	ld.shared.u32 	%r1121, [%r1120];
	setp.lt.s32 	%p233, %r1121, %r58;
	add.s32 	%r1122, %r1118, 1;
	selp.b32 	%r1581, %r1581, %r1118, %p233;
	selp.b32 	%r1582, %r1122, %r1582, %p233;
	setp.lt.s32 	%p234, %r1582, %r1581;
	@%p234 bra 	$L__BB3_56;
$L__BB3_57:
	sub.s32 	%r1125, %r1567, %r1571;
	sub.s32 	%r64, %r16, %r1582;
	add.s32 	%r65, %r64, %r1125;
	shr.s32 	%r1126, %r65, 1;
	max.s32 	%r66, %r1126, %r64;
	add.s32 	%r1128, %r1582, %r66;
	add.s32 	%r1129, %r1128, 1;
	min.s32 	%r1130, %r1129, %r1011;
	sub.s32 	%r1591, %r1130, %r16;
	setp.lt.s32 	%p235, %r1591, 1;
	mov.b32 	%r1592, 0;
	@%p235 bra 	$L__BB3_60;
	cvt.u32.u64 	%r68, %rd40;
	mov.b32 	%r1592, 0;
$L__BB3_59:
	add.s32 	%r1132, %r1592, %r1591;
	shr.s32 	%r1133, %r1132, 1;
	shl.b32 	%r1134, %r1133, 3;
	add.s32 	%r1135, %r17, %r1134;
	ld.shared.u32 	%r1136, [%r1135];
	setp.lt.s32 	%p236, %r68, %r1136;
	add.s32 	%r1137, %r1133, 1;
	selp.b32 	%r1591, %r1133, %r1591, %p236;
	selp.b32 	%r1592, %r1592, %r1137, %p236;
	setp.lt.s32 	%p237, %r1592, %r1591;
	@%p237 bra 	$L__BB3_59;
$L__BB3_60:
	add.s32 	%r1138, %r64, %r1592;
	min.s32 	%r1139, %r1138, %r66;
	sub.s32 	%r1140, %r65, %r1139;
	add.s32 	%r1141, %r1139, 1;
	setp.eq.s32 	%p238, %r1140, %r1141;
	setp.lt.s32 	%p239, %r66, %r1138;
	and.pred  	%p240, %p238, %p239;
	add.s32 	%r1567, %r1140, %r1571;
	selp.u32 	%r1594, 1, 0, %p240;
$L__BB3_61:
	sub.s32 	%r1142, %r7, %r1567;
	add.s32 	%r1143, %r1142, %r1594;
	setp.eq.s32 	%p241, %r4, 0;
	shl.b32 	%r1145, %r2, 16;
	or.b32  	%r1146, %r1145, %r1011;
	shl.b32 	%r1147, %r1567, 16;
	or.b32  	%r1148, %r1143, %r1147;
	selp.b32 	%r1149, %r1146, %r1148, %p241;
	add.s32 	%r1150, %r4, -1;
	selp.b32 	%r1151, 511, %r1150, %p241;
	shl.b32 	%r1152, %r1151, 2;
	add.s32 	%r1154, %r1021, %r1152;
	st.shared.u32 	[%r1154], %r1149;
	bar.sync 	0;
	shl.b32 	%r1155, %r4, 2;
	add.s32 	%r1156, %r1021, %r1155;
	ld.shared.u32 	%r1157, [%r1156];
	shr.s32 	%r78, %r1157, 16;
	and.b32  	%r1159, %r1157, 65535;
	add.s32 	%r1598, %r1143, %r2;
	add.s32 	%r80, %r1159, %r2;
	shl.b32 	%r1160, %r1143, 3;
	add.s32 	%r81, %r8, %r1160;
	ld.shared.u64 	%rd267, [%r81];
	shl.b32 	%r1161, %r1567, 3;
	add.s32 	%r1162, %r1021, %r1161;
	add.s32 	%r82, %r1162, 2048;
	ld.shared.u64 	%rd42, [%r1162+2048];
	cvt.u32.u64 	%r83, %rd42;
	cvt.u32.u64 	%r84, %rd267;
	setp.lt.s32 	%p242, %r84, %r83;
	setp.lt.s32 	%p243, %r1567, %r78;
	setp.lt.s32 	%p244, %r1598, %r80;
	and.pred  	%p245, %p243, %p244;
	setp.eq.s32 	%p246, %r84, %r83;
	and.pred  	%p1, %p245, %p246;
	mov.u64 	%rd264, %rd42;
	@%p242 bra 	$L__BB3_63;
	add.s32 	%r1567, %r1567, 1;
	ld.shared.u64 	%rd264, [%r82+8];
$L__BB3_63:
	setp.lt.s32 	%p247, %r83, %r84;
	@%p247 bra 	$L__BB3_65;
	add.s32 	%r1598, %r1598, 1;
	ld.shared.u64 	%rd267, [%r81+8];
$L__BB3_65:
	cvt.u32.u64 	%r89, %rd264;
	cvt.u32.u64 	%r90, %rd267;
	setp.lt.s32 	%p248, %r90, %r89;
	setp.ge.s32 	%p249, %r1567, %r78;
	setp.ge.s32 	%p250, %r1598, %r80;
	or.pred  	%p251, %p249, %p250;
	setp.ne.s32 	%p252, %r90, %r89;
	or.pred  	%p2, %p251, %p252;
	mov.u64 	%rd266, %rd264;
	@%p248 bra 	$L__BB3_67;
	add.s32 	%r91, %r1567, 1;
	shl.b32 	%r1163, %r1567, 3;
	add.s32 	%r1165, %r1021, %r1163;
	ld.shared.u64 	%rd266, [%r1165+2056];
	mov.u32 	%r1567, %r91;
$L__BB3_67:
	setp.lt.s32 	%p253, %r89, %r90;
	@%p253 bra 	$L__BB3_69;
	add.s32 	%r93, %r1598, 1;
	shl.b32 	%r1166, %r1598, 3;
	add.s32 	%r1168, %r1021, %r1166;
	ld.shared.u64 	%rd267, [%r1168+2056];
	mov.u32 	%r1598, %r93;
$L__BB3_69:
	cvt.u32.u64 	%r95, %rd266;
	cvt.u32.u64 	%r96, %rd267;
	setp.lt.s32 	%p254, %r96, %r95;
	setp.ge.s32 	%p255, %r1567, %r78;
	setp.ge.s32 	%p256, %r1598, %r80;
	or.pred  	%p257, %p255, %p256;
	setp.ne.s32 	%p258, %r96, %r95;
	or.pred  	%p3, %p257, %p258;
	mov.u64 	%rd268, %rd266;
	@%p254 bra 	$L__BB3_71;
	add.s32 	%r97, %r1567, 1;
	shl.b32 	%r1169, %r1567, 3;
	add.s32 	%r1171, %r1021, %r1169;
	ld.shared.u64 	%rd268, [%r1171+2056];
	mov.u32 	%r1567, %r97;
$L__BB3_71:
	setp.lt.s32 	%p259, %r95, %r96;
	@%p259 bra 	$L__BB3_73;
	add.s32 	%r99, %r1598, 1;
	shl.b32 	%r1172, %r1598, 3;
	add.s32 	%r1174, %r1021, %r1172;
	ld.shared.u64 	%rd267, [%r1174+2056];
	mov.u32 	%r1598, %r99;
$L__BB3_73:
	cvt.u32.u64 	%r101, %rd268;
	cvt.u32.u64 	%r102, %rd267;
	setp.lt.s32 	%p260, %r102, %r101;
	setp.ge.s32 	%p261, %r1567, %r78;
	setp.ge.s32 	%p262, %r1598, %r80;
	or.pred  	%p263, %p261, %p262;
	setp.ne.s32 	%p264, %r102, %r101;
	or.pred  	%p4, %p263, %p264;
	mov.u64 	%rd270, %rd268;
	@%p260 bra 	$L__BB3_75;
	add.s32 	%r103, %r1567, 1;
	shl.b32 	%r1175, %r1567, 3;
	add.s32 	%r1177, %r1021, %r1175;
	ld.shared.u64 	%rd270, [%r1177+2056];
	mov.u32 	%r1567, %r103;
$L__BB3_75:
	setp.lt.s32 	%p265, %r101, %r102;
	@%p265 bra 	$L__BB3_77;
	add.s32 	%r105, %r1598, 1;
	shl.b32 	%r1178, %r1598, 3;
	add.s32 	%r1180, %r1021, %r1178;
	ld.shared.u64 	%rd267, [%r1180+2056];
	mov.u32 	%r1598, %r105;
$L__BB3_77:
	cvt.u32.u64 	%r107, %rd270;
	cvt.u32.u64 	%r108, %rd267;
	setp.lt.s32 	%p266, %r108, %r107;
	setp.ge.s32 	%p267, %r1567, %r78;
	setp.ge.s32 	%p268, %r1598, %r80;
	or.pred  	%p269, %p267, %p268;
	setp.ne.s32 	%p270, %r108, %r107;
	or.pred  	%p5, %p269, %p270;
	mov.u64 	%rd272, %rd270;
	@%p266 bra 	$L__BB3_79;
	add.s32 	%r109, %r1567, 1;
	shl.b32 	%r1181, %r1567, 3;
	mov.u32 	%r1182, _ZN6thrust24THRUST_300001_SM_1000_NS8cuda_cub4core6detail5shmemE;
	add.s32 	%r1183, %r1182, %r1181;
	ld.shared.u64 	%rd272, [%r1183+2056];
	mov.u32 	%r1567, %r109;
$L__BB3_79:
	setp.lt.s32 	%p271, %r107, %r108;
	@%p271 bra 	$L__BB3_81;
	add.s32 	%r111, %r1598, 1;
	shl.b32 	%r1184, %r1598, 3;
	mov.u32 	%r1185, _ZN6thrust24THRUST_300001_SM_1000_NS8cuda_cub4core6detail5shmemE;
	add.s32 	%r1186, %r1185, %r1184;
	ld.shared.u64 	%rd267, [%r1186+2056];
	mov.u32 	%r1598, %r111;
$L__BB3_81:
	cvt.u32.u64 	%r113, %rd272;
	cvt.u32.u64 	%r114, %rd267;
	setp.lt.s32 	%p272, %r114, %r113;
	setp.ge.s32 	%p273, %r1567, %r78;
	setp.ge.s32 	%p274, %r1598, %r80;
	or.pred  	%p275, %p273, %p274;
	setp.ne.s32 	%p276, %r114, %r113;
	or.pred  	%p6, %p275, %p276;
	mov.u64 	%rd274, %rd272;
	@%p272 bra 	$L__BB3_83;
	add.s32 	%r115, %r1567, 1;
	shl.b32 	%r1187, %r1567, 3;
	mov.u32 	%r1188, _ZN6thrust24THRUST_300001_SM_1000_NS8cuda_cub4core6detail5shmemE;
	add.s32 	%r1189, %r1188, %r1187;
	ld.shared.u64 	%rd274, [%r1189+2056];
	mov.u32 	%r1567, %r115;
$L__BB3_83:
	setp.lt.s32 	%p277, %r113, %r114;
	@%p277 bra 	$L__BB3_85;
	add.s32 	%r117, %r1598, 1;
	shl.b32 	%r1190, %r1598, 3;
	mov.u32 	%r1191, _ZN6thrust24THRUST_300001_SM_1000_NS8cuda_cub4core6detail5shmemE;
	add.s32 	%r1192, %r1191, %r1190;
	ld.shared.u64 	%rd267, [%r1192+2056];
	mov.u32 	%r1598, %r117;
$L__BB3_85:
	cvt.u32.u64 	%r119, %rd274;
	cvt.u32.u64 	%r120, %rd267;
	setp.lt.s32 	%p278, %r120, %r119;
	mov.u32 	%r1609, %r1567;
	mov.u64 	%rd276, %rd274;
	@%p278 bra 	$L__BB3_87;
	add.s32 	%r1609, %r1567, 1;
	shl.b32 	%r1193, %r1567, 3;
	mov.u32 	%r1194, _ZN6thrust24THRUST_300001_SM_1000_NS8cuda_cub4core6detail5shmemE;
	add.s32 	%r1195, %r1194, %r1193;
	ld.shared.u64 	%rd276, [%r1195+2056];
$L__BB3_87:
	setp.lt.s32 	%p279, %r119, %r120;
	mov.u32 	%r1610, %r1598;
	@%p279 bra 	$L__BB3_89;
	add.s32 	%r1610, %r1598, 1;
	shl.b32 	%r1196, %r1598, 3;
	mov.u32 	%r1197, _ZN6thrust24THRUST_300001_SM_1000_NS8cuda_cub4core6detail5shmemE;
	add.s32 	%r1198, %r1197, %r1196;
	ld.shared.u64 	%rd267, [%r1198+2056];
$L__BB3_89:
	cvt.u32.u64 	%r125, %rd276;
	cvt.u32.u64 	%r126, %rd267;
	setp.lt.s32 	%p280, %r126, %r125;
	setp.ge.s32 	%p281, %r1609, %r78;
	setp.ge.s32 	%p282, %r1610, %r80;
	setp.ne.s32 	%p283, %r126, %r125;
	selp.b32 	%r1199, 0, 128, %p283;
	selp.b32 	%r1200, 0, %r1199, %p282;
	selp.b32 	%r1201, 0, %r1200, %p281;
	setp.ne.s32 	%p284, %r120, %r119;
	setp.ge.s32 	%p285, %r1598, %r80;
	setp.ge.s32 	%p286, %r1567, %r78;
	selp.b32 	%r1202, 0, 64, %p284;
	selp.b32 	%r1203, 0, %r1202, %p285;
	selp.b32 	%r1204, 0, %r1203, %p286;
	or.b32  	%r1205, %r1204, %r1201;
	selp.b32 	%r1206, 0, 16, %p5;
	selp.b32 	%r1207, 0, 8, %p4;
	selp.u32 	%r1208, 1, 0, %p1;
	selp.b32 	%r1209, 0, 2, %p2;
	or.b32  	%r1210, %r1209, %r1208;
	selp.b32 	%r1211, 0, 4, %p3;
	or.b32  	%r1212, %r1210, %r1211;
	or.b32  	%r1213, %r1212, %r1207;
	or.b32  	%r1214, %r1213, %r1206;
	selp.b32 	%r1215, 0, 32, %p6;
	or.b32  	%r1216, %r1214, %r1215;
	or.b32  	%r127, %r1205, %r1216;
	mov.u64 	%rd278, %rd276;
	@%p280 bra 	$L__BB3_91;
	add.s32 	%r128, %r1609, 1;
	shl.b32 	%r1217, %r1609, 3;
	mov.u32 	%r1218, _ZN6thrust24THRUST_300001_SM_1000_NS8cuda_cub4core6detail5shmemE;
	add.s32 	%r1219, %r1218, %r1217;
	ld.shared.u64 	%rd278, [%r1219+2056];
	mov.u32 	%r1609, %r128;
$L__BB3_91:
	setp.lt.s32 	%p287, %r125, %r126;
	@%p287 bra 	$L__BB3_93;
	add.s32 	%r130, %r1610, 1;
	shl.b32 	%r1220, %r1610, 3;
	mov.u32 	%r1221, _ZN6thrust24THRUST_300001_SM_1000_NS8cuda_cub4core6detail5shmemE;
	add.s32 	%r1222, %r1221, %r1220;
	ld.shared.u64 	%rd267, [%r1222+2056];
	mov.u32 	%r1610, %r130;
$L__BB3_93:
	cvt.u32.u64 	%r132, %rd278;
	cvt.u32.u64 	%r133, %rd267;
	setp.lt.s32 	%p288, %r133, %r132;
	mov.u32 	%r1611, %r1609;
	mov.u64 	%rd280, %rd278;
	@%p288 bra 	$L__BB3_95;
	add.s32 	%r1611, %r1609, 1;
	shl.b32 	%r1223, %r1609, 3;
	mov.u32 	%r1224, _ZN6thrust24THRUST_300001_SM_1000_NS8cuda_cub4core6detail5shmemE;
	add.s32 	%r1225, %r1224, %r1223;
	ld.shared.u64 	%rd280, [%r1225+2056];
$L__BB3_95:
	setp.lt.s32 	%p289, %r132, %r133;
	mov.u32 	%r1612, %r1610;
	@%p289 bra 	$L__BB3_97;
	add.s32 	%r1612, %r1610, 1;
	shl.b32 	%r1226, %r1610, 3;
	mov.u32 	%r1227, _ZN6thrust24THRUST_300001_SM_1000_NS8cuda_cub4core6detail5shmemE;
	add.s32 	%r1228, %r1227, %r1226;
	ld.shared.u64 	%rd267, [%r1228+2056];
$L__BB3_97:
	mov.u32 	%r138, %tid.x;
	cvt.u32.u64 	%r1229, %rd280;
	cvt.u32.u64 	%r1230, %rd267;
	setp.ge.s32 	%p290, %r1611, %r78;
	setp.ge.s32 	%p291, %r1612, %r80;
	setp.ne.s32 	%p292, %r1230, %r1229;
	selp.b32 	%r1231, 0, 512, %p292;
	selp.b32 	%r1232, 0, %r1231, %p291;
	selp.b32 	%r1233, 0, %r1232, %p290;
	setp.ne.s32 	%p293, %r133, %r132;
	setp.ge.s32 	%p294, %r1610, %r80;
	setp.ge.s32 	%p295, %r1609, %r78;
	selp.b32 	%r1234, 0, 256, %p293;
	selp.b32 	%r1235, 0, %r1234, %p294;
	selp.b32 	%r1236, 0, %r1235, %p295;
	or.b32  	%r1237, %r1236, %r1233;
	or.b32  	%r139, %r1237, %r127;
	bar.sync 	0;
	popc.b32 	%r140, %r139;
	mov.u32 	%r1238, %ctaid.x;
	setp.ne.s32 	%p296, %r1238, 0;
	@%p296 bra 	$L__BB3_102;
	shr.u32 	%r141, %r138, 5;
	// begin inline asm
	mov.u32 %r1432, %laneid;
	// end inline asm
	mov.b32 	%r1435, 1;
	mov.b32 	%r1460, 0;
	mov.b32 	%r1462, -1;
	// begin inline asm
	{  .reg .s32 r0;  .reg .pred p;  shfl.sync.up.b32 r0|p, %r140, %r1435, %r1460, %r1462;  @p add.s32 r0, r0, %r140;  mov.s32 %r1433, r0;}
	// end inline asm
	mov.b32 	%r1441, 2;
	// begin inline asm
	{  .reg .s32 r0;  .reg .pred p;  shfl.sync.up.b32 r0|p, %r1433, %r1441, %r1460, %r1462;  @p add.s32 r0, r0, %r1433;  mov.s32 %r1439, r0;}
	// end inline asm
	mov.b32 	%r1447, 4;
	// begin inline asm
	{  .reg .s32 r0;  .reg .pred p;  shfl.sync.up.b32 r0|p, %r1439, %r1447, %r1460, %r1462;  @p add.s32 r0, r0, %r1439;  mov.s32 %r1445, r0;}
	// end inline asm
	mov.b32 	%r1453, 8;
	// begin inline asm
	{  .reg .s32 r0;  .reg .pred p;  shfl.sync.up.b32 r0|p, %r1445, %r1453, %r1460, %r1462;  @p add.s32 r0, r0, %r1445;  mov.s32 %r1451, r0;}
	// end inline asm
	mov.b32 	%r1459, 16;
	// begin inline asm
	{  .reg .s32 r0;  .reg .pred p;  shfl.sync.up.b32 r0|p, %r1451, %r1459, %r1460, %r1462;  @p add.s32 r0, r0, %r1451;  mov.s32 %r1457, r0;}
	// end inline asm
	setp.ne.s32 	%p345, %r1432, 31;
	@%p345 bra 	$L__BB3_100;
	shl.b32 	%r1463, %r141, 2;
	mov.u32 	%r1464, _ZN6thrust24THRUST_300001_SM_1000_NS8cuda_cub4core6detail5shmemE;
	add.s32 	%r1465, %r1464, %r1463;
	st.shared.u32 	[%r1465], %r1457;
$L__BB3_100:
	mov.u32 	%r1467, %tid.x;
	setp.ne.s32 	%p346, %r1467, 0;
	bar.sync 	0;
	ld.shared.v4.u32 	{%r1468, %r1469, %r1470, %r1471}, [_ZN6thrust24THRUST_300001_SM_1000_NS8cuda_cub4core6detail5shmemE];
	add.s32 	%r1472, %r1469, %r1468;
	setp.eq.s32 	%p347, %r141, 2;
	selp.b32 	%r1473, %r1472, %r1468, %p347;
	add.s32 	%r1474, %r1472, %r1470;
	setp.eq.s32 	%p348, %r141, 3;
	selp.b32 	%r1475, %r1474, %r1473, %p348;
	add.s32 	%r1476, %r1474, %r1471;
	setp.eq.s32 	%p349, %r141, 4;
	selp.b32 	%r1477, %r1476, %r1475, %p349;
	ld.shared.v4.u32 	{%r1478, %r1479, %r1480, %r1481}, [_ZN6thrust24THRUST_300001_SM_1000_NS8cuda_cub4core6detail5shmemE+16];
	add.s32 	%r1482, %r1476, %r1478;
	setp.eq.s32 	%p350, %r141, 5;
	selp.b32 	%r1483, %r1482, %r1477, %p350;
	add.s32 	%r1484, %r1482, %r1479;
	setp.eq.s32 	%p351, %r141, 6;
	selp.b32 	%r1485, %r1484, %r1483, %p351;
	add.s32 	%r1486, %r1484, %r1480;
	setp.eq.s32 	%p352, %r141, 7;
	selp.b32 	%r1487, %r1486, %r1485, %p352;
	add.s32 	%r1488, %r1486, %r1481;
	setp.eq.s32 	%p353, %r141, 8;
	selp.b32 	%r1489, %r1488, %r1487, %p353;
	ld.shared.v4.u32 	{%r1490, %r1491, %r1492, %r1493}, [_ZN6thrust24THRUST_300001_SM_1000_NS8cuda_cub4core6detail5shmemE+32];
	add.s32 	%r1494, %r1488, %r1490;
	setp.eq.s32 	%p354, %r141, 9;
	selp.b32 	%r1495, %r1494, %r1489, %p354;
	add.s32 	%r1496, %r1494, %r1491;
	setp.eq.s32 	%p355, %r141, 10;
	selp.b32 	%r1497, %r1496, %r1495, %p355;
	add.s32 	%r1498, %r1496, %r1492;
	setp.eq.s32 	%p356, %r141, 11;
	selp.b32 	%r1499, %r1498, %r1497, %p356;
	add.s32 	%r1500, %r1498, %r1493;
	setp.eq.s32 	%p357, %r141, 12;
	selp.b32 	%r1501, %r1500, %r1499, %p357;
	ld.shared.v4.u32 	{%r1502, %r1503, %r1504, %r1505}, [_ZN6thrust24THRUST_300001_SM_1000_NS8cuda_cub4core6detail5shmemE+48];
	add.s32 	%r1506, %r1500, %r1502;
	setp.eq.s32 	%p358, %r141, 13;
	selp.b32 	%r1507, %r1506, %r1501, %p358;
	add.s32 	%r1508, %r1506, %r1503;
	setp.eq.s32 	%p359, %r141, 14;
	selp.b32 	%r1509, %r1508, %r1507, %p359;
	add.s32 	%r1510, %r1508, %r1504;
	setp.eq.s32 	%p360, %r141, 15;
	selp.b32 	%r1511, %r1510, %r1509, %p360;
	add.s32 	%r1622, %r1510, %r1505;
	setp.lt.u32 	%p361, %r1467, 32;
	selp.b32 	%r1512, 0, %r1511, %p361;
	setp.eq.s32 	%p362, %r1432, 0;
	sub.s32 	%r1513, %r1457, %r140;
	selp.b32 	%r1514, 0, %r1513, %p362;
	add.s32 	%r1620, %r1512, %r1514;
	mov.b32 	%r1624, 0;
	@%p346 bra 	$L__BB3_132;
	add.s64 	%rd243, %rd2, 256;
	mov.b32 	%r1515, 101;
	// begin inline asm
	st.relaxed.gpu.v2.u32 [%rd243], {%r1515, %r1622};
	// end inline asm
	bra.uni 	$L__BB3_132;
$L__BB3_102:
	shr.u32 	%r146, %r138, 5;
	// begin inline asm
	mov.u32 %r1239, %laneid;
	// end inline asm
	mov.b32 	%r1242, 1;
	mov.b32 	%r1267, 0;
	mov.b32 	%r1269, -1;
	// begin inline asm
	{  .reg .s32 r0;  .reg .pred p;  shfl.sync.up.b32 r0|p, %r140, %r1242, %r1267, %r1269;  @p add.s32 r0, r0, %r140;  mov.s32 %r1240, r0;}
	// end inline asm
	mov.b32 	%r1248, 2;
	// begin inline asm
	{  .reg .s32 r0;  .reg .pred p;  shfl.sync.up.b32 r0|p, %r1240, %r1248, %r1267, %r1269;  @p add.s32 r0, r0, %r1240;  mov.s32 %r1246, r0;}
	// end inline asm
	mov.b32 	%r1254, 4;
	// begin inline asm
	{  .reg .s32 r0;  .reg .pred p;  shfl.sync.up.b32 r0|p, %r1246, %r1254, %r1267, %r1269;  @p add.s32 r0, r0, %r1246;  mov.s32 %r1252, r0;}
	// end inline asm
	mov.b32 	%r1260, 8;
	// begin inline asm
	{  .reg .s32 r0;  .reg .pred p;  shfl.sync.up.b32 r0|p, %r1252, %r1260, %r1267, %r1269;  @p add.s32 r0, r0, %r1252;  mov.s32 %r1258, r0;}
	// end inline asm
	mov.b32 	%r1266, 16;
	// begin inline asm
	{  .reg .s32 r0;  .reg .pred p;  shfl.sync.up.b32 r0|p, %r1258, %r1266, %r1267, %r1269;  @p add.s32 r0, r0, %r1258;  mov.s32 %r1264, r0;}
	// end inline asm
	setp.ne.s32 	%p297, %r1239, 31;
	@%p297 bra 	$L__BB3_104;
	shl.b32 	%r1270, %r146, 2;
	mov.u32 	%r1271, _ZN6thrust24THRUST_300001_SM_1000_NS8cuda_cub4core6detail5shmemE;
	add.s32 	%r1272, %r1271, %r1270;
	st.shared.u32 	[%r1272], %r1264;
$L__BB3_104:
	sub.s32 	%r1273, %r1264, %r140;
	bar.sync 	0;
	ld.shared.v4.u32 	{%r1274, %r1275, %r1276, %r1277}, [_ZN6thrust24THRUST_300001_SM_1000_NS8cuda_cub4core6detail5shmemE];
	add.s32 	%r1278, %r1275, %r1274;
	setp.eq.s32 	%p298, %r146, 2;
	selp.b32 	%r1279, %r1278, %r1274, %p298;
	add.s32 	%r1280, %r1278, %r1276;
	setp.eq.s32 	%p299, %r146, 3;
	selp.b32 	%r1281, %r1280, %r1279, %p299;
	add.s32 	%r1282, %r1280, %r1277;
	setp.eq.s32 	%p300, %r146, 4;
	selp.b32 	%r1283, %r1282, %r1281, %p300;
	ld.shared.v4.u32 	{%r1284, %r1285, %r1286, %r1287}, [_ZN6thrust24THRUST_300001_SM_1000_NS8cuda_cub4core6detail5shmemE+16];
	add.s32 	%r1288, %r1282, %r1284;
	setp.eq.s32 	%p301, %r146, 5;
	selp.b32 	%r1289, %r1288, %r1283, %p301;
	add.s32 	%r1290, %r1288, %r1285;
	setp.eq.s32 	%p302, %r146, 6;
	selp.b32 	%r1291, %r1290, %r1289, %p302;
	add.s32 	%r1292, %r1290, %r1286;
	setp.eq.s32 	%p303, %r146, 7;
	selp.b32 	%r1293, %r1292, %r1291, %p303;
	add.s32 	%r1294, %r1292, %r1287;
	setp.eq.s32 	%p304, %r146, 8;
	selp.b32 	%r1295, %r1294, %r1293, %p304;
	ld.shared.v4.u32 	{%r1296, %r1297, %r1298, %r1299}, [_ZN6thrust24THRUST_300001_SM_1000_NS8cuda_cub4core6detail5shmemE+32];
	add.s32 	%r1300, %r1294, %r1296;
	setp.eq.s32 	%p305, %r146, 9;
	selp.b32 	%r1301, %r1300, %r1295, %p305;
	add.s32 	%r1302, %r1300, %r1297;
	setp.eq.s32 	%p306, %r146, 10;
	selp.b32 	%r1303, %r1302, %r1301, %p306;
	add.s32 	%r1304, %r1302, %r1298;
	setp.eq.s32 	%p307, %r146, 11;
	selp.b32 	%r1305, %r1304, %r1303, %p307;
	add.s32 	%r1306, %r1304, %r1299;
	setp.eq.s32 	%p308, %r146, 12;
	selp.b32 	%r1307, %r1306, %r1305, %p308;
	ld.shared.v4.u32 	{%r1308, %r1309, %r1310, %r1311}, [_ZN6thrust24THRUST_300001_SM_1000_NS8cuda_cub4core6detail5shmemE+48];
	add.s32 	%r1312, %r1306, %r1308;
	setp.eq.s32 	%p309, %r146, 13;
	selp.b32 	%r1313, %r1312, %r1307, %p309;
	add.s32 	%r1314, %r1312, %r1309;
	setp.eq.s32 	%p310, %r146, 14;
	selp.b32 	%r1315, %r1314, %r1313, %p310;
	add.s32 	%r1316, %r1314, %r1310;
	setp.eq.s32 	%p311, %r146, 15;
	selp.b32 	%r1317, %r1316, %r1315, %p311;
	add.s32 	%r149, %r1316, %r1311;
	mov.u32 	%r150, %tid.x;
	setp.gt.u32 	%p312, %r150, 31;
	setp.lt.u32 	%p313, %r150, 32;
	setp.eq.s32 	%p314, %r1239, 0;
	selp.b32 	%r1318, 0, %r1273, %p314;
	add.s32 	%r1620, %r1317, %r1318;
	selp.b32 	%r152, %r1273, %r1620, %p313;
	@%p312 bra 	$L__BB3_129;
	setp.ne.s32 	%p315, %r150, 0;
	mov.u32 	%r1319, %ctaid.x;
	mul.wide.u32 	%rd226, %r1319, 8;
	add.s64 	%rd79, %rd2, %rd226;
	@%p315 bra 	$L__BB3_107;
	st.shared.u32 	[_ZN6thrust24THRUST_300001_SM_1000_NS8cuda_cub4core6detail5shmemE+108], %r149;
	add.s64 	%rd227, %rd79, 256;
	mov.b32 	%r1320, 100;
	// begin inline asm
	st.relaxed.gpu.v2.u32 [%rd227], {%r1320, %r149};
	// end inline asm
$L__BB3_107:
	mov.u32 	%r1322, %nctaid.x;
	setp.gt.u32 	%p316, %r1322, 499;
	@%p316 bra 	$L__BB3_109;
	membar.cta;
	bra.uni 	$L__BB3_110;
$L__BB3_109:
	mov.b32 	%r1323, 450;
	// begin inline asm
	nanosleep.u32 %r1323;
	// end inline asm
$L__BB3_110:
	mul.wide.u32 	%rd229, %r150, 8;
	xor.b64  	%rd230, %rd229, -8;
	add.s64 	%rd231, %rd79, %rd230;
	add.s64 	%rd228, %rd231, 256;
	// begin inline asm
	ld.relaxed.gpu.v2.u32 {%r1618, %r1614}, [%rd228];
	// end inline asm
	mov.u32 	%r1428, %nctaid.x;
$L__BB3_111:
	setp.eq.s32 	%p317, %r1618, 99;
	mov.b32 	%r1326, -1;
	vote.sync.any.pred 	%p318, %p317, %r1326;
	not.pred 	%p319, %p318;
	@%p319 bra 	$L__BB3_116;
	setp.gt.u32 	%p344, %r1428, 499;
	@%p344 bra 	$L__BB3_114;
	membar.cta;
	bra.uni 	$L__BB3_115;
$L__BB3_114:
	mov.b32 	%r1429, 350;
	// begin inline asm
	nanosleep.u32 %r1429;
	// end inline asm
$L__BB3_115:
	// begin inline asm
	ld.relaxed.gpu.v2.u32 {%r1618, %r1614}, [%rd228];
	// end inline asm
	bra.uni 	$L__BB3_111;
$L__BB3_116:
	setp.eq.s32 	%p320, %r1618, 101;
	mov.b32 	%r1353, -1;
	vote.sync.ballot.b32 	%r1354, %p320, %r1353;
	// begin inline asm
	mov.u32 %r1328, %lanemask_ge;
	// end inline asm
	and.b32  	%r1355, %r1354, %r1328;
	or.b32  	%r1356, %r1355, -2147483648;
	add.s32 	%r1357, %r1356, -1;
	not.b32 	%r1358, %r1356;
	and.b32  	%r1359, %r1358, %r1357;
	popc.b32 	%r1332, %r1359;
	mov.b32 	%r1331, 1;
	// begin inline asm
	shfl.sync.down.b32 %r1329, %r1614, %r1331, %r1332, %r1353;
	// end inline asm
	setp.lt.s32 	%p322, %r1239, %r1332;
	selp.b32 	%r1360, %r1329, 0, %p322;
	add.s32 	%r1335, %r1360, %r1614;
	mov.b32 	%r1336, 2;
	// begin inline asm
	shfl.sync.down.b32 %r1334, %r1335, %r1336, %r1332, %r1353;
	// end inline asm
	add.s32 	%r1361, %r1239, 2;
	setp.gt.s32 	%p323, %r1361, %r1332;
	selp.b32 	%r1362, 0, %r1334, %p323;
	add.s32 	%r1340, %r1335, %r1362;
	mov.b32 	%r1341, 4;
	// begin inline asm
	shfl.sync.down.b32 %r1339, %r1340, %r1341, %r1332, %r1353;
	// end inline asm
	add.s32 	%r1363, %r1239, 4;
	setp.gt.s32 	%p324, %r1363, %r1332;
	selp.b32 	%r1364, 0, %r1339, %p324;
	add.s32 	%r1345, %r1340, %r1364;
	mov.b32 	%r1346, 8;
	// begin inline asm
	shfl.sync.down.b32 %r1344, %r1345, %r1346, %r1332, %r1353;
	// end inline asm
	add.s32 	%r1365, %r1239, 8;
	setp.gt.s32 	%p325, %r1365, %r1332;
	selp.b32 	%r1366, 0, %r1344, %p325;
	add.s32 	%r1350, %r1345, %r1366;
	mov.b32 	%r1351, 16;
	// begin inline asm
	shfl.sync.down.b32 %r1349, %r1350, %r1351, %r1332, %r1353;
	// end inline asm
	add.s32 	%r1367, %r1239, 16;
	setp.gt.s32 	%p326, %r1367, %r1332;
	selp.b32 	%r1368, 0, %r1349, %p326;
	add.s32 	%r1616, %r1350, %r1368;
	mov.u32 	%r1369, %tid.x;
	not.b32 	%r1370, %r1369;
	mov.u32 	%r1371, %ctaid.x;
	add.s32 	%r1617, %r1371, %r1370;
	add.s64 	%rd80, %rd2, 256;
$L__BB3_117:
	setp.ne.s32 	%p327, %r1618, 101;
	mov.b32 	%r1372, -1;
	vote.sync.all.pred 	%p328, %p327, %r1372;
	not.pred 	%p329, %p328;
	@%p329 bra 	$L__BB3_125;
	mul.wide.s32 	%rd234, %r1617, 8;
	add.s64 	%rd235, %rd80, %rd234;
	add.s64 	%rd233, %rd235, -256;
	// begin inline asm
	ld.relaxed.gpu.v2.u32 {%r1618, %r1619}, [%rd233];
	// end inline asm
$L__BB3_119:
	setp.eq.s32 	%p333, %r1618, 99;
	mov.b32 	%r1381, -1;
	vote.sync.any.pred 	%p334, %p333, %r1381;
	not.pred 	%p335, %p334;
	@%p335 bra 	$L__BB3_124;
	mov.u32 	%r1424, %nctaid.x;
	setp.gt.u32 	%p343, %r1424, 499;
	@%p343 bra 	$L__BB3_122;
	membar.cta;
	bra.uni 	$L__BB3_123;
$L__BB3_122:
	mov.b32 	%r1425, 350;
	// begin inline asm
	nanosleep.u32 %r1425;
	// end inline asm
$L__BB3_123:
	// begin inline asm
	ld.relaxed.gpu.v2.u32 {%r1618, %r1619}, [%rd233];
	// end inline asm
	bra.uni 	$L__BB3_119;
$L__BB3_124:
	setp.eq.s32 	%p336, %r1618, 101;
	mov.b32 	%r1407, -1;
	vote.sync.ballot.b32 	%r1408, %p336, %r1407;
	and.b32  	%r1409, %r1408, %r1328;
	or.b32  	%r1410, %r1409, -2147483648;
	add.s32 	%r1411, %r1410, -1;
	not.b32 	%r1412, %r1410;
	and.b32  	%r1413, %r1412, %r1411;
	popc.b32 	%r1386, %r1413;
	mov.b32 	%r1385, 1;
	// begin inline asm
	shfl.sync.down.b32 %r1383, %r1619, %r1385, %r1386, %r1407;
	// end inline asm
	setp.lt.s32 	%p338, %r1239, %r1386;
	selp.b32 	%r1414, %r1383, 0, %p338;
	add.s32 	%r1389, %r1414, %r1619;
	mov.b32 	%r1390, 2;
	// begin inline asm
	shfl.sync.down.b32 %r1388, %r1389, %r1390, %r1386, %r1407;
	// end inline asm
	add.s32 	%r1415, %r1239, 2;
	setp.gt.s32 	%p339, %r1415, %r1386;
	selp.b32 	%r1416, 0, %r1388, %p339;
	add.s32 	%r1394, %r1389, %r1416;
	mov.b32 	%r1395, 4;
	// begin inline asm
	shfl.sync.down.b32 %r1393, %r1394, %r1395, %r1386, %r1407;
	// end inline asm
	add.s32 	%r1417, %r1239, 4;
	setp.gt.s32 	%p340, %r1417, %r1386;
	selp.b32 	%r1418, 0, %r1393, %p340;
	add.s32 	%r1399, %r1394, %r1418;
	mov.b32 	%r1400, 8;
	// begin inline asm
	shfl.sync.down.b32 %r1398, %r1399, %r1400, %r1386, %r1407;
	// end inline asm
	add.s32 	%r1419, %r1239, 8;
	setp.gt.s32 	%p341, %r1419, %r1386;
	selp.b32 	%r1420, 0, %r1398, %p341;
	add.s32 	%r1404, %r1399, %r1420;
	mov.b32 	%r1405, 16;
	// begin inline asm
	shfl.sync.down.b32 %r1403, %r1404, %r1405, %r1386, %r1407;
	// end inline asm
	add.s32 	%r1421, %r1239, 16;
	setp.gt.s32 	%p342, %r1421, %r1386;
	selp.b32 	%r1422, 0, %r1403, %p342;
	add.s32 	%r1423, %r1422, %r1616;
	add.s32 	%r1616, %r1423, %r1404;
	add.s32 	%r1617, %r1617, -32;
	bra.uni 	$L__BB3_117;
$L__BB3_125:
	mov.u32 	%r1374, %tid.x;
	setp.ne.s32 	%p330, %r1374, 0;
	@%p330 bra 	$L__BB3_127;
	add.s32 	%r1376, %r1616, %r149;
	add.s64 	%rd232, %rd79, 256;
	mov.b32 	%r1375, 101;
	// begin inline asm
	st.relaxed.gpu.v2.u32 [%rd232], {%r1375, %r1376};
	// end inline asm
	st.shared.u32 	[_ZN6thrust24THRUST_300001_SM_1000_NS8cuda_cub4core6detail5shmemE+100], %r1616;
	st.shared.u32 	[_ZN6thrust24THRUST_300001_SM_1000_NS8cuda_cub4core6detail5shmemE+104], %r1376;
$L__BB3_127:
	setp.ne.s32 	%p331, %r1239, 0;
	mov.u32 	%r1620, %r152;
	@%p331 bra 	$L__BB3_129;
	st.shared.u32 	[_ZN6thrust24THRUST_300001_SM_1000_NS8cuda_cub4core6detail5shmemE+80], %r1616;
	mov.u32 	%r1620, %r1616;
$L__BB3_129:
	mov.u32 	%r1377, %tid.x;
	setp.eq.s32 	%p332, %r1377, 0;
	bar.sync 	0;
	@%p332 bra 	$L__BB3_131;
	ld.shared.u32 	%r1378, [_ZN6thrust24THRUST_300001_SM_1000_NS8cuda_cub4core6detail5shmemE+80];
	add.s32 	%r1620, %r1378, %r1620;
$L__BB3_131:
	ld.shared.u32 	%r1622, [_ZN6thrust24THRUST_300001_SM_1000_NS8cuda_cub4core6detail5shmemE+108];
	ld.shared.u32 	%r1624, [_ZN6thrust24THRUST_300001_SM_1000_NS8cuda_cub4core6detail5shmemE+100];
$L__BB3_132:
	bar.sync 	0;
	sub.s32 	%r1626, %r1620, %r1624;
	not.pred 	%p363, %p1;
	@%p363 bra 	$L__BB3_134;
	add.s32 	%r186, %r1626, 1;
	shl.b32 	%r1518, %r1626, 3;
	mov.u32 	%r1519, _ZN6thrust24THRUST_300001_SM_1000_NS8cuda_cub4core6detail5shmemE;
	add.s32 	%r1520, %r1519, %r1518;
	st.shared.u64 	[%r1520+2048], %rd42;
	mov.u32 	%r1626, %r186;
$L__BB3_134:
	@%p2 bra 	$L__BB3_136;
	add.s32 	%r188, %r1626, 1;
	shl.b32 	%r1521, %r1626, 3;
	mov.u32 	%r1522, _ZN6thrust24THRUST_300001_SM_1000_NS8cuda_cub4core6detail5shmemE;
	add.s32 	%r1523, %r1522, %r1521;
	st.shared.u64 	[%r1523+2048], %rd264;
	mov.u32 	%r1626, %r188;
$L__BB3_136:
	@%p3 bra 	$L__BB3_138;
	add.s32 	%r190, %r1626, 1;
	shl.b32 	%r1524, %r1626, 3;
	mov.u32 	%r1525, _ZN6thrust24THRUST_300001_SM_1000_NS8cuda_cub4core6detail5shmemE;
	add.s32 	%r1526, %r1525, %r1524;
	st.shared.u64 	[%r1526+2048], %rd266;
	mov.u32 	%r1626, %r190;
$L__BB3_138:
	@%p4 bra 	$L__BB3_140;
	add.s32 	%r192, %r1626, 1;
	shl.b32 	%r1527, %r1626, 3;
	mov.u32 	%r1528, _ZN6thrust24THRUST_300001_SM_1000_NS8cuda_cub4core6detail5shmemE;
	add.s32 	%r1529, %r1528, %r1527;
	st.shared.u64 	[%r1529+2048], %rd268;
	mov.u32 	%r1626, %r192;
$L__BB3_140:
	@%p5 bra 	$L__BB3_142;
	add.s32 	%r194, %r1626, 1;
	shl.b32 	%r1530, %r1626, 3;
	mov.u32 	%r1531, _ZN6thrust24THRUST_300001_SM_1000_NS8cuda_cub4core6detail5shmemE;
	add.s32 	%r1532, %r1531, %r1530;
	st.shared.u64 	[%r1532+2048], %rd270;
	mov.u32 	%r1626, %r194;
$L__BB3_142:
	@%p6 bra 	$L__BB3_144;
	add.s32 	%r196, %r1626, 1;
	shl.b32 	%r1533, %r1626, 3;
	mov.u32 	%r1534, _ZN6thrust24THRUST_300001_SM_1000_NS8cuda_cub4core6detail5shmemE;
	add.s32 	%r1535, %r1534, %r1533;
	st.shared.u64 	[%r1535+2048], %rd272;
	mov.u32 	%r1626, %r196;
$L__BB3_144:
	and.b32  	%r1536, %r127, 64;
	setp.eq.s32 	%p364, %r1536, 0;
	@%p364 bra 	$L__BB3_146;
	add.s32 	%r198, %r1626, 1;
	shl.b32 	%r1537, %r1626, 3;
	mov.u32 	%r1538, _ZN6thrust24THRUST_300001_SM_1000_NS8cuda_cub4core6detail5shmemE;
	add.s32 	%r1539, %r1538, %r1537;
	st.shared.u64 	[%r1539+2048], %rd274;
	mov.u32 	%r1626, %r198;
$L__BB3_146:
	and.b32  	%r1540, %r127, 128;
	setp.eq.s32 	%p365, %r1540, 0;
	@%p365 bra 	$L__BB3_148;
	add.s32 	%r200, %r1626, 1;
	shl.b32 	%r1541, %r1626, 3;
	mov.u32 	%r1542, _ZN6thrust24THRUST_300001_SM_1000_NS8cuda_cub4core6detail5shmemE;
	add.s32 	%r1543, %r1542, %r1541;
	st.shared.u64 	[%r1543+2048], %rd276;
	mov.u32 	%r1626, %r200;
$L__BB3_148:
	and.b32  	%r1544, %r139, 256;
	setp.eq.s32 	%p366, %r1544, 0;
	@%p366 bra 	$L__BB3_150;
	add.s32 	%r202, %r1626, 1;
	shl.b32 	%r1545, %r1626, 3;
	mov.u32 	%r1546, _ZN6thrust24THRUST_300001_SM_1000_NS8cuda_cub4core6detail5shmemE;
	add.s32 	%r1547, %r1546, %r1545;
	st.shared.u64 	[%r1547+2048], %rd278;
	mov.u32 	%r1626, %r202;
$L__BB3_150:
	and.b32  	%r1548, %r139, 512;
	setp.eq.s32 	%p367, %r1548, 0;
	@%p367 bra 	$L__BB3_152;
	shl.b32 	%r1549, %r1626, 3;
	mov.u32 	%r1550, _ZN6thrust24THRUST_300001_SM_1000_NS8cuda_cub4core6detail5shmemE;
	add.s32 	%r1551, %r1550, %r1549;
	st.shared.u64 	[%r1551+2048], %rd280;
$L__BB3_152:
	bar.sync 	0;
	mov.u32 	%r1640, %tid.x;
	setp.ge.s32 	%p368, %r1640, %r1622;
	@%p368 bra 	$L__BB3_327;
	not.b32 	%r1552, %r1640;
	add.s32 	%r205, %r1622, %r1552;
	and.b32  	%r1553, %r205, 1536;
	setp.eq.s32 	%p369, %r1553, 1536;
	@%p369 bra 	$L__BB3_156;
	shr.u32 	%r1554, %r205, 9;
	add.s32 	%r1555, %r1554, 1;
	and.b32  	%r1556, %r1555, 3;
	add.s32 	%r1636, %r1640, %r1624;
	shl.b32 	%r1557, %r1640, 3;
	mov.u32 	%r1558, _ZN6thrust24THRUST_300001_SM_1000_NS8cuda_cub4core6detail5shmemE;
	add.s32 	%r1559, %r1557, %r1558;
	add.s32 	%r1635, %r1559, 2048;
	neg.s32 	%r1634, %r1556;
	shl.b32 	%r1560, %r1555, 9;
	and.b32  	%r1561, %r1560, 1536;
	add.s32 	%r1640, %r1640, %r1561;
$L__BB3_155:
	.pragma "nounroll";
	mul.wide.s32 	%rd244, %r1636, 8;
	add.s64 	%rd245, %rd5, %rd244;
	ld.shared.u64 	%rd246, [%r1635];
	st.global.u64 	[%rd245], %rd246;
	add.s32 	%r1636, %r1636, 512;
	add.s32 	%r1635, %r1635, 4096;
	add.s32 	%r1634, %r1634, 1;
	setp.ne.s32 	%p370, %r1634, 0;
	@%p370 bra 	$L__BB3_155;
$L__BB3_156:
	setp.lt.u32 	%p371, %r205, 1536;
	@%p371 bra 	$L__BB3_327;
	add.s64 	%rd81, %rd5, 8192;
	add.s32 	%r1639, %r1624, %r1640;
	shl.b32 	%r1562, %r1640, 3;
	mov.u32 	%r1563, _ZN6thrust24THRUST_300001_SM_1000_NS8cuda_cub4core6detail5shmemE;
	add.s32 	%r1564, %r1562, %r1563;
	add.s32 	%r1638, %r1564, 10240;
$L__BB3_158:
	mul.wide.s32 	%rd247, %r1639, 8;
	add.s64 	%rd248, %rd81, %rd247;
	ld.shared.u64 	%rd249, [%r1638+-8192];
	st.global.u64 	[%rd248+-8192], %rd249;
	ld.shared.u64 	%rd250, [%r1638+-4096];
	st.global.u64 	[%rd248+-4096], %rd250;
	ld.shared.u64 	%rd251, [%r1638];
	st.global.u64 	[%rd248], %rd251;
	ld.shared.u64 	%rd252, [%r1638+4096];
	st.global.u64 	[%rd248+4096], %rd252;
	add.s32 	%r1640, %r1640, 2048;
	add.s32 	%r1639, %r1639, 2048;
	add.s32 	%r1638, %r1638, 16384;
	setp.lt.s32 	%p372, %r1640, %r1622;
	@%p372 bra 	$L__BB3_158;
	bra.uni 	$L__BB3_327;
$L__BB3_159:
	mul.wide.u32 	%rd164, %r1, 8;
	add.s64 	%rd165, %rd1, %rd164;
	ld.global.u32 	%r456, [%rd165];
	ld.global.u32 	%r457, [%rd165+4];
	ld.global.u32 	%r458, [%rd165+8];
	ld.global.u32 	%r459, [%rd165+12];
	sub.s32 	%r225, %r458, %r456;
	sub.s32 	%r460, %r459, %r457;
	cvt.s64.s32 	%rd166, %r456;
	cvt.s64.s32 	%rd82, %r457;
	mov.u32 	%r227, %tid.x;
	add.s32 	%r228, %r460, %r225;
	setp.ge.s32 	%p14, %r227, %r228;
	cvt.u64.u32 	%rd83, %r227;
	add.s64 	%rd167, %rd83, %rd166;
	shl.b64 	%rd168, %rd167, 3;
	add.s64 	%rd84, %rd3, %rd168;
	@%p14 bra 	$L__BB3_163;
	setp.ge.s32 	%p15, %r227, %r225;
	@%p15 bra 	$L__BB3_162;
	ld.global.u64 	%rd282, [%rd84];
	bra.uni 	$L__BB3_163;
$L__BB3_162:
	sub.s32 	%r461, %r227, %r225;
	cvt.s64.s32 	%rd169, %r461;
	add.s64 	%rd170, %rd169, %rd82;
	shl.b64 	%rd171, %rd170, 3;
	add.s64 	%rd172, %rd4, %rd171;
	ld.global.u64 	%rd282, [%rd172];
$L__BB3_163:
	add.s32 	%r229, %r227, 512;
	setp.ge.s32 	%p16, %r229, %r228;
	cvt.s64.s32 	%rd174, %r225;
	sub.s64 	%rd175, %rd83, %rd174;
	add.s64 	%rd176, %rd175, %rd82;
	shl.b64 	%rd177, %rd176, 3;
	add.s64 	%rd88, %rd4, %rd177;
	@%p16 bra 	$L__BB3_167;
	setp.lt.s32 	%p17, %r229, %r225;
	@%p17 bra 	$L__BB3_166;
	ld.global.u64 	%rd283, [%rd88+4096];
	bra.uni 	$L__BB3_167;
$L__BB3_166:
	ld.global.u64 	%rd283, [%rd84+4096];
$L__BB3_167:
	or.b32  	%r230, %r227, 1024;
	setp.ge.s32 	%p18, %r230, %r228;
	@%p18 bra 	$L__BB3_171;
	setp.lt.s32 	%p19, %r230, %r225;
	@%p19 bra 	$L__BB3_170;
	ld.global.u64 	%rd284, [%rd88+8192];
	bra.uni 	$L__BB3_171;
$L__BB3_170:
	ld.global.u64 	%rd284, [%rd84+8192];
$L__BB3_171:
	add.s32 	%r231, %r227, 1536;
	setp.ge.s32 	%p20, %r231, %r228;
	@%p20 bra 	$L__BB3_175;
	setp.lt.s32 	%p21, %r231, %r225;
	@%p21 bra 	$L__BB3_174;
	ld.global.u64 	%rd285, [%rd88+12288];
	bra.uni 	$L__BB3_175;
$L__BB3_174:
	ld.global.u64 	%rd285, [%rd84+12288];
$L__BB3_175:
	or.b32  	%r232, %r227, 2048;
	setp.ge.s32 	%p22, %r232, %r228;
	@%p22 bra 	$L__BB3_179;
	setp.lt.s32 	%p23, %r232, %r225;
	@%p23 bra 	$L__BB3_178;
	ld.global.u64 	%rd286, [%rd88+16384];
	bra.uni 	$L__BB3_179;
$L__BB3_178:
	ld.global.u64 	%rd286, [%rd84+16384];
$L__BB3_179:
	add.s32 	%r233, %r227, 2560;
	setp.ge.s32 	%p24, %r233, %r228;
	@%p24 bra 	$L__BB3_183;
	setp.lt.s32 	%p25, %r233, %r225;
	@%p25 bra 	$L__BB3_182;
	ld.global.u64 	%rd287, [%rd88+20480];
	bra.uni 	$L__BB3_183;
$L__BB3_182:
	ld.global.u64 	%rd287, [%rd84+20480];
$L__BB3_183:
	or.b32  	%r234, %r227, 3072;
	setp.ge.s32 	%p26, %r234, %r228;
	@%p26 bra 	$L__BB3_187;
	setp.lt.s32 	%p27, %r234, %r225;
	@%p27 bra 	$L__BB3_186;
	ld.global.u64 	%rd288, [%rd88+24576];
	bra.uni 	$L__BB3_187;
$L__BB3_186:
	ld.global.u64 	%rd288, [%rd84+24576];
$L__BB3_187:
	add.s32 	%r235, %r227, 3584;
	setp.ge.s32 	%p28, %r235, %r228;
	@%p28 bra 	$L__BB3_191;
	setp.lt.s32 	%p29, %r235, %r225;
	@%p29 bra 	$L__BB3_190;
	ld.global.u64 	%rd289, [%rd88+28672];
	bra.uni 	$L__BB3_191;
$L__BB3_190:
	ld.global.u64 	%rd289, [%rd84+28672];
$L__BB3_191:
	or.b32  	%r236, %r227, 4096;
	setp.ge.s32 	%p30, %r236, %r228;
	@%p30 bra 	$L__BB3_195;
	setp.lt.s32 	%p31, %r236, %r225;
	@%p31 bra 	$L__BB3_194;
	ld.global.u64 	%rd290, [%rd88+32768];
	bra.uni 	$L__BB3_195;
$L__BB3_194:
	ld.global.u64 	%rd290, [%rd84+32768];
$L__BB3_195:
	add.s32 	%r237, %r227, 4608;
	setp.ge.s32 	%p32, %r237, %r228;
	@%p32 bra 	$L__BB3_199;
	setp.lt.s32 	%p33, %r237, %r225;
	@%p33 bra 	$L__BB3_198;
	ld.global.u64 	%rd291, [%rd88+36864];
	bra.uni 	$L__BB3_199;
$L__BB3_198:
	ld.global.u64 	%rd291, [%rd84+36864];
$L__BB3_199:
	mov.u32 	%r462, _ZN6thrust24THRUST_300001_SM_1000_NS8cuda_cub4core6detail5shmemE;
	add.s32 	%r463, %r462, 2048;
	shl.b32 	%r465, %r227, 3;
	add.s32 	%r466, %r463, %r465;
	st.shared.u64 	[%r466], %rd282;
	st.shared.u64 	[%r466+4096], %rd283;
	st.shared.u64 	[%r466+8192], %rd284;
	st.shared.u64 	[%r466+12288], %rd285;
	st.shared.u64 	[%r466+16384], %rd286;
	st.shared.u64 	[%r466+20480], %rd287;
	st.shared.u64 	[%r466+24576], %rd288;
	st.shared.u64 	[%r466+28672], %rd289;
	st.shared.u64 	[%r466+32768], %rd290;
	st.shared.u64 	[%r466+36864], %rd291;
	bar.sync 	0;
	mul.lo.s32 	%r467, %r227, 10;
	min.s32 	%r238, %r228, %r467;
	shl.b32 	%r468, %r225, 3;
	add.s32 	%r239, %r463, %r468;
	sub.s32 	%r469, %r238, %r460;
	max.s32 	%r1643, %r469, 0;
	min.s32 	%r1642, %r225, %r238;
	setp.ge.s32 	%p34, %r1643, %r1642;
	@%p34 bra 	$L__BB3_201;
$L__BB3_200:
	add.s32 	%r470, %r1643, %r1642;
	shr.s32 	%r471, %r470, 1;
	shl.b32 	%r472, %r471, 3;
	add.s32 	%r474, %r462, %r472;
	ld.shared.u32 	%r475, [%r474+2048];
	not.b32 	%r476, %r471;
	add.s32 	%r477, %r238, %r476;
	shl.b32 	%r478, %r477, 3;
	add.s32 	%r479, %r239, %r478;
	ld.shared.u32 	%r480, [%r479];
	setp.lt.s32 	%p35, %r480, %r475;
	add.s32 	%r481, %r471, 1;
	selp.b32 	%r1643, %r1643, %r481, %p35;
	selp.b32 	%r1642, %r471, %r1642, %p35;
	setp.lt.s32 	%p36, %r1643, %r1642;
	@%p36 bra 	$L__BB3_200;
$L__BB3_201:
	sub.s32 	%r247, %r238, %r1643;
	setp.ge.s32 	%p37, %r247, %r460;
	mov.b32 	%r1670, 0;
	@%p37 bra 	$L__BB3_228;
	shl.b32 	%r485, %r247, 3;
	add.s32 	%r248, %r239, %r485;
	ld.shared.u64 	%rd116, [%r248];
	setp.lt.s32 	%p38, %r1643, 1;
	mov.b32 	%r1647, 0;
	mov.u32 	%r1646, %r1643;
	@%p38 bra 	$L__BB3_204;
	mul.lo.s32 	%r486, %r1643, 511;
	shr.s32 	%r487, %r486, 9;
	shl.b32 	%r488, %r487, 3;
	add.s32 	%r490, %r462, %r488;
	ld.shared.u32 	%r491, [%r490+2048];
	cvt.u32.u64 	%r492, %rd116;
	setp.lt.s32 	%p39, %r491, %r492;
	add.s32 	%r493, %r487, 1;
	selp.b32 	%r1646, %r1643, %r487, %p39;
	selp.b32 	%r1647, %r493, 0, %p39;
$L__BB3_204:
	setp.ge.s32 	%p40, %r1647, %r1646;
	@%p40 bra 	$L__BB3_206;
	mad.lo.s32 	%r494, %r1646, 127, %r1647;
	shr.s32 	%r495, %r494, 7;
	shl.b32 	%r496, %r495, 3;
	add.s32 	%r498, %r462, %r496;
	ld.shared.u32 	%r499, [%r498+2048];
	cvt.u32.u64 	%r500, %rd116;
	setp.lt.s32 	%p41, %r499, %r500;
	add.s32 	%r501, %r495, 1;
	selp.b32 	%r1646, %r1646, %r495, %p41;
	selp.b32 	%r1647, %r501, %r1647, %p41;
$L__BB3_206:
	setp.ge.s32 	%p42, %r1647, %r1646;
	@%p42 bra 	$L__BB3_208;
	mad.lo.s32 	%r502, %r1646, 31, %r1647;
	shr.s32 	%r503, %r502, 5;
	shl.b32 	%r504, %r503, 3;
	add.s32 	%r506, %r462, %r504;
	ld.shared.u32 	%r507, [%r506+2048];
	cvt.u32.u64 	%r508, %rd116;
	setp.lt.s32 	%p43, %r507, %r508;
	add.s32 	%r509, %r503, 1;
	selp.b32 	%r1646, %r1646, %r503, %p43;
	selp.b32 	%r1647, %r509, %r1647, %p43;
$L__BB3_208:
	setp.ge.s32 	%p44, %r1647, %r1646;
	@%p44 bra 	$L__BB3_210;
	mad.lo.s32 	%r510, %r1646, 15, %r1647;
	shr.s32 	%r511, %r510, 4;
	shl.b32 	%r512, %r511, 3;
	add.s32 	%r514, %r462, %r512;
	ld.shared.u32 	%r515, [%r514+2048];
	cvt.u32.u64 	%r516, %rd116;
	setp.lt.s32 	%p45, %r515, %r516;
	add.s32 	%r517, %r511, 1;
	selp.b32 	%r1646, %r1646, %r511, %p45;
	selp.b32 	%r1647, %r517, %r1647, %p45;
$L__BB3_210:
	setp.ge.s32 	%p46, %r1647, %r1646;
	@%p46 bra 	$L__BB3_213;
	cvt.u32.u64 	%r266, %rd116;
$L__BB3_212:
	add.s32 	%r519, %r1647, %r1646;
	shr.s32 	%r520, %r519, 1;
	shl.b32 	%r521, %r520, 3;
	add.s32 	%r523, %r462, %r521;
	ld.shared.u32 	%r524, [%r523+2048];
	setp.lt.s32 	%p47, %r524, %r266;
	add.s32 	%r525, %r520, 1;
	selp.b32 	%r1646, %r1646, %r520, %p47;
	selp.b32 	%r1647, %r525, %r1647, %p47;
	setp.lt.s32 	%p48, %r1647, %r1646;
	@%p48 bra 	$L__BB3_212;
$L__BB3_213:
	setp.lt.s32 	%p49, %r247, 1;
	mov.b32 	%r1658, 0;
	mov.u32 	%r1657, %r247;
	@%p49 bra 	$L__BB3_215;
	mul.lo.s32 	%r528, %r247, 511;
	shr.s32 	%r529, %r528, 9;
	shl.b32 	%r530, %r529, 3;
	add.s32 	%r531, %r239, %r530;
	ld.shared.u32 	%r532, [%r531];
	cvt.u32.u64 	%r533, %rd116;
	setp.lt.s32 	%p50, %r532, %r533;
	add.s32 	%r534, %r529, 1;
	selp.b32 	%r1657, %r247, %r529, %p50;
	selp.b32 	%r1658, %r534, 0, %p50;
$L__BB3_215:
	setp.ge.s32 	%p51, %r1658, %r1657;
	@%p51 bra 	$L__BB3_217;
	mad.lo.s32 	%r536, %r1657, 127, %r1658;
	shr.s32 	%r537, %r536, 7;
	shl.b32 	%r538, %r537, 3;
	add.s32 	%r539, %r239, %r538;
	ld.shared.u32 	%r540, [%r539];
	cvt.u32.u64 	%r541, %rd116;
	setp.lt.s32 	%p52, %r540, %r541;
	add.s32 	%r542, %r537, 1;
	selp.b32 	%r1657, %r1657, %r537, %p52;
	selp.b32 	%r1658, %r542, %r1658, %p52;
$L__BB3_217:
	setp.ge.s32 	%p53, %r1658, %r1657;
	@%p53 bra 	$L__BB3_219;
	mad.lo.s32 	%r543, %r1657, 31, %r1658;
	shr.s32 	%r544, %r543, 5;
	shl.b32 	%r545, %r544, 3;
	add.s32 	%r546, %r239, %r545;
	ld.shared.u32 	%r547, [%r546];
	cvt.u32.u64 	%r548, %rd116;
	setp.lt.s32 	%p54, %r547, %r548;
	add.s32 	%r549, %r544, 1;
	selp.b32 	%r1657, %r1657, %r544, %p54;
	selp.b32 	%r1658, %r549, %r1658, %p54;
$L__BB3_219:
	setp.ge.s32 	%p55, %r1658, %r1657;
	@%p55 bra 	$L__BB3_221;
	mad.lo.s32 	%r550, %r1657, 15, %r1658;
	shr.s32 	%r551, %r550, 4;
	shl.b32 	%r552, %r551, 3;
	add.s32 	%r553, %r239, %r552;
	ld.shared.u32 	%r554, [%r553];
	cvt.u32.u64 	%r555, %rd116;
	setp.lt.s32 	%p56, %r554, %r555;
	add.s32 	%r556, %r551, 1;
	selp.b32 	%r1657, %r1657, %r551, %p56;
	selp.b32 	%r1658, %r556, %r1658, %p56;
$L__BB3_221:
	setp.ge.s32 	%p57, %r1658, %r1657;
	@%p57 bra 	$L__BB3_224;
	cvt.u32.u64 	%r289, %rd116;
$L__BB3_223:
	add.s32 	%r558, %r1658, %r1657;
	shr.s32 	%r559, %r558, 1;
	shl.b32 	%r560, %r559, 3;
	add.s32 	%r561, %r239, %r560;
	ld.shared.u32 	%r562, [%r561];
	setp.lt.s32 	%p58, %r562, %r289;
	add.s32 	%r563, %r559, 1;
	selp.b32 	%r1657, %r1657, %r559, %p58;
	selp.b32 	%r1658, %r563, %r1658, %p58;
	setp.lt.s32 	%p59, %r1658, %r1657;
	@%p59 bra 	$L__BB3_223;
$L__BB3_224:
	sub.s32 	%r566, %r1643, %r1647;
	sub.s32 	%r295, %r247, %r1658;
	add.s32 	%r296, %r295, %r566;
	shr.s32 	%r567, %r296, 1;
	max.s32 	%r297, %r567, %r295;
	add.s32 	%r569, %r1658, %r297;
	add.s32 	%r570, %r569, 1;
	min.s32 	%r571, %r570, %r460;
	sub.s32 	%r1667, %r571, %r247;
	setp.lt.s32 	%p60, %r1667, 1;
	mov.b32 	%r1668, 0;
	@%p60 bra 	$L__BB3_227;
	cvt.u32.u64 	%r299, %rd116;
	mov.b32 	%r1668, 0;
$L__BB3_226:
	add.s32 	%r573, %r1668, %r1667;
	shr.s32 	%r574, %r573, 1;
	shl.b32 	%r575, %r574, 3;
	add.s32 	%r576, %r248, %r575;
	ld.shared.u32 	%r577, [%r576];
	setp.lt.s32 	%p61, %r299, %r577;
	add.s32 	%r578, %r574, 1;
	selp.b32 	%r1667, %r574, %r1667, %p61;
	selp.b32 	%r1668, %r1668, %r578, %p61;
	setp.lt.s32 	%p62, %r1668, %r1667;
	@%p62 bra 	$L__BB3_226;
$L__BB3_227:
	add.s32 	%r579, %r295, %r1668;
	min.s32 	%r580, %r579, %r297;
	sub.s32 	%r581, %r296, %r580;
	add.s32 	%r582, %r580, 1;
	setp.eq.s32 	%p63, %r581, %r582;
	setp.lt.s32 	%p64, %r297, %r579;
	and.pred  	%p65, %p63, %p64;
	add.s32 	%r1643, %r581, %r1647;
	selp.u32 	%r1670, 1, 0, %p65;
$L__BB3_228:
	sub.s32 	%r583, %r238, %r1643;
	add.s32 	%r584, %r583, %r1670;
	setp.eq.s32 	%p66, %r227, 0;
	shl.b32 	%r586, %r225, 16;
	or.b32  	%r587, %r586, %r460;
	shl.b32 	%r588, %r1643, 16;
	or.b32  	%r589, %r584, %r588;
	selp.b32 	%r590, %r587, %r589, %p66;
	add.s32 	%r591, %r227, -1;
	selp.b32 	%r592, 511, %r591, %p66;
	shl.b32 	%r593, %r592, 2;
	add.s32 	%r595, %r462, %r593;
	st.shared.u32 	[%r595], %r590;
	bar.sync 	0;
	shl.b32 	%r596, %r227, 2;
	add.s32 	%r597, %r462, %r596;
	ld.shared.u32 	%r598, [%r597];
	shr.s32 	%r309, %r598, 16;
	and.b32  	%r600, %r598, 65535;
	add.s32 	%r1674, %r584, %r225;
	add.s32 	%r311, %r600, %r225;
	shl.b32 	%r601, %r584, 3;
	add.s32 	%r312, %r239, %r601;
	ld.shared.u64 	%rd295, [%r312];
	shl.b32 	%r602, %r1643, 3;
	add.s32 	%r603, %r462, %r602;
	add.s32 	%r313, %r603, 2048;
	ld.shared.u64 	%rd118, [%r603+2048];
	cvt.u32.u64 	%r314, %rd118;
	cvt.u32.u64 	%r315, %rd295;
	setp.lt.s32 	%p67, %r315, %r314;
	setp.lt.s32 	%p68, %r1643, %r309;
	setp.lt.s32 	%p69, %r1674, %r311;
	and.pred  	%p70, %p68, %p69;
	setp.eq.s32 	%p71, %r315, %r314;
	and.pred  	%p7, %p70, %p71;
	mov.u64 	%rd292, %rd118;
	@%p67 bra 	$L__BB3_230;
	add.s32 	%r1643, %r1643, 1;
	ld.shared.u64 	%rd292, [%r313+8];
$L__BB3_230:
	setp.lt.s32 	%p72, %r314, %r315;
	@%p72 bra 	$L__BB3_232;
	add.s32 	%r1674, %r1674, 1;
	ld.shared.u64 	%rd295, [%r312+8];
$L__BB3_232:
	cvt.u32.u64 	%r320, %rd292;
	cvt.u32.u64 	%r321, %rd295;
	setp.lt.s32 	%p73, %r321, %r320;
	setp.ge.s32 	%p74, %r1643, %r309;
	setp.ge.s32 	%p75, %r1674, %r311;
	or.pred  	%p76, %p74, %p75;
	setp.ne.s32 	%p77, %r321, %r320;
	or.pred  	%p8, %p76, %p77;
	mov.u64 	%rd294, %rd292;
	@%p73 bra 	$L__BB3_234;
	add.s32 	%r322, %r1643, 1;
	shl.b32 	%r604, %r1643, 3;
	add.s32 	%r606, %r462, %r604;
	ld.shared.u64 	%rd294, [%r606+2056];
	mov.u32 	%r1643, %r322;
$L__BB3_234:
	setp.lt.s32 	%p78, %r320, %r321;
	@%p78 bra 	$L__BB3_236;
	add.s32 	%r324, %r1674, 1;
	shl.b32 	%r607, %r1674, 3;
	add.s32 	%r609, %r462, %r607;
	ld.shared.u64 	%rd295, [%r609+2056];
	mov.u32 	%r1674, %r324;
$L__BB3_236:
	cvt.u32.u64 	%r326, %rd294;
	cvt.u32.u64 	%r327, %rd295;
	setp.lt.s32 	%p79, %r327, %r326;
	setp.ge.s32 	%p80, %r1643, %r309;
	setp.ge.s32 	%p81, %r1674, %r311;
	or.pred  	%p82, %p80, %p81;
	setp.ne.s32 	%p83, %r327, %r326;
	or.pred  	%p9, %p82, %p83;
	mov.u64 	%rd296, %rd294;
	@%p79 bra 	$L__BB3_238;
	add.s32 	%r328, %r1643, 1;
	shl.b32 	%r610, %r1643, 3;
	add.s32 	%r612, %r462, %r610;
	ld.shared.u64 	%rd296, [%r612+2056];
	mov.u32 	%r1643, %r328;
$L__BB3_238:
	setp.lt.s32 	%p84, %r326, %r327;
	@%p84 bra 	$L__BB3_240;
	add.s32 	%r330, %r1674, 1;
	shl.b32 	%r613, %r1674, 3;
	add.s32 	%r615, %r462, %r613;
	ld.shared.u64 	%rd295, [%r615+2056];
	mov.u32 	%r1674, %r330;
$L__BB3_240:
	cvt.u32.u64 	%r332, %rd296;
	cvt.u32.u64 	%r333, %rd295;
	setp.lt.s32 	%p85, %r333, %r332;
	setp.ge.s32 	%p86, %r1643, %r309;
	setp.ge.s32 	%p87, %r1674, %r311;
	or.pred  	%p88, %p86, %p87;
	setp.ne.s32 	%p89, %r333, %r332;
	or.pred  	%p10, %p88, %p89;
	mov.u64 	%rd298, %rd296;
	@%p85 bra 	$L__BB3_242;
	add.s32 	%r334, %r1643, 1;
	shl.b32 	%r616, %r1643, 3;
	add.s32 	%r618, %r462, %r616;
	ld.shared.u64 	%rd298, [%r618+2056];
	mov.u32 	%r1643, %r334;
$L__BB3_242:
	setp.lt.s32 	%p90, %r332, %r333;
	@%p90 bra 	$L__BB3_244;
	add.s32 	%r336, %r1674, 1;
	shl.b32 	%r619, %r1674, 3;
	add.s32 	%r621, %r462, %r619;
	ld.shared.u64 	%rd295, [%r621+2056];
	mov.u32 	%r1674, %r336;
$L__BB3_244:
	cvt.u32.u64 	%r338, %rd298;
	cvt.u32.u64 	%r339, %rd295;
	setp.lt.s32 	%p91, %r339, %r338;
	setp.ge.s32 	%p92, %r1643, %r309;
	setp.ge.s32 	%p93, %r1674, %r311;
	or.pred  	%p94, %p92, %p93;
	setp.ne.s32 	%p95, %r339, %r338;
	or.pred  	%p11, %p94, %p95;
	mov.u64 	%rd300, %rd298;
	@%p91 bra 	$L__BB3_246;
	add.s32 	%r340, %r1643, 1;
	shl.b32 	%r622, %r1643, 3;
	mov.u32 	%r623, _ZN6thrust24THRUST_300001_SM_1000_NS8cuda_cub4core6detail5shmemE;
	add.s32 	%r624, %r623, %r622;
	ld.shared.u64 	%rd300, [%r624+2056];
	mov.u32 	%r1643, %r340;
$L__BB3_246:
	setp.lt.s32 	%p96, %r338, %r339;
	@%p96 bra 	$L__BB3_248;
	add.s32 	%r342, %r1674, 1;
	shl.b32 	%r625, %r1674, 3;
	mov.u32 	%r626, _ZN6thrust24THRUST_300001_SM_1000_NS8cuda_cub4core6detail5shmemE;
	add.s32 	%r627, %r626, %r625;
	ld.shared.u64 	%rd295, [%r627+2056];
	mov.u32 	%r1674, %r342;
$L__BB3_248:
	cvt.u32.u64 	%r344, %rd300;
	cvt.u32.u64 	%r345, %rd295;
	setp.lt.s32 	%p97, %r345, %r344;
	setp.ge.s32 	%p98, %r1643, %r309;
	setp.ge.s32 	%p99, %r1674, %r311;
	or.pred  	%p100, %p98, %p99;
	setp.ne.s32 	%p101, %r345, %r344;
	or.pred  	%p12, %p100, %p101;
	mov.u64 	%rd302, %rd300;
	@%p97 bra 	$L__BB3_250;
	add.s32 	%r346, %r1643, 1;
	shl.b32 	%r628, %r1643, 3;
	mov.u32 	%r629, _ZN6thrust24THRUST_300001_SM_1000_NS8cuda_cub4core6detail5shmemE;
	add.s32 	%r630, %r629, %r628;
	ld.shared.u64 	%rd302, [%r630+2056];
	mov.u32 	%r1643, %r346;
$L__BB3_250:
	setp.lt.s32 	%p102, %r344, %r345;
	@%p102 bra 	$L__BB3_252;
	add.s32 	%r348, %r1674, 1;
	shl.b32 	%r631, %r1674, 3;
	mov.u32 	%r632, _ZN6thrust24THRUST_300001_SM_1000_NS8cuda_cub4core6detail5shmemE;
	add.s32 	%r633, %r632, %r631;
	ld.shared.u64 	%rd295, [%r633+2056];
	mov.u32 	%r1674, %r348;
$L__BB3_252:
	cvt.u32.u64 	%r350, %rd302;
	cvt.u32.u64 	%r351, %rd295;
	setp.lt.s32 	%p103, %r351, %r350;
	mov.u32 	%r1685, %r1643;
	mov.u64 	%rd304, %rd302;
	@%p103 bra 	$L__BB3_254;
	add.s32 	%r1685, %r1643, 1;
	shl.b32 	%r634, %r1643, 3;
	mov.u32 	%r635, _ZN6thrust24THRUST_300001_SM_1000_NS8cuda_cub4core6detail5shmemE;
	add.s32 	%r636, %r635, %r634;
	ld.shared.u64 	%rd304, [%r636+2056];
$L__BB3_254:
	setp.lt.s32 	%p104, %r350, %r351;
	mov.u32 	%r1686, %r1674;
	@%p104 bra 	$L__BB3_256;
	add.s32 	%r1686, %r1674, 1;
	shl.b32 	%r637, %r1674, 3;
	mov.u32 	%r638, _ZN6thrust24THRUST_300001_SM_1000_NS8cuda_cub4core6detail5shmemE;
	add.s32 	%r639, %r638, %r637;
	ld.shared.u64 	%rd295, [%r639+2056];
$L__BB3_256:
	cvt.u32.u64 	%r356, %rd304;
	cvt.u32.u64 	%r357, %rd295;
	setp.lt.s32 	%p105, %r357, %r356;
	setp.ge.s32 	%p106, %r1685, %r309;
	setp.ge.s32 	%p107, %r1686, %r311;
	setp.ne.s32 	%p108, %r357, %r356;
	selp.b32 	%r640, 0, 128, %p108;
	selp.b32 	%r641, 0, %r640, %p107;
	selp.b32 	%r642, 0, %r641, %p106;
	setp.ne.s32 	%p109, %r351, %r350;
	setp.ge.s32 	%p110, %r1674, %r311;
	setp.ge.s32 	%p111, %r1643, %r309;
	selp.b32 	%r643, 0, 64, %p109;
	selp.b32 	%r644, 0, %r643, %p110;
	selp.b32 	%r645, 0, %r644, %p111;
	or.b32  	%r646, %r645, %r642;
	selp.b32 	%r647, 0, 16, %p11;
	selp.b32 	%r648, 0, 8, %p10;
	selp.u32 	%r649, 1, 0, %p7;
	selp.b32 	%r650, 0, 2, %p8;
	or.b32  	%r651, %r650, %r649;
	selp.b32 	%r652, 0, 4, %p9;
	or.b32  	%r653, %r651, %r652;
	or.b32  	%r654, %r653, %r648;
	or.b32  	%r655, %r654, %r647;
	selp.b32 	%r656, 0, 32, %p12;
	or.b32  	%r657, %r655, %r656;
	or.b32  	%r358, %r646, %r657;
	mov.u64 	%rd306, %rd304;
	@%p105 bra 	$L__BB3_258;
	add.s32 	%r359, %r1685, 1;
	shl.b32 	%r658, %r1685, 3;
	mov.u32 	%r659, _ZN6thrust24THRUST_300001_SM_1000_NS8cuda_cub4core6detail5shmemE;
	add.s32 	%r660, %r659, %r658;
	ld.shared.u64 	%rd306, [%r660+2056];
	mov.u32 	%r1685, %r359;
$L__BB3_258:
	setp.lt.s32 	%p112, %r356, %r357;
	@%p112 bra 	$L__BB3_260;
	add.s32 	%r361, %r1686, 1;
	shl.b32 	%r661, %r1686, 3;
	mov.u32 	%r662, _ZN6thrust24THRUST_300001_SM_1000_NS8cuda_cub4core6detail5shmemE;
	add.s32 	%r663, %r662, %r661;
	ld.shared.u64 	%rd295, [%r663+2056];
	mov.u32 	%r1686, %r361;
$L__BB3_260:
	cvt.u32.u64 	%r664, %rd306;
	cvt.u32.u64 	%r363, %rd295;
	setp.lt.s32 	%p113, %r363, %r664;
	mov.u32 	%r1687, %r1685;
	mov.u64 	%rd308, %rd306;
	@%p113 bra 	$L__BB3_262;
	add.s32 	%r1687, %r1685, 1;
	shl.b32 	%r665, %r1685, 3;
	mov.u32 	%r666, _ZN6thrust24THRUST_300001_SM_1000_NS8cuda_cub4core6detail5shmemE;
	add.s32 	%r667, %r666, %r665;
	ld.shared.u64 	%rd308, [%r667+2056];
$L__BB3_262:
	cvt.u32.u64 	%r668, %rd306;
	setp.lt.s32 	%p114, %r668, %r363;
	mov.u32 	%r1688, %r1686;
	@%p114 bra 	$L__BB3_264;
	add.s32 	%r1688, %r1686, 1;
	shl.b32 	%r669, %r1686, 3;
	mov.u32 	%r670, _ZN6thrust24THRUST_300001_SM_1000_NS8cuda_cub4core6detail5shmemE;
	add.s32 	%r671, %r670, %r669;
	ld.shared.u64 	%rd295, [%r671+2056];
$L__BB3_264:
	mov.u32 	%r368, %tid.x;
	cvt.u32.u64 	%r672, %rd308;
	cvt.u32.u64 	%r673, %rd295;
	setp.ge.s32 	%p115, %r1687, %r309;
	setp.ge.s32 	%p116, %r1688, %r311;
	setp.ne.s32 	%p117, %r673, %r672;
	selp.b32 	%r674, 0, 512, %p117;
	selp.b32 	%r675, 0, %r674, %p116;
	selp.b32 	%r676, 0, %r675, %p115;
	cvt.u32.u64 	%r677, %rd306;
	setp.ne.s32 	%p118, %r363, %r677;
	setp.ge.s32 	%p119, %r1686, %r311;
	setp.ge.s32 	%p120, %r1685, %r309;
	selp.b32 	%r678, 0, 256, %p118;
	selp.b32 	%r679, 0, %r678, %p119;
	selp.b32 	%r680, 0, %r679, %p120;
	or.b32  	%r681, %r680, %r676;
	or.b32  	%r369, %r681, %r358;
	bar.sync 	0;
	popc.b32 	%r370, %r369;
	mov.u32 	%r682, %ctaid.x;
	setp.ne.s32 	%p121, %r682, 0;
	@%p121 bra 	$L__BB3_268;
	shr.u32 	%r371, %r368, 5;
	// begin inline asm
	mov.u32 %r877, %laneid;
	// end inline asm
	mov.b32 	%r880, 1;
	mov.b32 	%r905, 0;
	mov.b32 	%r907, -1;
	// begin inline asm
	{  .reg .s32 r0;  .reg .pred p;  shfl.sync.up.b32 r0|p, %r370, %r880, %r905, %r907;  @p add.s32 r0, r0, %r370;  mov.s32 %r878, r0;}
	// end inline asm
	mov.b32 	%r886, 2;
	// begin inline asm
	{  .reg .s32 r0;  .reg .pred p;  shfl.sync.up.b32 r0|p, %r878, %r886, %r905, %r907;  @p add.s32 r0, r0, %r878;  mov.s32 %r884, r0;}
	// end inline asm
	mov.b32 	%r892, 4;
	// begin inline asm
	{  .reg .s32 r0;  .reg .pred p;  shfl.sync.up.b32 r0|p, %r884, %r892, %r905, %r907;  @p add.s32 r0, r0, %r884;  mov.s32 %r890, r0;}
	// end inline asm
	mov.b32 	%r898, 8;
	// begin inline asm
	{  .reg .s32 r0;  .reg .pred p;  shfl.sync.up.b32 r0|p, %r890, %r898, %r905, %r907;  @p add.s32 r0, r0, %r890;  mov.s32 %r896, r0;}
	// end inline asm
	mov.b32 	%r904, 16;
	// begin inline asm
	{  .reg .s32 r0;  .reg .pred p;  shfl.sync.up.b32 r0|p, %r896, %r904, %r905, %r907;  @p add.s32 r0, r0, %r896;  mov.s32 %r902, r0;}
	// end inline asm
	setp.ne.s32 	%p170, %r877, 31;
	@%p170 bra 	$L__BB3_267;
	shl.b32 	%r908, %r371, 2;
	mov.u32 	%r909, _ZN6thrust24THRUST_300001_SM_1000_NS8cuda_cub4core6detail5shmemE;
	add.s32 	%r910, %r909, %r908;
	st.shared.u32 	[%r910], %r902;
$L__BB3_267:
	bar.sync 	0;
	ld.shared.v4.u32 	{%r912, %r913, %r914, %r915}, [_ZN6thrust24THRUST_300001_SM_1000_NS8cuda_cub4core6detail5shmemE];
	add.s32 	%r916, %r913, %r912;
	setp.eq.s32 	%p171, %r371, 2;
	selp.b32 	%r917, %r916, %r912, %p171;
	add.s32 	%r918, %r916, %r914;
	setp.eq.s32 	%p172, %r371, 3;
	selp.b32 	%r919, %r918, %r917, %p172;
	add.s32 	%r920, %r918, %r915;
	setp.eq.s32 	%p173, %r371, 4;
	selp.b32 	%r921, %r920, %r919, %p173;
	ld.shared.v4.u32 	{%r922, %r923, %r924, %r925}, [_ZN6thrust24THRUST_300001_SM_1000_NS8cuda_cub4core6detail5shmemE+16];
	add.s32 	%r926, %r920, %r922;
	setp.eq.s32 	%p174, %r371, 5;
	selp.b32 	%r927, %r926, %r921, %p174;
	add.s32 	%r928, %r926, %r923;
	setp.eq.s32 	%p175, %r371, 6;
	selp.b32 	%r929, %r928, %r927, %p175;
	add.s32 	%r930, %r928, %r924;
	setp.eq.s32 	%p176, %r371, 7;
	selp.b32 	%r931, %r930, %r929, %p176;
	add.s32 	%r932, %r930, %r925;
	setp.eq.s32 	%p177, %r371, 8;
	selp.b32 	%r933, %r932, %r931, %p177;
	ld.shared.v4.u32 	{%r934, %r935, %r936, %r937}, [_ZN6thrust24THRUST_300001_SM_1000_NS8cuda_cub4core6detail5shmemE+32];
	add.s32 	%r938, %r932, %r934;
	setp.eq.s32 	%p178, %r371, 9;
	selp.b32 	%r939, %r938, %r933, %p178;
	add.s32 	%r940, %r938, %r935;
	setp.eq.s32 	%p179, %r371, 10;
	selp.b32 	%r941, %r940, %r939, %p179;
	add.s32 	%r942, %r940, %r936;
	setp.eq.s32 	%p180, %r371, 11;
	selp.b32 	%r943, %r942, %r941, %p180;
	add.s32 	%r944, %r942, %r937;
	setp.eq.s32 	%p181, %r371, 12;
	selp.b32 	%r945, %r944, %r943, %p181;
	ld.shared.v4.u32 	{%r946, %r947, %r948, %r949}, [_ZN6thrust24THRUST_300001_SM_1000_NS8cuda_cub4core6detail5shmemE+48];
	add.s32 	%r950, %r944, %r946;
	setp.eq.s32 	%p182, %r371, 13;
	selp.b32 	%r951, %r950, %r945, %p182;
	add.s32 	%r952, %r950, %r947;
	setp.eq.s32 	%p183, %r371, 14;
	selp.b32 	%r953, %r952, %r951, %p183;
	add.s32 	%r954, %r952, %r948;
	setp.eq.s32 	%p184, %r371, 15;
	selp.b32 	%r955, %r954, %r953, %p184;
	add.s32 	%r1699, %r954, %r949;
	setp.lt.u32 	%p185, %r368, 32;
	selp.b32 	%r956, 0, %r955, %p185;
	setp.eq.s32 	%p186, %r877, 0;
	sub.s32 	%r957, %r902, %r370;
	selp.b32 	%r958, 0, %r957, %p186;
	add.s32 	%r1696, %r956, %r958;
	mov.b32 	%r1700, 0;
	bra.uni 	$L__BB3_298;
$L__BB3_268:
	shr.u32 	%r376, %r368, 5;
	// begin inline asm
	mov.u32 %r683, %laneid;
	// end inline asm
	mov.b32 	%r686, 1;
	mov.b32 	%r711, 0;
	mov.b32 	%r713, -1;
	// begin inline asm
	{  .reg .s32 r0;  .reg .pred p;  shfl.sync.up.b32 r0|p, %r370, %r686, %r711, %r713;  @p add.s32 r0, r0, %r370;  mov.s32 %r684, r0;}
	// end inline asm
	mov.b32 	%r692, 2;
	// begin inline asm
	{  .reg .s32 r0;  .reg .pred p;  shfl.sync.up.b32 r0|p, %r684, %r692, %r711, %r713;  @p add.s32 r0, r0, %r684;  mov.s32 %r690, r0;}
	// end inline asm
	mov.b32 	%r698, 4;
	// begin inline asm
	{  .reg .s32 r0;  .reg .pred p;  shfl.sync.up.b32 r0|p, %r690, %r698, %r711, %r713;  @p add.s32 r0, r0, %r690;  mov.s32 %r696, r0;}
	// end inline asm
	mov.b32 	%r704, 8;
	// begin inline asm
	{  .reg .s32 r0;  .reg .pred p;  shfl.sync.up.b32 r0|p, %r696, %r704, %r711, %r713;  @p add.s32 r0, r0, %r696;  mov.s32 %r702, r0;}
	// end inline asm
	mov.b32 	%r710, 16;
	// begin inline asm
	{  .reg .s32 r0;  .reg .pred p;  shfl.sync.up.b32 r0|p, %r702, %r710, %r711, %r713;  @p add.s32 r0, r0, %r702;  mov.s32 %r708, r0;}
	// end inline asm
	setp.ne.s32 	%p122, %r683, 31;
	@%p122 bra 	$L__BB3_270;
	shl.b32 	%r714, %r376, 2;
	mov.u32 	%r715, _ZN6thrust24THRUST_300001_SM_1000_NS8cuda_cub4core6detail5shmemE;
	add.s32 	%r716, %r715, %r714;
	st.shared.u32 	[%r716], %r708;
$L__BB3_270:
	sub.s32 	%r717, %r708, %r370;
	bar.sync 	0;
	ld.shared.v4.u32 	{%r718, %r719, %r720, %r721}, [_ZN6thrust24THRUST_300001_SM_1000_NS8cuda_cub4core6detail5shmemE];
	shr.u32 	%r722, %r368, 5;
	add.s32 	%r723, %r719, %r718;
	setp.eq.s32 	%p123, %r722, 2;
	selp.b32 	%r724, %r723, %r718, %p123;
	add.s32 	%r725, %r723, %r720;
	setp.eq.s32 	%p124, %r722, 3;
	selp.b32 	%r726, %r725, %r724, %p124;
	add.s32 	%r727, %r725, %r721;
	setp.eq.s32 	%p125, %r722, 4;
	selp.b32 	%r728, %r727, %r726, %p125;
	ld.shared.v4.u32 	{%r729, %r730, %r731, %r732}, [_ZN6thrust24THRUST_300001_SM_1000_NS8cuda_cub4core6detail5shmemE+16];
	add.s32 	%r733, %r727, %r729;
	setp.eq.s32 	%p126, %r722, 5;
	selp.b32 	%r734, %r733, %r728, %p126;
	add.s32 	%r735, %r733, %r730;
	setp.eq.s32 	%p127, %r722, 6;
	selp.b32 	%r736, %r735, %r734, %p127;
	add.s32 	%r737, %r735, %r731;
	setp.eq.s32 	%p128, %r722, 7;
	selp.b32 	%r738, %r737, %r736, %p128;
	add.s32 	%r739, %r737, %r732;
	setp.eq.s32 	%p129, %r722, 8;
	selp.b32 	%r740, %r739, %r738, %p129;
	ld.shared.v4.u32 	{%r741, %r742, %r743, %r744}, [_ZN6thrust24THRUST_300001_SM_1000_NS8cuda_cub4core6detail5shmemE+32];
	add.s32 	%r745, %r739, %r741;
	setp.eq.s32 	%p130, %r722, 9;
	selp.b32 	%r746, %r745, %r740, %p130;
	add.s32 	%r747, %r745, %r742;
	setp.eq.s32 	%p131, %r722, 10;
	selp.b32 	%r748, %r747, %r746, %p131;
	add.s32 	%r749, %r747, %r743;
	setp.eq.s32 	%p132, %r722, 11;
	selp.b32 	%r750, %r749, %r748, %p132;
	add.s32 	%r751, %r749, %r744;
	setp.eq.s32 	%p133, %r722, 12;
	selp.b32 	%r752, %r751, %r750, %p133;
	ld.shared.v4.u32 	{%r753, %r754, %r755, %r756}, [_ZN6thrust24THRUST_300001_SM_1000_NS8cuda_cub4core6detail5shmemE+48];
	add.s32 	%r757, %r751, %r753;
	setp.eq.s32 	%p134, %r722, 13;
	selp.b32 	%r758, %r757, %r752, %p134;
	add.s32 	%r759, %r757, %r754;
	setp.eq.s32 	%p135, %r722, 14;
	selp.b32 	%r760, %r759, %r758, %p135;
	add.s32 	%r761, %r759, %r755;
	setp.eq.s32 	%p136, %r722, 15;
	selp.b32 	%r762, %r761, %r760, %p136;
	add.s32 	%r379, %r761, %r756;
	setp.gt.u32 	%p137, %r368, 31;
	setp.lt.u32 	%p138, %r368, 32;
	setp.eq.s32 	%p139, %r683, 0;
	selp.b32 	%r763, 0, %r717, %p139;
	add.s32 	%r1696, %r762, %r763;
	selp.b32 	%r381, %r717, %r1696, %p138;
	@%p137 bra 	$L__BB3_295;
	setp.ne.s32 	%p140, %r368, 0;
	mov.u32 	%r764, %ctaid.x;
	mul.wide.u32 	%rd186, %r764, 8;
	add.s64 	%rd155, %rd2, %rd186;
	@%p140 bra 	$L__BB3_273;
	st.shared.u32 	[_ZN6thrust24THRUST_300001_SM_1000_NS8cuda_cub4core6detail5shmemE+108], %r379;
	add.s64 	%rd187, %rd155, 256;
	mov.b32 	%r765, 100;
	// begin inline asm
	st.relaxed.gpu.v2.u32 [%rd187], {%r765, %r379};
	// end inline asm
$L__BB3_273:
	mov.u32 	%r767, %nctaid.x;
	setp.gt.u32 	%p141, %r767, 499;
	@%p141 bra 	$L__BB3_275;
	membar.cta;
	bra.uni 	$L__BB3_276;
$L__BB3_275:
	mov.b32 	%r768, 450;
	// begin inline asm
	nanosleep.u32 %r768;
	// end inline asm
$L__BB3_276:
	mul.wide.u32 	%rd189, %r368, 8;
	xor.b64  	%rd190, %rd189, -8;
	add.s64 	%rd191, %rd155, %rd190;
	add.s64 	%rd188, %rd191, 256;
	// begin inline asm
	ld.relaxed.gpu.v2.u32 {%r1694, %r1690}, [%rd188];
	// end inline asm
	mov.u32 	%r873, %nctaid.x;
$L__BB3_277:
	setp.eq.s32 	%p142, %r1694, 99;
	mov.b32 	%r771, -1;
	vote.sync.any.pred 	%p143, %p142, %r771;
	not.pred 	%p144, %p143;
	@%p144 bra 	$L__BB3_282;
	setp.gt.u32 	%p169, %r873, 499;
	@%p169 bra 	$L__BB3_280;
	membar.cta;
	bra.uni 	$L__BB3_281;
$L__BB3_280:
	mov.b32 	%r874, 350;
	// begin inline asm
	nanosleep.u32 %r874;
	// end inline asm
$L__BB3_281:
	// begin inline asm
	ld.relaxed.gpu.v2.u32 {%r1694, %r1690}, [%rd188];
	// end inline asm
	bra.uni 	$L__BB3_277;
$L__BB3_282:
	setp.eq.s32 	%p145, %r1694, 101;
	mov.b32 	%r798, -1;
	vote.sync.ballot.b32 	%r799, %p145, %r798;
	// begin inline asm
	mov.u32 %r773, %lanemask_ge;
	// end inline asm
	and.b32  	%r800, %r799, %r773;
	or.b32  	%r801, %r800, -2147483648;
	add.s32 	%r802, %r801, -1;
	not.b32 	%r803, %r801;
	and.b32  	%r804, %r803, %r802;
	popc.b32 	%r777, %r804;
	mov.b32 	%r776, 1;
	// begin inline asm
	shfl.sync.down.b32 %r774, %r1690, %r776, %r777, %r798;
	// end inline asm
	setp.lt.s32 	%p147, %r683, %r777;
	selp.b32 	%r805, %r774, 0, %p147;
	add.s32 	%r780, %r805, %r1690;
	mov.b32 	%r781, 2;
	// begin inline asm
	shfl.sync.down.b32 %r779, %r780, %r781, %r777, %r798;
	// end inline asm
	add.s32 	%r806, %r683, 2;
	setp.gt.s32 	%p148, %r806, %r777;
	selp.b32 	%r807, 0, %r779, %p148;
	add.s32 	%r785, %r780, %r807;
	mov.b32 	%r786, 4;
	// begin inline asm
	shfl.sync.down.b32 %r784, %r785, %r786, %r777, %r798;
	// end inline asm
	add.s32 	%r808, %r683, 4;
	setp.gt.s32 	%p149, %r808, %r777;
	selp.b32 	%r809, 0, %r784, %p149;
	add.s32 	%r790, %r785, %r809;
	mov.b32 	%r791, 8;
	// begin inline asm
	shfl.sync.down.b32 %r789, %r790, %r791, %r777, %r798;
	// end inline asm
	add.s32 	%r810, %r683, 8;
	setp.gt.s32 	%p150, %r810, %r777;
	selp.b32 	%r811, 0, %r789, %p150;
	add.s32 	%r795, %r790, %r811;
	mov.b32 	%r796, 16;
	// begin inline asm
	shfl.sync.down.b32 %r794, %r795, %r796, %r777, %r798;
	// end inline asm
	add.s32 	%r812, %r683, 16;
	setp.gt.s32 	%p151, %r812, %r777;
	selp.b32 	%r813, 0, %r794, %p151;
	add.s32 	%r1691, %r795, %r813;
	mov.u32 	%r814, %tid.x;
	not.b32 	%r815, %r814;
	mov.u32 	%r816, %ctaid.x;
	add.s32 	%r1693, %r816, %r815;
	add.s64 	%rd156, %rd2, 256;
$L__BB3_283:
	setp.ne.s32 	%p152, %r1694, 101;
	mov.b32 	%r817, -1;
	vote.sync.all.pred 	%p153, %p152, %r817;
	not.pred 	%p154, %p153;
	@%p154 bra 	$L__BB3_291;
	mul.wide.s32 	%rd194, %r1693, 8;
	add.s64 	%rd195, %rd156, %rd194;
	add.s64 	%rd193, %rd195, -256;
	// begin inline asm
	ld.relaxed.gpu.v2.u32 {%r1694, %r1695}, [%rd193];
	// end inline asm
$L__BB3_285:
	setp.eq.s32 	%p158, %r1694, 99;
	mov.b32 	%r826, -1;
	vote.sync.any.pred 	%p159, %p158, %r826;
	not.pred 	%p160, %p159;
	@%p160 bra 	$L__BB3_290;
	mov.u32 	%r869, %nctaid.x;
	setp.gt.u32 	%p168, %r869, 499;
	@%p168 bra 	$L__BB3_288;
	membar.cta;
	bra.uni 	$L__BB3_289;
$L__BB3_288:
	mov.b32 	%r870, 350;
	// begin inline asm
	nanosleep.u32 %r870;
	// end inline asm
$L__BB3_289:
	// begin inline asm
	ld.relaxed.gpu.v2.u32 {%r1694, %r1695}, [%rd193];
	// end inline asm
	bra.uni 	$L__BB3_285;
$L__BB3_290:
	setp.eq.s32 	%p161, %r1694, 101;
	mov.b32 	%r852, -1;
	vote.sync.ballot.b32 	%r853, %p161, %r852;
	and.b32  	%r854, %r853, %r773;
	or.b32  	%r855, %r854, -2147483648;
	add.s32 	%r856, %r855, -1;
	not.b32 	%r857, %r855;
	and.b32  	%r858, %r857, %r856;
	popc.b32 	%r831, %r858;
	mov.b32 	%r830, 1;
	// begin inline asm
	shfl.sync.down.b32 %r828, %r1695, %r830, %r831, %r852;
	// end inline asm
	setp.lt.s32 	%p163, %r683, %r831;
	selp.b32 	%r859, %r828, 0, %p163;
	add.s32 	%r834, %r859, %r1695;
	mov.b32 	%r835, 2;
	// begin inline asm
	shfl.sync.down.b32 %r833, %r834, %r835, %r831, %r852;
	// end inline asm
	add.s32 	%r860, %r683, 2;
	setp.gt.s32 	%p164, %r860, %r831;
	selp.b32 	%r861, 0, %r833, %p164;
	add.s32 	%r839, %r834, %r861;
	mov.b32 	%r840, 4;
	// begin inline asm
	shfl.sync.down.b32 %r838, %r839, %r840, %r831, %r852;
	// end inline asm
	add.s32 	%r862, %r683, 4;
	setp.gt.s32 	%p165, %r862, %r831;
	selp.b32 	%r863, 0, %r838, %p165;
	add.s32 	%r844, %r839, %r863;
	mov.b32 	%r845, 8;
	// begin inline asm
	shfl.sync.down.b32 %r843, %r844, %r845, %r831, %r852;
	// end inline asm
	add.s32 	%r864, %r683, 8;
	setp.gt.s32 	%p166, %r864, %r831;
	selp.b32 	%r865, 0, %r843, %p166;
	add.s32 	%r849, %r844, %r865;
	mov.b32 	%r850, 16;
	// begin inline asm
	shfl.sync.down.b32 %r848, %r849, %r850, %r831, %r852;
	// end inline asm
	add.s32 	%r866, %r683, 16;
	setp.gt.s32 	%p167, %r866, %r831;
	selp.b32 	%r867, 0, %r848, %p167;
	add.s32 	%r868, %r867, %r1691;
	add.s32 	%r1691, %r868, %r849;
	add.s32 	%r1693, %r1693, -32;
	bra.uni 	$L__BB3_283;
$L__BB3_291:
	mov.u32 	%r819, %tid.x;
	setp.ne.s32 	%p155, %r819, 0;
	@%p155 bra 	$L__BB3_293;
	add.s32 	%r821, %r1691, %r379;
	add.s64 	%rd192, %rd155, 256;
	mov.b32 	%r820, 101;
	// begin inline asm
	st.relaxed.gpu.v2.u32 [%rd192], {%r820, %r821};
	// end inline asm
	st.shared.u32 	[_ZN6thrust24THRUST_300001_SM_1000_NS8cuda_cub4core6detail5shmemE+100], %r1691;
	st.shared.u32 	[_ZN6thrust24THRUST_300001_SM_1000_NS8cuda_cub4core6detail5shmemE+104], %r821;
$L__BB3_293:
	setp.ne.s32 	%p156, %r683, 0;
	mov.u32 	%r1696, %r381;
	@%p156 bra 	$L__BB3_295;
	st.shared.u32 	[_ZN6thrust24THRUST_300001_SM_1000_NS8cuda_cub4core6detail5shmemE+80], %r1691;
	mov.u32 	%r1696, %r1691;
$L__BB3_295:
	mov.u32 	%r822, %tid.x;
	setp.eq.s32 	%p157, %r822, 0;
	bar.sync 	0;
	@%p157 bra 	$L__BB3_297;
	ld.shared.u32 	%r823, [_ZN6thrust24THRUST_300001_SM_1000_NS8cuda_cub4core6detail5shmemE+80];
	add.s32 	%r1696, %r823, %r1696;
$L__BB3_297:
	ld.shared.u32 	%r1699, [_ZN6thrust24THRUST_300001_SM_1000_NS8cuda_cub4core6detail5shmemE+108];
	ld.shared.u32 	%r1700, [_ZN6thrust24THRUST_300001_SM_1000_NS8cuda_cub4core6detail5shmemE+100];
$L__BB3_298:
	bar.sync 	0;
	sub.s32 	%r1702, %r1696, %r1700;
	not.pred 	%p187, %p7;
	@%p187 bra 	$L__BB3_300;
	add.s32 	%r415, %r1702, 1;
	shl.b32 	%r959, %r1702, 3;
	mov.u32 	%r960, _ZN6thrust24THRUST_300001_SM_1000_NS8cuda_cub4core6detail5shmemE;
	add.s32 	%r961, %r960, %r959;
	st.shared.u64 	[%r961+2048], %rd118;
	mov.u32 	%r1702, %r415;
$L__BB3_300:
	@%p8 bra 	$L__BB3_302;
	add.s32 	%r417, %r1702, 1;
	shl.b32 	%r962, %r1702, 3;
	mov.u32 	%r963, _ZN6thrust24THRUST_300001_SM_1000_NS8cuda_cub4core6detail5shmemE;
	add.s32 	%r964, %r963, %r962;
	st.shared.u64 	[%r964+2048], %rd292;
	mov.u32 	%r1702, %r417;
$L__BB3_302:
	@%p9 bra 	$L__BB3_304;
	add.s32 	%r419, %r1702, 1;
	shl.b32 	%r965, %r1702, 3;
	mov.u32 	%r966, _ZN6thrust24THRUST_300001_SM_1000_NS8cuda_cub4core6detail5shmemE;
	add.s32 	%r967, %r966, %r965;
	st.shared.u64 	[%r967+2048], %rd294;
	mov.u32 	%r1702, %r419;
$L__BB3_304:
	@%p10 bra 	$L__BB3_306;
	add.s32 	%r421, %r1702, 1;
	shl.b32 	%r968, %r1702, 3;
	mov.u32 	%r969, _ZN6thrust24THRUST_300001_SM_1000_NS8cuda_cub4core6detail5shmemE;
	add.s32 	%r970, %r969, %r968;
	st.shared.u64 	[%r970+2048], %rd296;
	mov.u32 	%r1702, %r421;
$L__BB3_306:
	@%p11 bra 	$L__BB3_308;
	add.s32 	%r423, %r1702, 1;
	shl.b32 	%r971, %r1702, 3;
	mov.u32 	%r972, _ZN6thrust24THRUST_300001_SM_1000_NS8cuda_cub4core6detail5shmemE;
	add.s32 	%r973, %r972, %r971;
	st.shared.u64 	[%r973+2048], %rd298;
	mov.u32 	%r1702, %r423;
$L__BB3_308:
	@%p12 bra 	$L__BB3_310;
	add.s32 	%r425, %r1702, 1;
	shl.b32 	%r974, %r1702, 3;
	mov.u32 	%r975, _ZN6thrust24THRUST_300001_SM_1000_NS8cuda_cub4core6detail5shmemE;
	add.s32 	%r976, %r975, %r974;
	st.shared.u64 	[%r976+2048], %rd300;
	mov.u32 	%r1702, %r425;
$L__BB3_310:
	and.b32  	%r977, %r358, 64;
	setp.eq.s32 	%p188, %r977, 0;
	@%p188 bra 	$L__BB3_312;
	add.s32 	%r427, %r1702, 1;
	shl.b32 	%r978, %r1702, 3;
	mov.u32 	%r979, _ZN6thrust24THRUST_300001_SM_1000_NS8cuda_cub4core6detail5shmemE;
	add.s32 	%r980, %r979, %r978;
	st.shared.u64 	[%r980+2048], %rd302;
	mov.u32 	%r1702, %r427;
$L__BB3_312:
	and.b32  	%r981, %r358, 128;
	setp.eq.s32 	%p189, %r981, 0;
	@%p189 bra 	$L__BB3_314;
	add.s32 	%r429, %r1702, 1;
	shl.b32 	%r982, %r1702, 3;
	mov.u32 	%r983, _ZN6thrust24THRUST_300001_SM_1000_NS8cuda_cub4core6detail5shmemE;
	add.s32 	%r984, %r983, %r982;
	st.shared.u64 	[%r984+2048], %rd304;
	mov.u32 	%r1702, %r429;
$L__BB3_314:
	and.b32  	%r985, %r369, 256;
	setp.eq.s32 	%p190, %r985, 0;
	@%p190 bra 	$L__BB3_316;
	add.s32 	%r431, %r1702, 1;
	shl.b32 	%r986, %r1702, 3;
	mov.u32 	%r987, _ZN6thrust24THRUST_300001_SM_1000_NS8cuda_cub4core6detail5shmemE;
	add.s32 	%r988, %r987, %r986;
	st.shared.u64 	[%r988+2048], %rd306;
	mov.u32 	%r1702, %r431;
$L__BB3_316:
	and.b32  	%r989, %r369, 512;
	setp.eq.s32 	%p191, %r989, 0;
	@%p191 bra 	$L__BB3_318;
	shl.b32 	%r990, %r1702, 3;
	mov.u32 	%r991, _ZN6thrust24THRUST_300001_SM_1000_NS8cuda_cub4core6detail5shmemE;
	add.s32 	%r992, %r991, %r990;
	st.shared.u64 	[%r992+2048], %rd308;
$L__BB3_318:
	bar.sync 	0;
	mov.u32 	%r433, %tid.x;
	setp.ge.s32 	%p192, %r433, %r1699;
	@%p192 bra 	$L__BB3_325;
	not.b32 	%r993, %r433;
	add.s32 	%r434, %r1699, %r993;
	and.b32  	%r994, %r434, 1536;
	setp.eq.s32 	%p193, %r994, 1536;
	mov.u32 	%r1716, %r433;
	@%p193 bra 	$L__BB3_322;
	shr.u32 	%r995, %r434, 9;
	add.s32 	%r996, %r995, 1;
	and.b32  	%r997, %r996, 3;
	add.s32 	%r1712, %r433, %r1700;
	shl.b32 	%r998, %r433, 3;
	mov.u32 	%r999, _ZN6thrust24THRUST_300001_SM_1000_NS8cuda_cub4core6detail5shmemE;
	add.s32 	%r1000, %r998, %r999;
	add.s32 	%r1711, %r1000, 2048;
	neg.s32 	%r1710, %r997;
	shl.b32 	%r1001, %r996, 9;
	and.b32  	%r1002, %r1001, 1536;
	add.s32 	%r1716, %r433, %r1002;
$L__BB3_321:
	.pragma "nounroll";
	mul.wide.s32 	%rd203, %r1712, 8;
	add.s64 	%rd204, %rd5, %rd203;
	ld.shared.u64 	%rd205, [%r1711];
	st.global.u64 	[%rd204], %rd205;
	add.s32 	%r1712, %r1712, 512;
	add.s32 	%r1711, %r1711, 4096;
	add.s32 	%r1710, %r1710, 1;
	setp.ne.s32 	%p194, %r1710, 0;
	@%p194 bra 	$L__BB3_321;
$L__BB3_322:
	setp.lt.u32 	%p195, %r434, 1536;
	@%p195 bra 	$L__BB3_325;
	add.s64 	%rd157, %rd5, 8192;
	add.s32 	%r1715, %r1716, %r1700;
	shl.b32 	%r1003, %r1716, 3;
	mov.u32 	%r1004, _ZN6thrust24THRUST_300001_SM_1000_NS8cuda_cub4core6detail5shmemE;
	add.s32 	%r1005, %r1003, %r1004;
	add.s32 	%r1714, %r1005, 10240;
$L__BB3_324:
	mul.wide.s32 	%rd206, %r1715, 8;
	add.s64 	%rd207, %rd157, %rd206;
	ld.shared.u64 	%rd208, [%r1714+-8192];
	st.global.u64 	[%rd207+-8192], %rd208;
	ld.shared.u64 	%rd209, [%r1714+-4096];
	st.global.u64 	[%rd207+-4096], %rd209;
	ld.shared.u64 	%rd210, [%r1714];
	st.global.u64 	[%rd207], %rd210;
	ld.shared.u64 	%rd211, [%r1714+4096];
	st.global.u64 	[%rd207+4096], %rd211;
	add.s32 	%r1716, %r1716, 2048;
	add.s32 	%r1715, %r1715, 2048;
	add.s32 	%r1714, %r1714, 16384;
	setp.lt.s32 	%p196, %r1716, %r1699;
	@%p196 bra 	$L__BB3_324;
$L__BB3_325:
	setp.ne.s32 	%p197, %r433, 0;
	@%p197 bra 	$L__BB3_327;
	ld.param.u64 	%rd253, [_ZN6thrust24THRUST_300001_SM_1000_NS8cuda_cub4core6detail13_kernel_agentINS1_16__set_operations10SetOpAgentINS0_10device_ptrImEES8_PmS9_NS7_IlEES9_iN4cuda3std3__44lessIiEENS5_23serial_set_intersectionENSD_17integral_constantIbLb0EEEEEJS8_S8_S9_S9_iiSA_S9_SF_SG_PNSD_4pairIiiEES9_N3cub18CUB_300001_SM_100013ScanTileStateIiLb1EEEEEEvDpT0__param_11];
	add.s32 	%r1006, %r1700, %r1699;
	cvt.s64.s32 	%rd212, %r1006;
	cvta.to.global.u64 	%rd213, %rd253;
	st.global.u64 	[%rd213], %rd212;
$L__BB3_327:
	ret;

}
	// .globl	_ZN6thrust24THRUST_300001_SM_1000_NS8cuda_cub4core6detail13_kernel_agentINS1_16__set_operations9InitAgentIN3cub18CUB_300001_SM_100013ScanTileStateIlLb1EEElEEJSA_lEEEvDpT0_
.visible .entry _ZN6thrust24THRUST_300001_SM_1000_NS8cuda_cub4core6detail13_kernel_agentINS1_16__set_operations9InitAgentIN3cub18CUB_300001_SM_100013ScanTileStateIlLb1EEElEEJSA_lEEEvDpT0_(
	.param .align 8 .b8 _ZN6thrust24THRUST_300001_SM_1000_NS8cuda_cub4core6detail13_kernel_agentINS1_16__set_operations9InitAgentIN3cub18CUB_300001_SM_100013ScanTileStateIlLb1EEElEEJSA_lEEEvDpT0__param_0[8],
	.param .u64 _ZN6thrust24THRUST_300001_SM_1000_NS8cuda_cub4core6detail13_kernel_agentINS1_16__set_operations9InitAgentIN3cub18CUB_300001_SM_100013ScanTileStateIlLb1EEElEEJSA_lEEEvDpT0__param_1
)
.maxntid 128
{
	.reg .pred 	%p<5>;
	.reg .b32 	%r<7>;
	.reg .b64 	%rd<10>;

	ld.param.u64 	%rd2, [_ZN6thrust24THRUST_300001_SM_1000_NS8cuda_cub4core6detail13_kernel_agentINS1_16__set_operations9InitAgentIN3cub18CUB_300001_SM_100013ScanTileStateIlLb1EEElEEJSA_lEEEvDpT0__param_0];
	ld.param.u32 	%r4, [_ZN6thrust24THRUST_300001_SM_1000_NS8cuda_cub4core6detail13_kernel_agentINS1_16__set_operations9InitAgentIN3cub18CUB_300001_SM_100013ScanTileStateIlLb1EEElEEJSA_lEEEvDpT0__param_1];
	cvta.to.global.u64 	%rd1, %rd2;
	mov.u32 	%r1, %ctaid.x;
	mov.u32 	%r5, %ntid.x;
	mov.u32 	%r2, %tid.x;
	mad.lo.s32 	%r3, %r1, %r5, %r2;
	setp.ge.s32 	%p1, %r3, %r4;
	@%p1 bra 	$L__BB4_2;
	mul.wide.s32 	%rd3, %r3, 16;
	add.s64 	%rd4, %rd1, %rd3;
	mov.b64 	%rd5, 0;
	mov.b64 	%rd6, 99;
	st.global.v2.u64 	[%rd4+512], {%rd6, %rd5};
$L__BB4_2:
	setp.ne.s32 	%p2, %r1, 0;
	setp.gt.u32 	%p3, %r2, 31;
	or.pred  	%p4, %p2, %p3;
	@%p4 bra 	$L__BB4_4;
	mul.wide.u32 	%rd7, %r2, 16;
	add.s64 	%rd8, %rd1, %rd7;
	mov.b64 	%rd9, 0;
	st.global.v2.u64 	[%rd8], {%rd9, %rd9};
$L__BB4_4:
	ret;

}
	// .globl	_ZN6thrust24THRUST_300001_SM_1000_NS8cuda_cub4core6detail13_kernel_agentINS1_16__set_operations14PartitionAgentINS0_10device_ptrImEES8_lN4cuda3std3__44lessIiEEEEJS8_S8_lllPNSB_4pairIllEESD_iEEEvDpT0_
.visible .entry _ZN6thrust24THRUST_300001_SM_1000_NS8cuda_cub4core6detail13_kernel_agentINS1_16__set_operations14PartitionAgentINS0_10device_ptrImEES8_lN4cuda3std3__44lessIiEEEEJS8_S8_lllPNSB_4pairIllEESD_iEEEvDpT0_(
	.param .align 8 .b8 _ZN6thrust24THRUST_300001_SM_1000_NS8cuda_cub4core6detail13_kernel_agentINS1_16__set_operations14PartitionAgentINS0_10device_ptrImEES8_lN4cuda3std3__44lessIiEEEEJS8_S8_lllPNSB_4pairIllEESD_iEEEvDpT0__param_0[8],
	.param .align 8 .b8 _ZN6thrust24THRUST_300001_SM_1000_NS8cuda_cub4core6detail13_kernel_agentINS1_16__set_operations14PartitionAgentINS0_10device_ptrImEES8_lN4cuda3std3__44lessIiEEEEJS8_S8_lllPNSB_4pairIllEESD_iEEEvDpT0__param_1[8],
	.param .u64 _ZN6thrust24THRUST_300001_SM_1000_NS8cuda_cub4core6detail13_kernel_agentINS1_16__set_operations14PartitionAgentINS0_10device_ptrImEES8_lN4cuda3std3__44lessIiEEEEJS8_S8_lllPNSB_4pairIllEESD_iEEEvDpT0__param_2,
	.param .u64 _ZN6thrust24THRUST_300001_SM_1000_NS8cuda_cub4core6detail13_kernel_agentINS1_16__set_operations14PartitionAgentINS0_10device_ptrImEES8_lN4cuda3std3__44lessIiEEEEJS8_S8_lllPNSB_4pairIllEESD_iEEEvDpT0__param_3,
	.param .u64 _ZN6thrust24THRUST_300001_SM_1000_NS8cuda_cub4core6detail13_kernel_agentINS1_16__set_operations14PartitionAgentINS0_10device_ptrImEES8_lN4cuda3std3__44lessIiEEEEJS8_S8_lllPNSB_4pairIllEESD_iEEEvDpT0__param_4,
	.param .u64 .ptr .align 1 _ZN6thrust24THRUST_300001_SM_1000_NS8cuda_cub4core6detail13_kernel_agentINS1_16__set_operations14PartitionAgentINS0_10device_ptrImEES8_lN4cuda3std3__44lessIiEEEEJS8_S8_lllPNSB_4pairIllEESD_iEEEvDpT0__param_5,
	.param .align 1 .b8 _ZN6thrust24THRUST_300001_SM_1000_NS8cuda_cub4core6detail13_kernel_agentINS1_16__set_operations14PartitionAgentINS0_10device_ptrImEES8_lN4cuda3std3__44lessIiEEEEJS8_S8_lllPNSB_4pairIllEESD_iEEEvDpT0__param_6[1],
	.param .u32 _ZN6thrust24THRUST_300001_SM_1000_NS8cuda_cub4core6detail13_kernel_agentINS1_16__set_operations14PartitionAgentINS0_10device_ptrImEES8_lN4cuda3std3__44lessIiEEEEJS8_S8_lllPNSB_4pairIllEESD_iEEEvDpT0__param_7
)
.maxntid 256
{
	.reg .pred 	%p<34>;
	.reg .b32 	%r<27>;
	.reg .b64 	%rd<190>;

	ld.param.u64 	%rd69, [_ZN6thrust24THRUST_300001_SM_1000_NS8cuda_cub4core6detail13_kernel_agentINS1_16__set_operations14PartitionAgentINS0_10device_ptrImEES8_lN4cuda3std3__44lessIiEEEEJS8_S8_lllPNSB_4pairIllEESD_iEEEvDpT0__param_1];
	ld.param.u64 	%rd68, [_ZN6thrust24THRUST_300001_SM_1000_NS8cuda_cub4core6detail13_kernel_agentINS1_16__set_operations14PartitionAgentINS0_10device_ptrImEES8_lN4cuda3std3__44lessIiEEEEJS8_S8_lllPNSB_4pairIllEESD_iEEEvDpT0__param_0];
	ld.param.u64 	%rd70, [_ZN6thrust24THRUST_300001_SM_1000_NS8cuda_cub4core6detail13_kernel_agentINS1_16__set_operations14PartitionAgentINS0_10device_ptrImEES8_lN4cuda3std3__44lessIiEEEEJS8_S8_lllPNSB_4pairIllEESD_iEEEvDpT0__param_2];
	ld.param.u64 	%rd71, [_ZN6thrust24THRUST_300001_SM_1000_NS8cuda_cub4core6detail13_kernel_agentINS1_16__set_operations14PartitionAgentINS0_10device_ptrImEES8_lN4cuda3std3__44lessIiEEEEJS8_S8_lllPNSB_4pairIllEESD_iEEEvDpT0__param_3];
	ld.param.u64 	%rd73, [_ZN6thrust24THRUST_300001_SM_1000_NS8cuda_cub4core6detail13_kernel_agentINS1_16__set_operations14PartitionAgentINS0_10device_ptrImEES8_lN4cuda3std3__44lessIiEEEEJS8_S8_lllPNSB_4pairIllEESD_iEEEvDpT0__param_4];
	ld.param.u64 	%rd72, [_ZN6thrust24THRUST_300001_SM_1000_NS8cuda_cub4core6detail13_kernel_agentINS1_16__set_operations14PartitionAgentINS0_10device_ptrImEES8_lN4cuda3std3__44lessIiEEEEJS8_S8_lllPNSB_4pairIllEESD_iEEEvDpT0__param_5];
	ld.param.u32 	%r5, [_ZN6thrust24THRUST_300001_SM_1000_NS8cuda_cub4core6detail13_kernel_agentINS1_16__set_operations14PartitionAgentINS0_10device_ptrImEES8_lN4cuda3std3__44lessIiEEEEJS8_S8_lllPNSB_4pairIllEESD_iEEEvDpT0__param_7];
	mov.u32 	%r6, %ntid.x;
	mov.u32 	%r7, %ctaid.x;
	mov.u32 	%r8, %tid.x;
	mad.lo.s32 	%r9, %r6, %r7, %r8;
	cvt.u64.u32 	%rd1, %r9;
	setp.le.s64 	%p1, %rd73, %rd1;
	@%p1 bra 	$L__BB5_30;
	cvt.s64.s32 	%rd74, %r5;
	mul.lo.s64 	%rd75, %rd74, %rd1;
	add.s64 	%rd76, %rd71, %rd70;
	min.s64 	%rd2, %rd76, %rd75;
	cvta.to.global.u64 	%rd3, %rd69;
	cvta.to.global.u64 	%rd4, %rd68;
	sub.s64 	%rd77, %rd2, %rd71;
	max.s64 	%rd164, %rd77, 0;
	min.s64 	%rd162, %rd70, %rd2;
	setp.ge.s64 	%p2, %rd164, %rd162;
	@%p2 bra 	$L__BB5_3;
$L__BB5_2:
	add.s64 	%rd78, %rd162, %rd164;
	shr.u64 	%rd79, %rd78, 1;
	shl.b64 	%rd80, %rd79, 3;
	add.s64 	%rd81, %rd4, %rd80;
	ld.global.u32 	%r10, [%rd81];
	not.b64 	%rd82, %rd79;
	add.s64 	%rd83, %rd2, %rd82;
	shl.b64 	%rd84, %rd83, 3;
	add.s64 	%rd85, %rd3, %rd84;
	ld.global.u32 	%r11, [%rd85];
	setp.lt.s32 	%p3, %r11, %r10;
	add.s64 	%rd86, %rd79, 1;
	selp.b64 	%rd164, %rd164, %rd86, %p3;
	selp.b64 	%rd162, %rd79, %rd162, %p3;
	setp.lt.s64 	%p4, %rd164, %rd162;
	@%p4 bra 	$L__BB5_2;
$L__BB5_3:
	sub.s64 	%rd12, %rd2, %rd164;
	setp.ge.s64 	%p5, %rd12, %rd71;
	mov.b64 	%rd189, 0;
	@%p5 bra 	$L__BB5_29;
	shl.b64 	%rd89, %rd12, 3;
	add.s64 	%rd13, %rd3, %rd89;
	ld.global.u64 	%rd14, [%rd13];
	setp.lt.s64 	%p6, %rd164, 1;
	mov.b64 	%rd167, 0;
	mov.u64 	%rd173, %rd167;
	@%p6 bra 	$L__BB5_11;
	mul.lo.s64 	%rd90, %rd164, 511;
	shr.u64 	%rd91, %rd90, 9;
	shl.b64 	%rd92, %rd91, 3;
	add.s64 	%rd93, %rd4, %rd92;
	ld.global.u32 	%r12, [%rd93];
	cvt.u32.u64 	%r1, %rd14;
	setp.lt.s32 	%p7, %r12, %r1;
	add.s64 	%rd94, %rd91, 1;
	selp.b64 	%rd167, %rd164, %rd91, %p7;
	selp.b64 	%rd173, %rd94, 0, %p7;
	setp.ge.u64 	%p8, %rd173, %rd167;
	@%p8 bra 	$L__BB5_7;
	mad.lo.s64 	%rd95, %rd167, 127, %rd173;
	shr.u64 	%rd96, %rd95, 7;
	shl.b64 	%rd97, %rd96, 3;
	add.s64 	%rd98, %rd4, %rd97;
	ld.global.u32 	%r13, [%rd98];
	setp.lt.s32 	%p9, %r13, %r1;
	add.s64 	%rd99, %rd96, 1;
	selp.b64 	%rd167, %rd167, %rd96, %p9;
	selp.b64 	%rd173, %rd99, %rd173, %p9;
$L__BB5_7:
	setp.ge.u64 	%p10, %rd173, %rd167;
	@%p10 bra 	$L__BB5_9;
	mad.lo.s64 	%rd100, %rd167, 31, %rd173;
	shr.u64 	%rd101, %rd100, 5;
	shl.b64 	%rd102, %rd101, 3;
	add.s64 	%rd103, %rd4, %rd102;
	ld.global.u32 	%r14, [%rd103];
	setp.lt.s32 	%p11, %r14, %r1;
	add.s64 	%rd104, %rd101, 1;
	selp.b64 	%rd167, %rd167, %rd101, %p11;
	selp.b64 	%rd173, %rd104, %rd173, %p11;
$L__BB5_9:
	setp.ge.u64 	%p12, %rd173, %rd167;
	@%p12 bra 	$L__BB5_11;
	mad.lo.s64 	%rd105, %rd167, 15, %rd173;
	shr.u64 	%rd106, %rd105, 4;
	shl.b64 	%rd107, %rd106, 3;
	add.s64 	%rd108, %rd4, %rd107;
	ld.global.u32 	%r15, [%rd108];
	setp.lt.s32 	%p13, %r15, %r1;
	add.s64 	%rd109, %rd106, 1;
	selp.b64 	%rd167, %rd167, %rd106, %p13;
	selp.b64 	%rd173, %rd109, %rd173, %p13;
$L__BB5_11:
	setp.ge.u64 	%p14, %rd173, %rd167;
	@%p14 bra 	$L__BB5_14;
	cvt.u32.u64 	%r2, %rd14;
$L__BB5_13:
	add.s64 	%rd110, %rd173, %rd167;
	shr.s64 	%rd111, %rd110, 1;
	shl.b64 	%rd112, %rd111, 3;
	add.s64 	%rd113, %rd4, %rd112;
	ld.global.u32 	%r16, [%rd113];
	setp.lt.s32 	%p15, %r16, %r2;
	add.s64 	%rd114, %rd111, 1;
	selp.b64 	%rd167, %rd167, %rd111, %p15;
	selp.b64 	%rd173, %rd114, %rd173, %p15;
	setp.lt.s64 	%p16, %rd173, %rd167;
	@%p16 bra 	$L__BB5_13;
$L__BB5_14:
	setp.lt.s64 	%p17, %rd12, 1;
	mov.b64 	%rd177, 0;
	mov.u64 	%rd176, %rd12;
	@%p17 bra 	$L__BB5_16;
	mul.lo.s64 	%rd116, %rd12, 511;
	shr.u64 	%rd117, %rd116, 9;
	shl.b64 	%rd118, %rd117, 3;
	add.s64 	%rd119, %rd3, %rd118;
	ld.global.u32 	%r17, [%rd119];
	cvt.u32.u64 	%r18, %rd14;
	setp.lt.s32 	%p18, %r17, %r18;
	add.s64 	%rd120, %rd117, 1;
	selp.b64 	%rd176, %rd12, %rd117, %p18;
	selp.b64 	%rd177, %rd120, 0, %p18;
$L__BB5_16:
	setp.ge.s64 	%p19, %rd177, %rd176;
	@%p19 bra 	$L__BB5_18;
	mad.lo.s64 	%rd121, %rd176, 127, %rd177;
	shr.u64 	%rd122, %rd121, 7;
	shl.b64 	%rd123, %rd122, 3;
	add.s64 	%rd124, %rd3, %rd123;
	ld.global.u32 	%r19, [%rd124];
	cvt.u32.u64 	%r20, %rd14;
	setp.lt.s32 	%p20, %r19, %r20;
	add.s64 	%rd125, %rd122, 1;
	selp.b64 	%rd176, %rd176, %rd122, %p20;
	selp.b64 	%rd177, %rd125, %rd177, %p20;
$L__BB5_18:
	setp.ge.s64 	%p21, %rd177, %rd176;
	@%p21 bra 	$L__BB5_20;
	mad.lo.s64 	%rd126, %rd176, 31, %rd177;
	shr.u64 	%rd127, %rd126, 5;
	shl.b64 	%rd128, %rd127, 3;
	add.s64 	%rd129, %rd3, %rd128;
	ld.global.u32 	%r21, [%rd129];
	cvt.u32.u64 	%r22, %rd14;
	setp.lt.s32 	%p22, %r21, %r22;
	add.s64 	%rd130, %rd127, 1;
	selp.b64 	%rd176, %rd176, %rd127, %p22;
	selp.b64 	%rd177, %rd130, %rd177, %p22;
$L__BB5_20:
	setp.ge.s64 	%p23, %rd177, %rd176;
	@%p23 bra 	$L__BB5_22;
	mad.lo.s64 	%rd131, %rd176, 15, %rd177;
	shr.u64 	%rd132, %rd131, 4;
	shl.b64 	%rd133, %rd132, 3;
	add.s64 	%rd134, %rd3, %rd133;
	ld.global.u32 	%r23, [%rd134];
	cvt.u32.u64 	%r24, %rd14;
	setp.lt.s32 	%p24, %r23, %r24;
	add.s64 	%rd135, %rd132, 1;
	selp.b64 	%rd176, %rd176, %rd132, %p24;
	selp.b64 	%rd177, %rd135, %rd177, %p24;
$L__BB5_22:
	setp.ge.s64 	%p25, %rd177, %rd176;
	@%p25 bra 	$L__BB5_25;
	cvt.u32.u64 	%r3, %rd14;
$L__BB5_24:
	add.s64 	%rd136, %rd177, %rd176;
	shr.s64 	%rd137, %rd136, 1;
	shl.b64 	%rd138, %rd137, 3;
	add.s64 	%rd139, %rd3, %rd138;
	ld.global.u32 	%r25, [%rd139];
	setp.lt.s32 	%p26, %r25, %r3;
	add.s64 	%rd140, %rd137, 1;
	selp.b64 	%rd176, %rd176, %rd137, %p26;
	selp.b64 	%rd177, %rd140, %rd177, %p26;
	setp.lt.s64 	%p27, %rd177, %rd176;
	@%p27 bra 	$L__BB5_24;
$L__BB5_25:
	sub.s64 	%rd142, %rd164, %rd173;
	sub.s64 	%rd55, %rd12, %rd177;
	add.s64 	%rd56, %rd55, %rd142;
	shr.s64 	%rd143, %rd56, 1;
	max.s64 	%rd57, %rd143, %rd55;
	add.s64 	%rd144, %rd177, %rd57;
	add.s64 	%rd145, %rd144, 1;
	min.s64 	%rd146, %rd145, %rd71;
	sub.s64 	%rd186, %rd146, %rd12;
	setp.lt.s64 	%p28, %rd186, 1;
	mov.b64 	%rd187, 0;
	@%p28 bra 	$L__BB5_28;
	cvt.u32.u64 	%r4, %rd14;
	mov.b64 	%rd187, 0;
$L__BB5_27:
	add.s64 	%rd148, %rd187, %rd186;
	shr.u64 	%rd149, %rd148, 1;
	shl.b64 	%rd150, %rd149, 3;
	add.s64 	%rd151, %rd13, %rd150;
	ld.global.u32 	%r26, [%rd151];
	setp.lt.s32 	%p29, %r4, %r26;
	add.s64 	%rd152, %rd149, 1;
	selp.b64 	%rd186, %rd149, %rd186, %p29;
	selp.b64 	%rd187, %rd187, %rd152, %p29;
	setp.lt.s64 	%p30, %rd187, %rd186;
	@%p30 bra 	$L__BB5_27;
$L__BB5_28:
	add.s64 	%rd153, %rd55, %rd187;
	min.s64 	%rd154, %rd153, %rd57;
	sub.s64 	%rd155, %rd56, %rd154;
	add.s64 	%rd156, %rd154, 1;
	setp.eq.s64 	%p31, %rd155, %rd156;
	setp.lt.s64 	%p32, %rd57, %rd153;
	and.pred  	%p33, %p31, %p32;
	add.s64 	%rd164, %rd155, %rd173;
	selp.u64 	%rd189, 1, 0, %p33;
$L__BB5_29:
	sub.s64 	%rd157, %rd2, %rd164;
	add.s64 	%rd158, %rd157, %rd189;
	cvta.to.global.u64 	%rd159, %rd72;
	shl.b64 	%rd160, %rd1, 4;
	add.s64 	%rd161, %rd159, %rd160;
	st.global.u64 	[%rd161], %rd164;
	st.global.u64 	[%rd161+8], %rd158;
$L__BB5_30:
	ret;

}
	// .globl	_ZN6thrust24THRUST_300001_SM_1000_NS8cuda_cub4core6detail13_kernel_agentINS1_16__set_operations10SetOpAgentINS0_10device_ptrImEES8_PmS9_NS7_IlEES9_lN4cuda3std3__44lessIiEENS5_23serial_set_intersectionENSD_17integral_constantIbLb0EEEEEJS8_S8_S9_S9_llSA_S9_SF_SG_PNSD_4pairIllEES9_N3cub18CUB_300001_SM_100013ScanTileStateIlLb1EEEEEEvDpT0_
.visible .entry _ZN6thrust24THRUST_300001_SM_1000_NS8cuda_cub4core6detail13_kernel_agentINS1_16__set_operations10SetOpAgentINS0_10device_ptrImEES8_PmS9_NS7_IlEES9_lN4cuda3std3__44lessIiEENS5_23serial_set_intersectionENSD_17integral_constantIbLb0EEEEEJS8_S8_S9_S9_llSA_S9_SF_SG_PNSD_4pairIllEES9_N3cub18CUB_300001_SM_100013ScanTileStateIlLb1EEEEEEvDpT0_(
	.param .align 8 .b8 _ZN6thrust24THRUST_300001_SM_1000_NS8cuda_cub4core6detail13_kernel_agentINS1_16__set_operations10SetOpAgentINS0_10device_ptrImEES8_PmS9_NS7_IlEES9_lN4cuda3std3__44lessIiEENS5_23serial_set_intersectionENSD_17integral_constantIbLb0EEEEEJS8_S8_S9_S9_llSA_S9_SF_SG_PNSD_4pairIllEES9_N3cub18CUB_300001_SM_100013ScanTileStateIlLb1EEEEEEvDpT0__param_0[8],
	.param .align 8 .b8 _ZN6thrust24THRUST_300001_SM_1000_NS8cuda_cub4core6detail13_kernel_agentINS1_16__set_operations10SetOpAgentINS0_10device_ptrImEES8_PmS9_NS7_IlEES9_lN4cuda3std3__44lessIiEENS5_23serial_set_intersectionENSD_17integral_constantIbLb0EEEEEJS8_S8_S9_S9_llSA_S9_SF_SG_PNSD_4pairIllEES9_N3cub18CUB_300001_SM_100013ScanTileStateIlLb1EEEEEEvDpT0__param_1[8],
	.param .u64 .ptr .align 1 _ZN6thrust24THRUST_300001_SM_1000_NS8cuda_cub4core6detail13_kernel_agentINS1_16__set_operations10SetOpAgentINS0_10device_ptrImEES8_PmS9_NS7_IlEES9_lN4cuda3std3__44lessIiEENS5_23serial_set_intersectionENSD_17integral_constantIbLb0EEEEEJS8_S8_S9_S9_llSA_S9_SF_SG_PNSD_4pairIllEES9_N3cub18CUB_300001_SM_100013ScanTileStateIlLb1EEEEEEvDpT0__param_2,
	.param .u64 .ptr .align 1 _ZN6thrust24THRUST_300001_SM_1000_NS8cuda_cub4core6detail13_kernel_agentINS1_16__set_operations10SetOpAgentINS0_10device_ptrImEES8_PmS9_NS7_IlEES9_lN4cuda3std3__44lessIiEENS5_23serial_set_intersectionENSD_17integral_constantIbLb0EEEEEJS8_S8_S9_S9_llSA_S9_SF_SG_PNSD_4pairIllEES9_N3cub18CUB_300001_SM_100013ScanTileStateIlLb1EEEEEEvDpT0__param_3,
	.param .u64 _ZN6thrust24THRUST_300001_SM_1000_NS8cuda_cub4core6detail13_kernel_agentINS1_16__set_operations10SetOpAgentINS0_10device_ptrImEES8_PmS9_NS7_IlEES9_lN4cuda3std3__44lessIiEENS5_23serial_set_intersectionENSD_17integral_constantIbLb0EEEEEJS8_S8_S9_S9_llSA_S9_SF_SG_PNSD_4pairIllEES9_N3cub18CUB_300001_SM_100013ScanTileStateIlLb1EEEEEEvDpT0__param_4,
	.param .u64 _ZN6thrust24THRUST_300001_SM_1000_NS8cuda_cub4core6detail13_kernel_agentINS1_16__set_operations10SetOpAgentINS0_10device_ptrImEES8_PmS9_NS7_IlEES9_lN4cuda3std3__44lessIiEENS5_23serial_set_intersectionENSD_17integral_constantIbLb0EEEEEJS8_S8_S9_S9_llSA_S9_SF_SG_PNSD_4pairIllEES9_N3cub18CUB_300001_SM_100013ScanTileStateIlLb1EEEEEEvDpT0__param_5,
	.param .align 8 .b8 _ZN6thrust24THRUST_300001_SM_1000_NS8cuda_cub4core6detail13_kernel_agentINS1_16__set_operations10SetOpAgentINS0_10device_ptrImEES8_PmS9_NS7_IlEES9_lN4cuda3std3__44lessIiEENS5_23serial_set_intersectionENSD_17integral_constantIbLb0EEEEEJS8_S8_S9_S9_llSA_S9_SF_SG_PNSD_4pairIllEES9_N3cub18CUB_300001_SM_100013ScanTileStateIlLb1EEEEEEvDpT0__param_6[8],
	.param .u64 .ptr .align 1 _ZN6thrust24THRUST_300001_SM_1000_NS8cuda_cub4core6detail13_kernel_agentINS1_16__set_operations10SetOpAgentINS0_10device_ptrImEES8_PmS9_NS7_IlEES9_lN4cuda3std3__44lessIiEENS5_23serial_set_intersectionENSD_17integral_constantIbLb0EEEEEJS8_S8_S9_S9_llSA_S9_SF_SG_PNSD_4pairIllEES9_N3cub18CUB_300001_SM_100013ScanTileStateIlLb1EEEEEEvDpT0__param_7,
	.param .align 1 .b8 _ZN6thrust24THRUST_300001_SM_1000_NS8cuda_cub4core6detail13_kernel_agentINS1_16__set_operations10SetOpAgentINS0_10device_ptrImEES8_PmS9_NS7_IlEES9_lN4cuda3std3__44lessIiEENS5_23serial_set_intersectionENSD_17integral_constantIbLb0EEEEEJS8_S8_S9_S9_llSA_S9_SF_SG_PNSD_4pairIllEES9_N3cub18CUB_300001_SM_100013ScanTileStateIlLb1EEEEEEvDpT0__param_8[1],
	.param .align 1 .b8 _ZN6thrust24THRUST_300001_SM_1000_NS8cuda_cub4core6detail13_kernel_agentINS1_16__set_operations10SetOpAgentINS0_10device_ptrImEES8_PmS9_NS7_IlEES9_lN4cuda3std3__44lessIiEENS5_23serial_set_intersectionENSD_17integral_constantIbLb0EEEEEJS8_S8_S9_S9_llSA_S9_SF_SG_PNSD_4pairIllEES9_N3cub18CUB_300001_SM_100013ScanTileStateIlLb1EEEEEEvDpT0__param_9[1],
	.param .u64 .ptr .align 1 _ZN6thrust24THRUST_300001_SM_1000_NS8cuda_cub4core6detail13_kernel_agentINS1_16__set_operations10SetOpAgentINS0_10device_ptrImEES8_PmS9_NS7_IlEES9_lN4cuda3std3__44lessIiEENS5_23serial_set_intersectionENSD_17integral_constantIbLb0EEEEEJS8_S8_S9_S9_llSA_S9_SF_SG_PNSD_4pairIllEES9_N3cub18CUB_300001_SM_100013ScanTileStateIlLb1EEEEEEvDpT0__param_10,
	.param .u64 .ptr .align 1 _ZN6thrust24THRUST_300001_SM_1000_NS8cuda_cub4core6detail13_kernel_agentINS1_16__set_operations10SetOpAgentINS0_10device_ptrImEES8_PmS9_NS7_IlEES9_lN4cuda3std3__44lessIiEENS5_23serial_set_intersectionENSD_17integral_constantIbLb0EEEEEJS8_S8_S9_S9_llSA_S9_SF_SG_PNSD_4pairIllEES9_N3cub18CUB_300001_SM_100013ScanTileStateIlLb1EEEEEEvDpT0__param_11,
	.param .align 8 .b8 _ZN6thrust24THRUST_300001_SM_1000_NS8cuda_cub4core6detail13_kernel_agentINS1_16__set_operations10SetOpAgentINS0_10device_ptrImEES8_PmS9_NS7_IlEES9_lN4cuda3std3__44lessIiEENS5_23serial_set_intersectionENSD_17integral_constantIbLb0EEEEEJS8_S8_S9_S9_llSA_S9_SF_SG_PNSD_4pairIllEES9_N3cub18CUB_300001_SM_100013ScanTileStateIlLb1EEEEEEvDpT0__param_12[8]
)
.maxntid 512
{
	.reg .pred 	%p<393>;
	.reg .b32 	%r<1561>;
	.reg .b64 	%rd<761>;

	ld.param.u64 	%rd2, [_ZN6thrust24THRUST_300001_SM_1000_NS8cuda_cub4core6detail13_kernel_agentINS1_16__set_operations10SetOpAgentINS0_10device_ptrImEES8_PmS9_NS7_IlEES9_lN4cuda3std3__44lessIiEENS5_23serial_set_intersectionENSD_17integral_constantIbLb0EEEEEJS8_S8_S9_S9_llSA_S9_SF_SG_PNSD_4pairIllEES9_N3cub18CUB_300001_SM_100013ScanTileStateIlLb1EEEEEEvDpT0__param_12];
	ld.param.u64 	%rd235, [_ZN6thrust24THRUST_300001_SM_1000_NS8cuda_cub4core6detail13_kernel_agentINS1_16__set_operations10SetOpAgentINS0_10device_ptrImEES8_PmS9_NS7_IlEES9_lN4cuda3std3__44lessIiEENS5_23serial_set_intersectionENSD_17integral_constantIbLb0EEEEEJS8_S8_S9_S9_llSA_S9_SF_SG_PNSD_4pairIllEES9_N3cub18CUB_300001_SM_100013ScanTileStateIlLb1EEEEEEvDpT0__param_6];
	ld.param.u64 	%rd236, [_ZN6thrust24THRUST_300001_SM_1000_NS8cuda_cub4core6detail13_kernel_agentINS1_16__set_operations10SetOpAgentINS0_10device_ptrImEES8_PmS9_NS7_IlEES9_lN4cuda3std3__44lessIiEENS5_23serial_set_intersectionENSD_17integral_constantIbLb0EEEEEJS8_S8_S9_S9_llSA_S9_SF_SG_PNSD_4pairIllEES9_N3cub18CUB_300001_SM_100013ScanTileStateIlLb1EEEEEEvDpT0__param_1];
	ld.param.u64 	%rd237, [_ZN6thrust24THRUST_300001_SM_1000_NS8cuda_cub4core6detail13_kernel_agentINS1_16__set_operations10SetOpAgentINS0_10device_ptrImEES8_PmS9_NS7_IlEES9_lN4cuda3std3__44lessIiEENS5_23serial_set_intersectionENSD_17integral_constantIbLb0EEEEEJS8_S8_S9_S9_llSA_S9_SF_SG_PNSD_4pairIllEES9_N3cub18CUB_300001_SM_100013ScanTileStateIlLb1EEEEEEvDpT0__param_0];
	ld.param.u64 	%rd238, [_ZN6thrust24THRUST_300001_SM_1000_NS8cuda_cub4core6detail13_kernel_agentINS1_16__set_operations10SetOpAgentINS0_10device_ptrImEES8_PmS9_NS7_IlEES9_lN4cuda3std3__44lessIiEENS5_23serial_set_intersectionENSD_17integral_constantIbLb0EEEEEJS8_S8_S9_S9_llSA_S9_SF_SG_PNSD_4pairIllEES9_N3cub18CUB_300001_SM_100013ScanTileStateIlLb1EEEEEEvDpT0__param_10];
	cvta.to.global.u64 	%rd1, %rd238;
	cvta.to.global.u64 	%rd3, %rd237;
	cvta.to.global.u64 	%rd4, %rd236;
	cvta.to.global.u64 	%rd5, %rd235;
	mov.u32 	%r1, %ctaid.x;
	mov.u32 	%r372, %nctaid.x;
	add.s32 	%r373, %r372, -1;
	setp.ge.u32 	%p13, %r1, %r373;
	@%p13 bra 	$L__BB6_159;
	mul.wide.u32 	%rd462, %r1, 16;
	add.s64 	%rd463, %rd1, %rd462;
	ld.global.u64 	%rd464, [%rd463];
	ld.global.u64 	%rd465, [%rd463+8];
	ld.global.u64 	%rd466, [%rd463+16];
	ld.global.u64 	%rd467, [%rd463+24];
	cvt.u32.u64 	%r901, %rd464;
	cvt.u32.u64 	%r902, %rd466;
	sub.s32 	%r2, %r902, %r901;
	sub.s64 	%rd468, %rd467, %rd465;
	cvt.u32.u64 	%r3, %rd468;
	mov.u32 	%r4, %tid.x;
	setp.ge.s32 	%p208, %r4, %r2;
	cvt.u64.u32 	%rd470, %r4;
	add.s64 	%rd471, %rd464, %rd470;
	shl.b64 	%rd472, %rd471, 3;
	add.s64 	%rd6, %rd3, %rd472;
	sub.s32 	%r903, %r4, %r2;
	cvt.s64.s32 	%rd473, %r903;
	add.s64 	%rd474, %rd465, %rd473;
	shl.b64 	%rd475, %rd474, 3;
	add.s64 	%rd7, %rd4, %rd475;
	@%p208 bra 	$L__BB6_3;
	ld.global.u64 	%rd679, [%rd6];
	bra.uni 	$L__BB6_4;
$L__BB6_3:
	ld.global.u64 	%rd679, [%rd7];
$L__BB6_4:
	add.s32 	%r904, %r4, 512;
	setp.lt.s32 	%p209, %r904, %r2;
	@%p209 bra 	$L__BB6_6;
	ld.global.u64 	%rd680, [%rd7+4096];
	bra.uni 	$L__BB6_7;
$L__BB6_6:
	ld.global.u64 	%rd680, [%rd6+4096];
$L__BB6_7:
	or.b32  	%r905, %r4, 1024;
	setp.lt.s32 	%p210, %r905, %r2;
	@%p210 bra 	$L__BB6_9;
	ld.global.u64 	%rd681, [%rd7+8192];
	bra.uni 	$L__BB6_10;
$L__BB6_9:
	ld.global.u64 	%rd681, [%rd6+8192];
$L__BB6_10:
	add.s32 	%r906, %r4, 1536;
	setp.lt.s32 	%p211, %r906, %r2;
	@%p211 bra 	$L__BB6_12;
	ld.global.u64 	%rd682, [%rd7+12288];
	bra.uni 	$L__BB6_13;
$L__BB6_12:
	ld.global.u64 	%rd682, [%rd6+12288];
$L__BB6_13:
	or.b32  	%r907, %r4, 2048;
	setp.lt.s32 	%p212, %r907, %r2;
	@%p212 bra 	$L__BB6_15;
	ld.global.u64 	%rd683, [%rd7+16384];
	bra.uni 	$L__BB6_16;
$L__BB6_15:
	ld.global.u64 	%rd683, [%rd6+16384];
$L__BB6_16:
	add.s32 	%r908, %r4, 2560;
	setp.lt.s32 	%p213, %r908, %r2;
	@%p213 bra 	$L__BB6_18;
	ld.global.u64 	%rd684, [%rd7+20480];
	bra.uni 	$L__BB6_19;
$L__BB6_18:
	ld.global.u64 	%rd684, [%rd6+20480];
$L__BB6_19:
	or.b32  	%r909, %r4, 3072;
	setp.lt.s32 	%p214, %r909, %r2;
	@%p214 bra 	$L__BB6_21;
	ld.global.u64 	%rd685, [%rd7+24576];
	bra.uni 	$L__BB6_22;
$L__BB6_21:
	ld.global.u64 	%rd685, [%rd6+24576];
$L__BB6_22:
	add.s32 	%r910, %r4, 3584;
	setp.lt.s32 	%p215, %r910, %r2;
	@%p215 bra 	$L__BB6_24;
	ld.global.u64 	%rd686, [%rd7+28672];
	bra.uni 	$L__BB6_25;
$L__BB6_24:
	ld.global.u64 	%rd686, [%rd6+28672];
$L__BB6_25:
	or.b32  	%r911, %r4, 4096;
	setp.lt.s32 	%p216, %r911, %r2;
	@%p216 bra 	$L__BB6_27;
	ld.global.u64 	%rd687, [%rd7+32768];
	bra.uni 	$L__BB6_28;
$L__BB6_27:
	ld.global.u64 	%rd687, [%rd6+32768];
$L__BB6_28:
	add.s32 	%r5, %r4, 4608;
	add.s32 	%r6, %r3, %r2;
	setp.ge.s32 	%p217, %r5, %r6;
	@%p217 bra 	$L__BB6_32;
	setp.ge.s32 	%p218, %r5, %r2;
	@%p218 bra 	$L__BB6_31;
	ld.global.u64 	%rd688, [%rd6+36864];
	bra.uni 	$L__BB6_32;
$L__BB6_31:
	ld.global.u64 	%rd688, [%rd7+36864];
$L__BB6_32:
	mov.u32 	%r912, _ZN6thrust24THRUST_300001_SM_1000_NS8cuda_cub4core6detail5shmemE;
	add.s32 	%r913, %r912, 2048;
	shl.b32 	%r915, %r4, 3;
	add.s32 	%r916, %r913, %r915;
	st.shared.u64 	[%r916], %rd679;
	st.shared.u64 	[%r916+4096], %rd680;
	st.shared.u64 	[%r916+8192], %rd681;
	st.shared.u64 	[%r916+12288], %rd682;
	st.shared.u64 	[%r916+16384], %rd683;
	st.shared.u64 	[%r916+20480], %rd684;
	st.shared.u64 	[%r916+24576], %rd685;
	st.shared.u64 	[%r916+28672], %rd686;
	st.shared.u64 	[%r916+32768], %rd687;
	st.shared.u64 	[%r916+36864], %rd688;
	bar.sync 	0;
	mul.lo.s32 	%r917, %r4, 10;
	min.s32 	%r7, %r6, %r917;
	shl.b32 	%r918, %r2, 3;
	add.s32 	%r8, %r913, %r918;
	sub.s32 	%r919, %r7, %r3;
	max.s32 	%r1437, %r919, 0;
	min.s32 	%r1436, %r7, %r2;
	setp.ge.s32 	%p219, %r1437, %r1436;
	@%p219 bra 	$L__BB6_34;
$L__BB6_33:
	add.s32 	%r920, %r1437, %r1436;
	shr.s32 	%r921, %r920, 1;
	shl.b32 	%r922, %r921, 3;
	add.s32 	%r924, %r912, %r922;
	ld.shared.u32 	%r925, [%r924+2048];
	not.b32 	%r926, %r921;
	add.s32 	%r927, %r7, %r926;
	shl.b32 	%r928, %r927, 3;
	add.s32 	%r929, %r8, %r928;
	ld.shared.u32 	%r930, [%r929];
	setp.lt.s32 	%p220, %r930, %r925;
	add.s32 	%r931, %r921, 1;
	selp.b32 	%r1437, %r1437, %r931, %p220;
	selp.b32 	%r1436, %r921, %r1436, %p220;
	setp.lt.s32 	%p221, %r1437, %r1436;
	@%p221 bra 	$L__BB6_33;
$L__BB6_34:
	sub.s32 	%r16, %r7, %r1437;
	setp.ge.s32 	%p222, %r16, %r3;
	mov.b32 	%r1464, 0;
	@%p222 bra 	$L__BB6_61;
	shl.b32 	%r935, %r16, 3;
	add.s32 	%r17, %r8, %r935;
	ld.shared.u64 	%rd38, [%r17];
	setp.lt.s32 	%p223, %r1437, 1;
	mov.b32 	%r1441, 0;
	mov.u32 	%r1440, %r1437;
	@%p223 bra 	$L__BB6_37;
	mul.lo.s32 	%r936, %r1437, 511;
	shr.s32 	%r937, %r936, 9;
	shl.b32 	%r938, %r937, 3;
	add.s32 	%r940, %r912, %r938;
	ld.shared.u32 	%r941, [%r940+2048];
	cvt.u32.u64 	%r942, %rd38;
	setp.lt.s32 	%p224, %r941, %r942;
	add.s32 	%r943, %r937, 1;
	selp.b32 	%r1440, %r1437, %r937, %p224;
	selp.b32 	%r1441, %r943, 0, %p224;
$L__BB6_37:
	setp.ge.s32 	%p225, %r1441, %r1440;
	@%p225 bra 	$L__BB6_39;
	mad.lo.s32 	%r944, %r1440, 127, %r1441;
	shr.s32 	%r945, %r944, 7;
	shl.b32 	%r946, %r945, 3;
	add.s32 	%r948, %r912, %r946;
	ld.shared.u32 	%r949, [%r948+2048];
	cvt.u32.u64 	%r950, %rd38;
	setp.lt.s32 	%p226, %r949, %r950;
	add.s32 	%r951, %r945, 1;
	selp.b32 	%r1440, %r1440, %r945, %p226;
	selp.b32 	%r1441, %r951, %r1441, %p226;
$L__BB6_39:
	setp.ge.s32 	%p227, %r1441, %r1440;
	@%p227 bra 	$L__BB6_41;
	mad.lo.s32 	%r952, %r1440, 31, %r1441;
	shr.s32 	%r953, %r952, 5;
	shl.b32 	%r954, %r953, 3;
	add.s32 	%r956, %r912, %r954;
	ld.shared.u32 	%r957, [%r956+2048];
	cvt.u32.u64 	%r958, %rd38;
	setp.lt.s32 	%p228, %r957, %r958;
	add.s32 	%r959, %r953, 1;
	selp.b32 	%r1440, %r1440, %r953, %p228;
	selp.b32 	%r1441, %r959, %r1441, %p228;
$L__BB6_41:
	setp.ge.s32 	%p229, %r1441, %r1440;
	@%p229 bra 	$L__BB6_43;
	mad.lo.s32 	%r960, %r1440, 15, %r1441;
	shr.s32 	%r961, %r960, 4;
	shl.b32 	%r962, %r961, 3;
	add.s32 	%r964, %r912, %r962;
	ld.shared.u32 	%r965, [%r964+2048];
	cvt.u32.u64 	%r966, %rd38;
	setp.lt.s32 	%p230, %r965, %r966;
	add.s32 	%r967, %r961, 1;
	selp.b32 	%r1440, %r1440, %r961, %p230;
	selp.b32 	%r1441, %r967, %r1441, %p230;
$L__BB6_43:
	setp.ge.s32 	%p231, %r1441, %r1440;
	@%p231 bra 	$L__BB6_46;
	cvt.u32.u64 	%r35, %rd38;
$L__BB6_45:
	add.s32 	%r969, %r1441, %r1440;
	shr.s32 	%r970, %r969, 1;
	shl.b32 	%r971, %r970, 3;
	add.s32 	%r973, %r912, %r971;
	ld.shared.u32 	%r974, [%r973+2048];
	setp.lt.s32 	%p232, %r974, %r35;
	add.s32 	%r975, %r970, 1;
	selp.b32 	%r1440, %r1440, %r970, %p232;
	selp.b32 	%r1441, %r975, %r1441, %p232;
	setp.lt.s32 	%p233, %r1441, %r1440;
	@%p233 bra 	$L__BB6_45;
$L__BB6_46:
	setp.lt.s32 	%p234, %r16, 1;
	mov.b32 	%r1452, 0;
	mov.u32 	%r1451, %r16;
	@%p234 bra 	$L__BB6_48;
	mul.lo.s32 	%r978, %r16, 511;
	shr.s32 	%r979, %r978, 9;
	shl.b32 	%r980, %r979, 3;
	add.s32 	%r981, %r8, %r980;
	ld.shared.u32 	%r982, [%r981];
	cvt.u32.u64 	%r983, %rd38;
	setp.lt.s32 	%p235, %r982, %r983;
	add.s32 	%r984, %r979, 1;
	selp.b32 	%r1451, %r16, %r979, %p235;
	selp.b32 	%r1452, %r984, 0, %p235;
$L__BB6_48:
	setp.ge.s32 	%p236, %r1452, %r1451;
	@%p236 bra 	$L__BB6_50;
	mad.lo.s32 	%r986, %r1451, 127, %r1452;
	shr.s32 	%r987, %r986, 7;
	shl.b32 	%r988, %r987, 3;
	add.s32 	%r989, %r8, %r988;
	ld.shared.u32 	%r990, [%r989];
	cvt.u32.u64 	%r991, %rd38;
	setp.lt.s32 	%p237, %r990, %r991;
	add.s32 	%r992, %r987, 1;
	selp.b32 	%r1451, %r1451, %r987, %p237;
	selp.b32 	%r1452, %r992, %r1452, %p237;
$L__BB6_50:
	setp.ge.s32 	%p238, %r1452, %r1451;
	@%p238 bra 	$L__BB6_52;
	mad.lo.s32 	%r993, %r1451, 31, %r1452;
	shr.s32 	%r994, %r993, 5;
	shl.b32 	%r995, %r994, 3;
	add.s32 	%r996, %r8, %r995;
	ld.shared.u32 	%r997, [%r996];
	cvt.u32.u64 	%r998, %rd38;
	setp.lt.s32 	%p239, %r997, %r998;
	add.s32 	%r999, %r994, 1;
	selp.b32 	%r1451, %r1451, %r994, %p239;
	selp.b32 	%r1452, %r999, %r1452, %p239;
$L__BB6_52:
	setp.ge.s32 	%p240, %r1452, %r1451;
	@%p240 bra 	$L__BB6_54;
	mad.lo.s32 	%r1000, %r1451, 15, %r1452;
	shr.s32 	%r1001, %r1000, 4;
	shl.b32 	%r1002, %r1001, 3;
	add.s32 	%r1003, %r8, %r1002;
	ld.shared.u32 	%r1004, [%r1003];
	cvt.u32.u64 	%r1005, %rd38;
	setp.lt.s32 	%p241, %r1004, %r1005;
	add.s32 	%r1006, %r1001, 1;
	selp.b32 	%r1451, %r1451, %r1001, %p241;
	selp.b32 	%r1452, %r1006, %r1452, %p241;
$L__BB6_54:
	setp.ge.s32 	%p242, %r1452, %r1451;
	@%p242 bra 	$L__BB6_57;
	cvt.u32.u64 	%r58, %rd38;
$L__BB6_56:
	add.s32 	%r1008, %r1452, %r1451;
	shr.s32 	%r1009, %r1008, 1;
	shl.b32 	%r1010, %r1009, 3;
	add.s32 	%r1011, %r8, %r1010;
	ld.shared.u32 	%r1012, [%r1011];
	setp.lt.s32 	%p243, %r1012, %r58;
	add.s32 	%r1013, %r1009, 1;
	selp.b32 	%r1451, %r1451, %r1009, %p243;
	selp.b32 	%r1452, %r1013, %r1452, %p243;
	setp.lt.s32 	%p244, %r1452, %r1451;
	@%p244 bra 	$L__BB6_56;
$L__BB6_57:
	sub.s32 	%r1016, %r1437, %r1441;
	sub.s32 	%r64, %r16, %r1452;
	add.s32 	%r65, %r64, %r1016;
	shr.s32 	%r1017, %r65, 1;
	max.s32 	%r66, %r1017, %r64;
	add.s32 	%r1019, %r1452, %r66;
	add.s32 	%r1020, %r1019, 1;
	min.s32 	%r1021, %r1020, %r3;
	sub.s32 	%r1461, %r1021, %r16;
	setp.lt.s32 	%p245, %r1461, 1;
	mov.b32 	%r1462, 0;
	@%p245 bra 	$L__BB6_60;
	cvt.u32.u64 	%r68, %rd38;
	mov.b32 	%r1462, 0;
$L__BB6_59:
	add.s32 	%r1023, %r1462, %r1461;
	shr.s32 	%r1024, %r1023, 1;
	shl.b32 	%r1025, %r1024, 3;
	add.s32 	%r1026, %r17, %r1025;
	ld.shared.u32 	%r1027, [%r1026];
	setp.lt.s32 	%p246, %r68, %r1027;
	add.s32 	%r1028, %r1024, 1;
	selp.b32 	%r1461, %r1024, %r1461, %p246;
	selp.b32 	%r1462, %r1462, %r1028, %p246;
	setp.lt.s32 	%p247, %r1462, %r1461;
	@%p247 bra 	$L__BB6_59;
$L__BB6_60:
	add.s32 	%r1029, %r64, %r1462;
	min.s32 	%r1030, %r1029, %r66;
	sub.s32 	%r1031, %r65, %r1030;
	add.s32 	%r1032, %r1030, 1;
	setp.eq.s32 	%p248, %r1031, %r1032;
	setp.lt.s32 	%p249, %r66, %r1029;
	and.pred  	%p250, %p248, %p249;
	add.s32 	%r1437, %r1031, %r1441;
	selp.u32 	%r1464, 1, 0, %p250;
$L__BB6_61:
	sub.s32 	%r1033, %r7, %r1437;
	add.s32 	%r1034, %r1033, %r1464;
	setp.eq.s32 	%p251, %r4, 0;
	shl.b32 	%r1036, %r2, 16;
	or.b32  	%r1037, %r1036, %r3;
	shl.b32 	%r1038, %r1437, 16;
	or.b32  	%r1039, %r1034, %r1038;
	selp.b32 	%r1040, %r1037, %r1039, %p251;
	add.s32 	%r1041, %r4, -1;
	selp.b32 	%r1042, 511, %r1041, %p251;
	shl.b32 	%r1043, %r1042, 2;
	add.s32 	%r1045, %r912, %r1043;
	st.shared.u32 	[%r1045], %r1040;
	bar.sync 	0;
	shl.b32 	%r1046, %r4, 2;
	add.s32 	%r1047, %r912, %r1046;
	ld.shared.u32 	%r1048, [%r1047];
	shr.s32 	%r78, %r1048, 16;
	and.b32  	%r1050, %r1048, 65535;
	add.s32 	%r1468, %r1034, %r2;
	add.s32 	%r80, %r1050, %r2;
	shl.b32 	%r1051, %r1468, 3;
	add.s32 	%r81, %r913, %r1051;
	ld.shared.u64 	%rd692, [%r81];
	shl.b32 	%r1053, %r1437, 3;
	add.s32 	%r82, %r913, %r1053;
	ld.shared.u64 	%rd40, [%r82];
	cvt.u32.u64 	%r83, %rd40;
	cvt.u32.u64 	%r84, %rd692;
	setp.lt.s32 	%p252, %r84, %r83;
	setp.lt.s32 	%p253, %r1437, %r78;
	setp.lt.s32 	%p254, %r1468, %r80;
	and.pred  	%p255, %p253, %p254;
	setp.eq.s32 	%p256, %r84, %r83;
	and.pred  	%p1, %p255, %p256;
	mov.u64 	%rd689, %rd40;
	@%p252 bra 	$L__BB6_63;
	add.s32 	%r1437, %r1437, 1;
	ld.shared.u64 	%rd689, [%r82+8];
$L__BB6_63:
	setp.lt.s32 	%p257, %r83, %r84;
	@%p257 bra 	$L__BB6_65;
	add.s32 	%r1468, %r1468, 1;
	ld.shared.u64 	%rd692, [%r81+8];
$L__BB6_65:
	cvt.u32.u64 	%r89, %rd689;
	cvt.u32.u64 	%r90, %rd692;
	setp.lt.s32 	%p258, %r90, %r89;
	setp.ge.s32 	%p259, %r1437, %r78;
	setp.ge.s32 	%p260, %r1468, %r80;
	or.pred  	%p261, %p259, %p260;
	setp.ne.s32 	%p262, %r90, %r89;
	or.pred  	%p2, %p261, %p262;
	mov.u64 	%rd691, %rd689;
	@%p258 bra 	$L__BB6_67;
	add.s32 	%r91, %r1437, 1;
	shl.b32 	%r1054, %r1437, 3;
	add.s32 	%r1056, %r912, %r1054;
	ld.shared.u64 	%rd691, [%r1056+2056];
	mov.u32 	%r1437, %r91;
$L__BB6_67:
	setp.lt.s32 	%p263, %r89, %r90;
	@%p263 bra 	$L__BB6_69;
	add.s32 	%r93, %r1468, 1;
	shl.b32 	%r1057, %r1468, 3;
	add.s32 	%r1059, %r912, %r1057;
	ld.shared.u64 	%rd692, [%r1059+2056];
	mov.u32 	%r1468, %r93;
$L__BB6_69:
	cvt.u32.u64 	%r95, %rd691;
	cvt.u32.u64 	%r96, %rd692;
	setp.lt.s32 	%p264, %r96, %r95;
	setp.ge.s32 	%p265, %r1437, %r78;
	setp.ge.s32 	%p266, %r1468, %r80;
	or.pred  	%p267, %p265, %p266;
	setp.ne.s32 	%p268, %r96, %r95;
	or.pred  	%p3, %p267, %p268;
	mov.u64 	%rd693, %rd691;
	@%p264 bra 	$L__BB6_71;
	add.s32 	%r97, %r1437, 1;
	shl.b32 	%r1060, %r1437, 3;
	add.s32 	%r1062, %r912, %r1060;
	ld.shared.u64 	%rd693, [%r1062+2056];
	mov.u32 	%r1437, %r97;
$L__BB6_71:
	setp.lt.s32 	%p269, %r95, %r96;
	@%p269 bra 	$L__BB6_73;
	add.s32 	%r99, %r1468, 1;
	shl.b32 	%r1063, %r1468, 3;
	add.s32 	%r1065, %r912, %r1063;
	ld.shared.u64 	%rd692, [%r1065+2056];
	mov.u32 	%r1468, %r99;
$L__BB6_73:
	cvt.u32.u64 	%r101, %rd693;
	cvt.u32.u64 	%r102, %rd692;
	setp.lt.s32 	%p270, %r102, %r101;
	setp.ge.s32 	%p271, %r1437, %r78;
	setp.ge.s32 	%p272, %r1468, %r80;
	or.pred  	%p273, %p271, %p272;
	setp.ne.s32 	%p274, %r102, %r101;
	or.pred  	%p4, %p273, %p274;
	mov.u64 	%rd695, %rd693;
	@%p270 bra 	$L__BB6_75;
	add.s32 	%r103, %r1437, 1;
	shl.b32 	%r1066, %r1437, 3;
	add.s32 	%r1068, %r912, %r1066;
	ld.shared.u64 	%rd695, [%r1068+2056];
	mov.u32 	%r1437, %r103;
$L__BB6_75:
	setp.lt.s32 	%p275, %r101, %r102;
	@%p275 bra 	$L__BB6_77;
	add.s32 	%r105, %r1468, 1;
	shl.b32 	%r1069, %r1468, 3;
	add.s32 	%r1071, %r912, %r1069;
	ld.shared.u64 	%rd692, [%r1071+2056];
	mov.u32 	%r1468, %r105;
$L__BB6_77:
	cvt.u32.u64 	%r107, %rd695;
	cvt.u32.u64 	%r108, %rd692;
	setp.lt.s32 	%p276, %r108, %r107;
	setp.ge.s32 	%p277, %r1437, %r78;
	setp.ge.s32 	%p278, %r1468, %r80;
	or.pred  	%p279, %p277, %p278;
	setp.ne.s32 	%p280, %r108, %r107;
	or.pred  	%p5, %p279, %p280;
	mov.u64 	%rd697, %rd695;
	@%p276 bra 	$L__BB6_79;
	add.s32 	%r109, %r1437, 1;
	shl.b32 	%r1072, %r1437, 3;
	mov.u32 	%r1073, _ZN6thrust24THRUST_300001_SM_1000_NS8cuda_cub4core6detail5shmemE;
	add.s32 	%r1074, %r1073, %r1072;
	ld.shared.u64 	%rd697, [%r1074+2056];
	mov.u32 	%r1437, %r109;
$L__BB6_79:
	setp.lt.s32 	%p281, %r107, %r108;
	@%p281 bra 	$L__BB6_81;
	add.s32 	%r111, %r1468, 1;
	shl.b32 	%r1075, %r1468, 3;
	mov.u32 	%r1076, _ZN6thrust24THRUST_300001_SM_1000_NS8cuda_cub4core6detail5shmemE;
	add.s32 	%r1077, %r1076, %r1075;
	ld.shared.u64 	%rd692, [%r1077+2056];
	mov.u32 	%r1468, %r111;
$L__BB6_81:
	cvt.u32.u64 	%r113, %rd697;
	cvt.u32.u64 	%r114, %rd692;
	setp.lt.s32 	%p282, %r114, %r113;
	setp.ge.s32 	%p283, %r1437, %r78;
	setp.ge.s32 	%p284, %r1468, %r80;
	or.pred  	%p285, %p283, %p284;
	setp.ne.s32 	%p286, %r114, %r113;
	or.pred  	%p6, %p285, %p286;
	mov.u64 	%rd699, %rd697;
	@%p282 bra 	$L__BB6_83;
	add.s32 	%r115, %r1437, 1;
	shl.b32 	%r1078, %r1437, 3;
	mov.u32 	%r1079, _ZN6thrust24THRUST_300001_SM_1000_NS8cuda_cub4core6detail5shmemE;
	add.s32 	%r1080, %r1079, %r1078;
	ld.shared.u64 	%rd699, [%r1080+2056];
	mov.u32 	%r1437, %r115;
$L__BB6_83:
	setp.lt.s32 	%p287, %r113, %r114;
	@%p287 bra 	$L__BB6_85;
	add.s32 	%r117, %r1468, 1;
	shl.b32 	%r1081, %r1468, 3;
	mov.u32 	%r1082, _ZN6thrust24THRUST_300001_SM_1000_NS8cuda_cub4core6detail5shmemE;
	add.s32 	%r1083, %r1082, %r1081;
	ld.shared.u64 	%rd692, [%r1083+2056];
	mov.u32 	%r1468, %r117;
$L__BB6_85:
	cvt.u32.u64 	%r119, %rd699;
	cvt.u32.u64 	%r120, %rd692;
	setp.lt.s32 	%p288, %r120, %r119;
	mov.u32 	%r1479, %r1437;
	mov.u64 	%rd701, %rd699;
	@%p288 bra 	$L__BB6_87;
	add.s32 	%r1479, %r1437, 1;
	shl.b32 	%r1084, %r1437, 3;
	mov.u32 	%r1085, _ZN6thrust24THRUST_300001_SM_1000_NS8cuda_cub4core6detail5shmemE;
	add.s32 	%r1086, %r1085, %r1084;
	ld.shared.u64 	%rd701, [%r1086+2056];
$L__BB6_87:
	setp.lt.s32 	%p289, %r119, %r120;
	mov.u32 	%r1480, %r1468;
	@%p289 bra 	$L__BB6_89;
	add.s32 	%r1480, %r1468, 1;
	shl.b32 	%r1087, %r1468, 3;
	mov.u32 	%r1088, _ZN6thrust24THRUST_300001_SM_1000_NS8cuda_cub4core6detail5shmemE;
	add.s32 	%r1089, %r1088, %r1087;
	ld.shared.u64 	%rd692, [%r1089+2056];
$L__BB6_89:
	cvt.u32.u64 	%r125, %rd701;
	cvt.u32.u64 	%r126, %rd692;
	setp.lt.s32 	%p290, %r126, %r125;
	setp.ge.s32 	%p291, %r1479, %r78;
	setp.ge.s32 	%p292, %r1480, %r80;
	setp.ne.s32 	%p293, %r126, %r125;
	selp.b32 	%r1090, 0, 128, %p293;
	selp.b32 	%r1091, 0, %r1090, %p292;
	selp.b32 	%r1092, 0, %r1091, %p291;
	setp.ne.s32 	%p294, %r120, %r119;
	setp.ge.s32 	%p295, %r1468, %r80;
	setp.ge.s32 	%p296, %r1437, %r78;
	selp.b32 	%r1093, 0, 64, %p294;
	selp.b32 	%r1094, 0, %r1093, %p295;
	selp.b32 	%r1095, 0, %r1094, %p296;
	or.b32  	%r1096, %r1095, %r1092;
	selp.b32 	%r1097, 0, 16, %p5;
	selp.b32 	%r1098, 0, 8, %p4;
	selp.u32 	%r1099, 1, 0, %p1;
	selp.b32 	%r1100, 0, 2, %p2;
	or.b32  	%r1101, %r1100, %r1099;
	selp.b32 	%r1102, 0, 4, %p3;
	or.b32  	%r1103, %r1101, %r1102;
	or.b32  	%r1104, %r1103, %r1098;
	or.b32  	%r1105, %r1104, %r1097;
	selp.b32 	%r1106, 0, 32, %p6;
	or.b32  	%r1107, %r1105, %r1106;
	or.b32  	%r127, %r1096, %r1107;
	mov.u64 	%rd703, %rd701;
	@%p290 bra 	$L__BB6_91;
	add.s32 	%r128, %r1479, 1;
	shl.b32 	%r1108, %r1479, 3;
	mov.u32 	%r1109, _ZN6thrust24THRUST_300001_SM_1000_NS8cuda_cub4core6detail5shmemE;
	add.s32 	%r1110, %r1109, %r1108;
	ld.shared.u64 	%rd703, [%r1110+2056];
	mov.u32 	%r1479, %r128;
$L__BB6_91:
	setp.lt.s32 	%p297, %r125, %r126;
	@%p297 bra 	$L__BB6_93;
	add.s32 	%r130, %r1480, 1;
	shl.b32 	%r1111, %r1480, 3;
	mov.u32 	%r1112, _ZN6thrust24THRUST_300001_SM_1000_NS8cuda_cub4core6detail5shmemE;
	add.s32 	%r1113, %r1112, %r1111;
	ld.shared.u64 	%rd692, [%r1113+2056];
	mov.u32 	%r1480, %r130;
$L__BB6_93:
	cvt.u32.u64 	%r1114, %rd703;
	cvt.u32.u64 	%r132, %rd692;
	setp.lt.s32 	%p298, %r132, %r1114;
	mov.u32 	%r1481, %r1479;
	mov.u64 	%rd705, %rd703;
	@%p298 bra 	$L__BB6_95;
	add.s32 	%r1481, %r1479, 1;
	shl.b32 	%r1115, %r1479, 3;
	mov.u32 	%r1116, _ZN6thrust24THRUST_300001_SM_1000_NS8cuda_cub4core6detail5shmemE;
	add.s32 	%r1117, %r1116, %r1115;
	ld.shared.u64 	%rd705, [%r1117+2056];
$L__BB6_95:
	setp.lt.s32 	%p299, %r1114, %r132;
	mov.u32 	%r1482, %r1480;
	@%p299 bra 	$L__BB6_97;
	add.s32 	%r1482, %r1480, 1;
	shl.b32 	%r1119, %r1480, 3;
	mov.u32 	%r1120, _ZN6thrust24THRUST_300001_SM_1000_NS8cuda_cub4core6detail5shmemE;
	add.s32 	%r1121, %r1120, %r1119;
	ld.shared.u64 	%rd692, [%r1121+2056];
$L__BB6_97:
	mov.u32 	%r137, %tid.x;
	cvt.u32.u64 	%r1122, %rd705;
	cvt.u32.u64 	%r1123, %rd692;
	setp.ge.s32 	%p300, %r1481, %r78;
	setp.ge.s32 	%p301, %r1482, %r80;
	setp.ne.s32 	%p302, %r1123, %r1122;
	selp.b32 	%r1124, 0, 512, %p302;
	selp.b32 	%r1125, 0, %r1124, %p301;
	selp.b32 	%r1126, 0, %r1125, %p300;
	cvt.u32.u64 	%r1127, %rd703;
	setp.ne.s32 	%p303, %r132, %r1127;
	setp.ge.s32 	%p304, %r1480, %r80;
	setp.ge.s32 	%p305, %r1479, %r78;
	selp.b32 	%r1128, 0, 256, %p303;
	selp.b32 	%r1129, 0, %r1128, %p304;
	selp.b32 	%r1130, 0, %r1129, %p305;
	or.b32  	%r1131, %r1130, %r1126;
	or.b32  	%r138, %r1131, %r127;
	bar.sync 	0;
	popc.b32 	%r139, %r138;
	mov.u32 	%r1132, %ctaid.x;
	setp.ne.s32 	%p306, %r1132, 0;
	@%p306 bra 	$L__BB6_102;
	shr.u32 	%r140, %r137, 5;
	// begin inline asm
	mov.u32 %r1330, %laneid;
	// end inline asm
	cvt.u64.u32 	%rd598, %r139;
	mov.b64 	{%r1332, %r1337}, %rd598;
	mov.b32 	%r1338, 1;
	mov.b32 	%r1379, 0;
	mov.b32 	%r1380, -1;
	// begin inline asm
	shfl.sync.up.b32 %r1331, %r1332, %r1338, %r1379, %r1380;
	// end inline asm
	// begin inline asm
	shfl.sync.up.b32 %r1336, %r1337, %r1338, %r1379, %r1380;
	// end inline asm
	mov.b64 	%rd599, {%r1331, %r1336};
	setp.lt.s32 	%p360, %r1330, 1;
	selp.b64 	%rd600, 0, %rd599, %p360;
	add.s64 	%rd601, %rd600, %rd598;
	mov.b64 	{%r1342, %r1347}, %rd601;
	mov.b32 	%r1348, 2;
	// begin inline asm
	shfl.sync.up.b32 %r1341, %r1342, %r1348, %r1379, %r1380;
	// end inline asm
	// begin inline asm
	shfl.sync.up.b32 %r1346, %r1347, %r1348, %r1379, %r1380;
	// end inline asm
	mov.b64 	%rd602, {%r1341, %r1346};
	setp.lt.s32 	%p361, %r1330, 2;
	selp.b64 	%rd603, 0, %rd602, %p361;
	add.s64 	%rd604, %rd603, %rd601;
	mov.b64 	{%r1352, %r1357}, %rd604;
	mov.b32 	%r1358, 4;
	// begin inline asm
	shfl.sync.up.b32 %r1351, %r1352, %r1358, %r1379, %r1380;
	// end inline asm
	// begin inline asm
	shfl.sync.up.b32 %r1356, %r1357, %r1358, %r1379, %r1380;
	// end inline asm
	mov.b64 	%rd605, {%r1351, %r1356};
	setp.lt.s32 	%p362, %r1330, 4;
	selp.b64 	%rd606, 0, %rd605, %p362;
	add.s64 	%rd607, %rd606, %rd604;
	mov.b64 	{%r1362, %r1367}, %rd607;
	mov.b32 	%r1368, 8;
	// begin inline asm
	shfl.sync.up.b32 %r1361, %r1362, %r1368, %r1379, %r1380;
	// end inline asm
	// begin inline asm
	shfl.sync.up.b32 %r1366, %r1367, %r1368, %r1379, %r1380;
	// end inline asm
	mov.b64 	%rd608, {%r1361, %r1366};
	setp.lt.s32 	%p363, %r1330, 8;
	selp.b64 	%rd609, 0, %rd608, %p363;
	add.s64 	%rd610, %rd609, %rd607;
	mov.b64 	{%r1372, %r1377}, %rd610;
	mov.b32 	%r1378, 16;
	// begin inline asm
	shfl.sync.up.b32 %r1371, %r1372, %r1378, %r1379, %r1380;
	// end inline asm
	// begin inline asm
	shfl.sync.up.b32 %r1376, %r1377, %r1378, %r1379, %r1380;
	// end inline asm
	mov.b64 	%rd611, {%r1371, %r1376};
	setp.lt.s32 	%p364, %r1330, 16;
	selp.b64 	%rd612, 0, %rd611, %p364;
	add.s64 	%rd77, %rd612, %rd610;
	setp.ne.s32 	%p365, %r1330, 31;
	@%p365 bra 	$L__BB6_100;
	shl.b32 	%r1381, %r140, 3;
	mov.u32 	%r1382, _ZN6thrust24THRUST_300001_SM_1000_NS8cuda_cub4core6detail5shmemE;
	add.s32 	%r1383, %r1382, %r1381;
	st.shared.u64 	[%r1383], %rd77;
$L__BB6_100:
	mov.u32 	%r1384, %tid.x;
	setp.ne.s32 	%p366, %r1384, 0;
	bar.sync 	0;
	ld.shared.v2.u64 	{%rd614, %rd615}, [_ZN6thrust24THRUST_300001_SM_1000_NS8cuda_cub4core6detail5shmemE];
	shr.u32 	%r1385, %r1384, 5;
	add.s64 	%rd616, %rd615, %rd614;
	setp.eq.s32 	%p367, %r1385, 2;
	selp.b64 	%rd617, %rd616, %rd614, %p367;
	ld.shared.v2.u64 	{%rd618, %rd619}, [_ZN6thrust24THRUST_300001_SM_1000_NS8cuda_cub4core6detail5shmemE+16];
	add.s64 	%rd620, %rd616, %rd618;
	setp.eq.s32 	%p368, %r1385, 3;
	selp.b64 	%rd621, %rd620, %rd617, %p368;
	add.s64 	%rd622, %rd620, %rd619;
	setp.eq.s32 	%p369, %r1385, 4;
	selp.b64 	%rd623, %rd622, %rd621, %p369;
	ld.shared.v2.u64 	{%rd624, %rd625}, [_ZN6thrust24THRUST_300001_SM_1000_NS8cuda_cub4core6detail5shmemE+32];
	add.s64 	%rd626, %rd622, %rd624;
	setp.eq.s32 	%p370, %r1385, 5;
	selp.b64 	%rd627, %rd626, %rd623, %p370;
	add.s64 	%rd628, %rd626, %rd625;
	setp.eq.s32 	%p371, %r1385, 6;
	selp.b64 	%rd629, %rd628, %rd627, %p371;
	ld.shared.v2.u64 	{%rd630, %rd631}, [_ZN6thrust24THRUST_300001_SM_1000_NS8cuda_cub4core6detail5shmemE+48];
	add.s64 	%rd632, %rd628, %rd630;
	setp.eq.s32 	%p372, %r1385, 7;
	selp.b64 	%rd633, %rd632, %rd629, %p372;
	add.s64 	%rd634, %rd632, %rd631;
	setp.eq.s32 	%p373, %r1385, 8;
	selp.b64 	%rd635, %rd634, %rd633, %p373;
	ld.shared.v2.u64 	{%rd636, %rd637}, [_ZN6thrust24THRUST_300001_SM_1000_NS8cuda_cub4core6detail5shmemE+64];
	add.s64 	%rd638, %rd634, %rd636;
	setp.eq.s32 	%p374, %r1385, 9;
	selp.b64 	%rd639, %rd638, %rd635, %p374;
	add.s64 	%rd640, %rd638, %rd637;
	setp.eq.s32 	%p375, %r1385, 10;
	selp.b64 	%rd641, %rd640, %rd639, %p375;
	ld.shared.v2.u64 	{%rd642, %rd643}, [_ZN6thrust24THRUST_300001_SM_1000_NS8cuda_cub4core6detail5shmemE+80];
	add.s64 	%rd644, %rd640, %rd642;
	setp.eq.s32 	%p376, %r1385, 11;
	selp.b64 	%rd645, %rd644, %rd641, %p376;
	add.s64 	%rd646, %rd644, %rd643;
	setp.eq.s32 	%p377, %r1385, 12;
	selp.b64 	%rd647, %rd646, %rd645, %p377;
	ld.shared.v2.u64 	{%rd648, %rd649}, [_ZN6thrust24THRUST_300001_SM_1000_NS8cuda_cub4core6detail5shmemE+96];
	add.s64 	%rd650, %rd646, %rd648;
	setp.eq.s32 	%p378, %r1385, 13;
	selp.b64 	%rd651, %rd650, %rd647, %p378;
	add.s64 	%rd652, %rd650, %rd649;
	setp.eq.s32 	%p379, %r1385, 14;
	selp.b64 	%rd653, %rd652, %rd651, %p379;
	ld.shared.v2.u64 	{%rd654, %rd655}, [_ZN6thrust24THRUST_300001_SM_1000_NS8cuda_cub4core6detail5shmemE+112];
	add.s64 	%rd656, %rd652, %rd654;
	setp.eq.s32 	%p380, %r1385, 15;
	selp.b64 	%rd657, %rd656, %rd653, %p380;
	add.s64 	%rd715, %rd656, %rd655;
	setp.lt.u32 	%p381, %r1384, 32;
	selp.b64 	%rd658, 0, %rd657, %p381;
	setp.eq.s32 	%p382, %r1330, 0;
	cvt.u64.u32 	%rd659, %r139;
	sub.s64 	%rd660, %rd77, %rd659;
	selp.b64 	%rd661, 0, %rd660, %p382;
	add.s64 	%rd713, %rd658, %rd661;
	mov.b64 	%rd717, 0;
	@%p366 bra 	$L__BB6_132;
	add.s64 	%rd662, %rd2, 512;
	mov.b64 	%rd663, 101;
	// begin inline asm
	st.relaxed.gpu.v2.u64 [%rd662], {%rd663, %rd715};
	// end inline asm
	bra.uni 	$L__BB6_132;
$L__BB6_102:
	// begin inline asm
	mov.u32 %r1133, %laneid;
	// end inline asm
	cvt.u64.u32 	%rd477, %r139;
	mov.b64 	{%r1135, %r1140}, %rd477;
	mov.b32 	%r1141, 1;
	mov.b32 	%r1182, 0;
	mov.b32 	%r1183, -1;
	// begin inline asm
	shfl.sync.up.b32 %r1134, %r1135, %r1141, %r1182, %r1183;
	// end inline asm
	// begin inline asm
	shfl.sync.up.b32 %r1139, %r1140, %r1141, %r1182, %r1183;
	// end inline asm
	mov.b64 	%rd478, {%r1134, %r1139};
	setp.lt.s32 	%p307, %r1133, 1;
	selp.b64 	%rd479, 0, %rd478, %p307;
	add.s64 	%rd480, %rd479, %rd477;
	mov.b64 	{%r1145, %r1150}, %rd480;
	mov.b32 	%r1151, 2;
	// begin inline asm
	shfl.sync.up.b32 %r1144, %r1145, %r1151, %r1182, %r1183;
	// end inline asm
	// begin inline asm
	shfl.sync.up.b32 %r1149, %r1150, %r1151, %r1182, %r1183;
	// end inline asm
	mov.b64 	%rd481, {%r1144, %r1149};
	setp.lt.s32 	%p308, %r1133, 2;
	selp.b64 	%rd482, 0, %rd481, %p308;
	add.s64 	%rd483, %rd482, %rd480;
	mov.b64 	{%r1155, %r1160}, %rd483;
	mov.b32 	%r1161, 4;
	// begin inline asm
	shfl.sync.up.b32 %r1154, %r1155, %r1161, %r1182, %r1183;
	// end inline asm
	// begin inline asm
	shfl.sync.up.b32 %r1159, %r1160, %r1161, %r1182, %r1183;
	// end inline asm
	mov.b64 	%rd484, {%r1154, %r1159};
	setp.lt.s32 	%p309, %r1133, 4;
	selp.b64 	%rd485, 0, %rd484, %p309;
	add.s64 	%rd486, %rd485, %rd483;
	mov.b64 	{%r1165, %r1170}, %rd486;
	mov.b32 	%r1171, 8;
	// begin inline asm
	shfl.sync.up.b32 %r1164, %r1165, %r1171, %r1182, %r1183;
	// end inline asm
	// begin inline asm
	shfl.sync.up.b32 %r1169, %r1170, %r1171, %r1182, %r1183;
	// end inline asm
	mov.b64 	%rd487, {%r1164, %r1169};
	setp.lt.s32 	%p310, %r1133, 8;
	selp.b64 	%rd488, 0, %rd487, %p310;
	add.s64 	%rd489, %rd488, %rd486;
	mov.b64 	{%r1175, %r1180}, %rd489;
	mov.b32 	%r1181, 16;
	// begin inline asm
	shfl.sync.up.b32 %r1174, %r1175, %r1181, %r1182, %r1183;
	// end inline asm
	// begin inline asm
	shfl.sync.up.b32 %r1179, %r1180, %r1181, %r1182, %r1183;
	// end inline asm
	mov.b64 	%rd490, {%r1174, %r1179};
	setp.lt.s32 	%p311, %r1133, 16;
	selp.b64 	%rd491, 0, %rd490, %p311;
	add.s64 	%rd80, %rd491, %rd489;
	setp.ne.s32 	%p312, %r1133, 31;
	@%p312 bra 	$L__BB6_104;
	shr.u32 	%r1184, %r137, 2;
	and.b32  	%r1185, %r1184, 248;
	mov.u32 	%r1186, _ZN6thrust24THRUST_300001_SM_1000_NS8cuda_cub4core6detail5shmemE;
	add.s32 	%r1187, %r1186, %r1185;
	st.shared.u64 	[%r1187], %rd80;
$L__BB6_104:
	cvt.u64.u32 	%rd492, %r139;
	sub.s64 	%rd493, %rd80, %rd492;
	bar.sync 	0;
	ld.shared.v2.u64 	{%rd494, %rd495}, [_ZN6thrust24THRUST_300001_SM_1000_NS8cuda_cub4core6detail5shmemE];
	mov.u32 	%r143, %tid.x;
	shr.u32 	%r1188, %r143, 5;
	add.s64 	%rd496, %rd495, %rd494;
	setp.eq.s32 	%p313, %r1188, 2;
	selp.b64 	%rd497, %rd496, %rd494, %p313;
	ld.shared.v2.u64 	{%rd498, %rd499}, [_ZN6thrust24THRUST_300001_SM_1000_NS8cuda_cub4core6detail5shmemE+16];
	add.s64 	%rd500, %rd496, %rd498;
	setp.eq.s32 	%p314, %r1188, 3;
	selp.b64 	%rd501, %rd500, %rd497, %p314;
	add.s64 	%rd502, %rd500, %rd499;
	setp.eq.s32 	%p315, %r1188, 4;
	selp.b64 	%rd503, %rd502, %rd501, %p315;
	ld.shared.v2.u64 	{%rd504, %rd505}, [_ZN6thrust24THRUST_300001_SM_1000_NS8cuda_cub4core6detail5shmemE+32];
	add.s64 	%rd506, %rd502, %rd504;
	setp.eq.s32 	%p316, %r1188, 5;
	selp.b64 	%rd507, %rd506, %rd503, %p316;
	add.s64 	%rd508, %rd506, %rd505;
	setp.eq.s32 	%p317, %r1188, 6;
	selp.b64 	%rd509, %rd508, %rd507, %p317;
	ld.shared.v2.u64 	{%rd510, %rd511}, [_ZN6thrust24THRUST_300001_SM_1000_NS8cuda_cub4core6detail5shmemE+48];
	add.s64 	%rd512, %rd508, %rd510;
	setp.eq.s32 	%p318, %r1188, 7;
	selp.b64 	%rd513, %rd512, %rd509, %p318;
	add.s64 	%rd514, %rd512, %rd511;
	setp.eq.s32 	%p319, %r1188, 8;
	selp.b64 	%rd515, %rd514, %rd513, %p319;
	ld.shared.v2.u64 	{%rd516, %rd517}, [_ZN6thrust24THRUST_300001_SM_1000_NS8cuda_cub4core6detail5shmemE+64];
	add.s64 	%rd518, %rd514, %rd516;
	setp.eq.s32 	%p320, %r1188, 9;
	selp.b64 	%rd519, %rd518, %rd515, %p320;
	add.s64 	%rd520, %rd518, %rd517;
	setp.eq.s32 	%p321, %r1188, 10;
	selp.b64 	%rd521, %rd520, %rd519, %p321;
	ld.shared.v2.u64 	{%rd522, %rd523}, [_ZN6thrust24THRUST_300001_SM_1000_NS8cuda_cub4core6detail5shmemE+80];
	add.s64 	%rd524, %rd520, %rd522;
	setp.eq.s32 	%p322, %r1188, 11;
	selp.b64 	%rd525, %rd524, %rd521, %p322;
	add.s64 	%rd526, %rd524, %rd523;
	setp.eq.s32 	%p323, %r1188, 12;
	selp.b64 	%rd527, %rd526, %rd525, %p323;
	ld.shared.v2.u64 	{%rd528, %rd529}, [_ZN6thrust24THRUST_300001_SM_1000_NS8cuda_cub4core6detail5shmemE+96];
	add.s64 	%rd530, %rd526, %rd528;
	setp.eq.s32 	%p324, %r1188, 13;
	selp.b64 	%rd531, %rd530, %rd527, %p324;
	add.s64 	%rd532, %rd530, %rd529;
	setp.eq.s32 	%p325, %r1188, 14;
	selp.b64 	%rd533, %rd532, %rd531, %p325;
	ld.shared.v2.u64 	{%rd534, %rd535}, [_ZN6thrust24THRUST_300001_SM_1000_NS8cuda_cub4core6detail5shmemE+112];
	add.s64 	%rd536, %rd532, %rd534;
	setp.eq.s32 	%p326, %r1188, 15;
	selp.b64 	%rd537, %rd536, %rd533, %p326;
	add.s64 	%rd81, %rd536, %rd535;
	setp.gt.u32 	%p327, %r143, 31;
	setp.lt.u32 	%p328, %r143, 32;
	setp.eq.s32 	%p329, %r1133, 0;
	selp.b64 	%rd538, 0, %rd493, %p329;
	add.s64 	%rd713, %rd537, %rd538;
	selp.b64 	%rd83, %rd493, %rd713, %p328;
	@%p327 bra 	$L__BB6_129;
	setp.ne.s32 	%p330, %r143, 0;
	mov.u32 	%r1189, %ctaid.x;
	mul.wide.u32 	%rd539, %r1189, 16;
	add.s64 	%rd84, %rd2, %rd539;
	@%p330 bra 	$L__BB6_107;
	st.shared.u64 	[_ZN6thrust24THRUST_300001_SM_1000_NS8cuda_cub4core6detail5shmemE+184], %rd81;
	add.s64 	%rd540, %rd84, 512;
	mov.b64 	%rd541, 100;
	// begin inline asm
	st.relaxed.gpu.v2.u64 [%rd540], {%rd541, %rd81};
	// end inline asm
$L__BB6_107:
	mov.u32 	%r1190, %nctaid.x;
	setp.gt.u32 	%p331, %r1190, 499;
	@%p331 bra 	$L__BB6_109;
	membar.cta;
	bra.uni 	$L__BB6_110;
$L__BB6_109:
	mov.b32 	%r1191, 450;
	// begin inline asm
	nanosleep.u32 %r1191;
	// end inline asm
$L__BB6_110:
	mul.wide.u32 	%rd546, %r143, 16;
	xor.b64  	%rd547, %rd546, -16;
	add.s64 	%rd548, %rd84, %rd547;
	add.s64 	%rd545, %rd548, 512;
	// begin inline asm
	ld.relaxed.gpu.v2.u64 {%rd711, %rd708}, [%rd545];
	// end inline asm
$L__BB6_111:
	setp.eq.s64 	%p332, %rd711, 99;
	mov.b32 	%r1193, -1;
	vote.sync.any.pred 	%p333, %p332, %r1193;
	not.pred 	%p334, %p333;
	@%p334 bra 	$L__BB6_116;
	setp.gt.u32 	%p359, %r1190, 499;
	@%p359 bra 	$L__BB6_114;
	membar.cta;
	bra.uni 	$L__BB6_115;
$L__BB6_114:
	mov.b32 	%r1328, 350;
	// begin inline asm
	nanosleep.u32 %r1328;
	// end inline asm
$L__BB6_115:
	// begin inline asm
	ld.relaxed.gpu.v2.u64 {%rd711, %rd708}, [%rd545];
	// end inline asm
	bra.uni 	$L__BB6_111;
$L__BB6_116:
	setp.eq.s64 	%p335, %rd711, 101;
	mov.b32 	%r1245, -1;
	vote.sync.ballot.b32 	%r1246, %p335, %r1245;
	// begin inline asm
	mov.u32 %r1195, %lanemask_ge;
	// end inline asm
	and.b32  	%r1247, %r1246, %r1195;
	or.b32  	%r1248, %r1247, -2147483648;
	add.s32 	%r1249, %r1248, -1;
	not.b32 	%r1250, %r1248;
	and.b32  	%r1251, %r1250, %r1249;
	popc.b32 	%r1199, %r1251;
	mov.b64 	{%r1197, %r1202}, %rd708;
	mov.b32 	%r1203, 1;
	// begin inline asm
	shfl.sync.down.b32 %r1196, %r1197, %r1203, %r1199, %r1245;
	// end inline asm
	// begin inline asm
	shfl.sync.down.b32 %r1201, %r1202, %r1203, %r1199, %r1245;
	// end inline asm
	mov.b64 	%rd549, {%r1196, %r1201};
	setp.lt.s32 	%p337, %r1133, %r1199;
	selp.b64 	%rd550, %rd549, 0, %p337;
	add.s64 	%rd551, %rd550, %rd708;
	mov.b64 	{%r1207, %r1212}, %rd551;
	mov.b32 	%r1213, 2;
	// begin inline asm
	shfl.sync.down.b32 %r1206, %r1207, %r1213, %r1199, %r1245;
	// end inline asm
	// begin inline asm
	shfl.sync.down.b32 %r1211, %r1212, %r1213, %r1199, %r1245;
	// end inline asm
	mov.b64 	%rd552, {%r1206, %r1211};
	add.s32 	%r1252, %r1133, 2;
	setp.gt.s32 	%p338, %r1252, %r1199;
	selp.b64 	%rd553, 0, %rd552, %p338;
	add.s64 	%rd554, %rd553, %rd551;
	mov.b64 	{%r1217, %r1222}, %rd554;
	mov.b32 	%r1223, 4;
	// begin inline asm
	shfl.sync.down.b32 %r1216, %r1217, %r1223, %r1199, %r1245;
	// end inline asm
	// begin inline asm
	shfl.sync.down.b32 %r1221, %r1222, %r1223, %r1199, %r1245;
	// end inline asm
	mov.b64 	%rd555, {%r1216, %r1221};
	add.s32 	%r1253, %r1133, 4;
	setp.gt.s32 	%p339, %r1253, %r1199;
	selp.b64 	%rd556, 0, %rd555, %p339;
	add.s64 	%rd557, %rd556, %rd554;
	mov.b64 	{%r1227, %r1232}, %rd557;
	mov.b32 	%r1233, 8;
	// begin inline asm
	shfl.sync.down.b32 %r1226, %r1227, %r1233, %r1199, %r1245;
	// end inline asm
	// begin inline asm
	shfl.sync.down.b32 %r1231, %r1232, %r1233, %r1199, %r1245;
	// end inline asm
	mov.b64 	%rd558, {%r1226, %r1231};
	add.s32 	%r1254, %r1133, 8;
	setp.gt.s32 	%p340, %r1254, %r1199;
	selp.b64 	%rd559, 0, %rd558, %p340;
	add.s64 	%rd560, %rd559, %rd557;
	mov.b64 	{%r1237, %r1242}, %rd560;
	mov.b32 	%r1243, 16;
	// begin inline asm
	shfl.sync.down.b32 %r1236, %r1237, %r1243, %r1199, %r1245;
	// end inline asm
	// begin inline asm
	shfl.sync.down.b32 %r1241, %r1242, %r1243, %r1199, %r1245;
	// end inline asm
	mov.b64 	%rd561, {%r1236, %r1241};
	add.s32 	%r1255, %r1133, 16;
	setp.gt.s32 	%p341, %r1255, %r1199;
	selp.b64 	%rd562, 0, %rd561, %p341;
	add.s64 	%rd710, %rd562, %rd560;
	mov.u32 	%r1256, %tid.x;
	not.b32 	%r1257, %r1256;
	mov.u32 	%r1258, %ctaid.x;
	add.s32 	%r1483, %r1258, %r1257;
	add.s64 	%rd94, %rd2, 512;
$L__BB6_117:
	setp.ne.s64 	%p342, %rd711, 101;
	mov.b32 	%r1259, -1;
	vote.sync.all.pred 	%p343, %p342, %r1259;
	not.pred 	%p344, %p343;
	@%p344 bra 	$L__BB6_125;
	mul.wide.s32 	%rd570, %r1483, 16;
	add.s64 	%rd571, %rd94, %rd570;
	add.s64 	%rd569, %rd571, -512;
	// begin inline asm
	ld.relaxed.gpu.v2.u64 {%rd711, %rd712}, [%rd569];
	// end inline asm
$L__BB6_119:
	setp.eq.s64 	%p348, %rd711, 99;
	mov.b32 	%r1263, -1;
	vote.sync.any.pred 	%p349, %p348, %r1263;
	not.pred 	%p350, %p349;
	@%p350 bra 	$L__BB6_124;
	mov.u32 	%r1325, %nctaid.x;
	setp.gt.u32 	%p358, %r1325, 499;
	@%p358 bra 	$L__BB6_122;
	membar.cta;
	bra.uni 	$L__BB6_123;
$L__BB6_122:
	mov.b32 	%r1326, 350;
	// begin inline asm
	nanosleep.u32 %r1326;
	// end inline asm
$L__BB6_123:
	mul.wide.s32 	%rd590, %r1483, 16;
	add.s64 	%rd591, %rd94, %rd590;
	add.s64 	%rd589, %rd591, -512;
	// begin inline asm
	ld.relaxed.gpu.v2.u64 {%rd711, %rd712}, [%rd589];
	// end inline asm
	bra.uni 	$L__BB6_119;
$L__BB6_124:
	setp.eq.s64 	%p351, %rd711, 101;
	mov.b32 	%r1314, -1;
	vote.sync.ballot.b32 	%r1315, %p351, %r1314;
	and.b32  	%r1316, %r1315, %r1195;
	or.b32  	%r1317, %r1316, -2147483648;
	add.s32 	%r1318, %r1317, -1;
	not.b32 	%r1319, %r1317;
	and.b32  	%r1320, %r1319, %r1318;
	popc.b32 	%r1268, %r1320;
	mov.b64 	{%r1266, %r1271}, %rd712;
	mov.b32 	%r1272, 1;
	// begin inline asm
	shfl.sync.down.b32 %r1265, %r1266, %r1272, %r1268, %r1314;
	// end inline asm
	// begin inline asm
	shfl.sync.down.b32 %r1270, %r1271, %r1272, %r1268, %r1314;
	// end inline asm
	mov.b64 	%rd572, {%r1265, %r1270};
	setp.lt.s32 	%p353, %r1133, %r1268;
	selp.b64 	%rd573, %rd572, 0, %p353;
	add.s64 	%rd574, %rd573, %rd712;
	mov.b64 	{%r1276, %r1281}, %rd574;
	mov.b32 	%r1282, 2;
	// begin inline asm
	shfl.sync.down.b32 %r1275, %r1276, %r1282, %r1268, %r1314;
	// end inline asm
	// begin inline asm
	shfl.sync.down.b32 %r1280, %r1281, %r1282, %r1268, %r1314;
	// end inline asm
	mov.b64 	%rd575, {%r1275, %r1280};
	add.s32 	%r1321, %r1133, 2;
	setp.gt.s32 	%p354, %r1321, %r1268;
	selp.b64 	%rd576, 0, %rd575, %p354;
	add.s64 	%rd577, %rd574, %rd576;
	mov.b64 	{%r1286, %r1291}, %rd577;
	mov.b32 	%r1292, 4;
	// begin inline asm
	shfl.sync.down.b32 %r1285, %r1286, %r1292, %r1268, %r1314;
	// end inline asm
	// begin inline asm
	shfl.sync.down.b32 %r1290, %r1291, %r1292, %r1268, %r1314;
	// end inline asm
	mov.b64 	%rd578, {%r1285, %r1290};
	add.s32 	%r1322, %r1133, 4;
	setp.gt.s32 	%p355, %r1322, %r1268;
	selp.b64 	%rd579, 0, %rd578, %p355;
	add.s64 	%rd580, %rd579, %rd577;
	mov.b64 	{%r1296, %r1301}, %rd580;
	mov.b32 	%r1302, 8;
	// begin inline asm
	shfl.sync.down.b32 %r1295, %r1296, %r1302, %r1268, %r1314;
	// end inline asm
	// begin inline asm
	shfl.sync.down.b32 %r1300, %r1301, %r1302, %r1268, %r1314;
	// end inline asm
	mov.b64 	%rd581, {%r1295, %r1300};
	add.s32 	%r1323, %r1133, 8;
	setp.gt.s32 	%p356, %r1323, %r1268;
	selp.b64 	%rd582, 0, %rd581, %p356;
	add.s64 	%rd583, %rd582, %rd580;
	mov.b64 	{%r1306, %r1311}, %rd583;
	mov.b32 	%r1312, 16;
	// begin inline asm
	shfl.sync.down.b32 %r1305, %r1306, %r1312, %r1268, %r1314;
	// end inline asm
	// begin inline asm
	shfl.sync.down.b32 %r1310, %r1311, %r1312, %r1268, %r1314;
	// end inline asm
	mov.b64 	%rd584, {%r1305, %r1310};
	add.s32 	%r1324, %r1133, 16;
	setp.gt.s32 	%p357, %r1324, %r1268;
	selp.b64 	%rd585, 0, %rd584, %p357;
	add.s64 	%rd586, %rd583, %rd710;
	add.s64 	%rd710, %rd586, %rd585;
	add.s32 	%r1483, %r1483, -32;
	bra.uni 	$L__BB6_117;
$L__BB6_125:
	mov.u32 	%r1261, %tid.x;
	setp.ne.s32 	%p345, %r1261, 0;
	@%p345 bra 	$L__BB6_127;
	add.s64 	%rd565, %rd710, %rd81;
	add.s64 	%rd563, %rd84, 512;
	mov.b64 	%rd564, 101;
	// begin inline asm
	st.relaxed.gpu.v2.u64 [%rd563], {%rd564, %rd565};
	// end inline asm
	st.shared.u64 	[_ZN6thrust24THRUST_300001_SM_1000_NS8cuda_cub4core6detail5shmemE+168], %rd710;
	st.shared.u64 	[_ZN6thrust24THRUST_300001_SM_1000_NS8cuda_cub4core6detail5shmemE+176], %rd565;
$L__BB6_127:
	setp.ne.s32 	%p346, %r1133, 0;
	mov.u64 	%rd713, %rd83;
	@%p346 bra 	$L__BB6_129;
	st.shared.u64 	[_ZN6thrust24THRUST_300001_SM_1000_NS8cuda_cub4core6detail5shmemE+144], %rd710;
	mov.u64 	%rd713, %rd710;
$L__BB6_129:
	mov.u32 	%r1262, %tid.x;
	setp.eq.s32 	%p347, %r1262, 0;
	bar.sync 	0;
	@%p347 bra 	$L__BB6_131;
	ld.shared.u64 	%rd566, [_ZN6thrust24THRUST_300001_SM_1000_NS8cuda_cub4core6detail5shmemE+144];
	add.s64 	%rd713, %rd566, %rd713;
$L__BB6_131:
	ld.shared.u64 	%rd715, [_ZN6thrust24THRUST_300001_SM_1000_NS8cuda_cub4core6detail5shmemE+184];
	ld.shared.u64 	%rd717, [_ZN6thrust24THRUST_300001_SM_1000_NS8cuda_cub4core6detail5shmemE+168];
$L__BB6_132:
	bar.sync 	0;
	cvt.u32.u64 	%r148, %rd715;
	cvt.u32.u64 	%r1386, %rd717;
	cvt.u32.u64 	%r1387, %rd713;
	sub.s32 	%r1485, %r1387, %r1386;
	not.pred 	%p383, %p1;
	@%p383 bra 	$L__BB6_134;
	add.s32 	%r150, %r1485, 1;
	shl.b32 	%r1388, %r1485, 3;
	mov.u32 	%r1389, _ZN6thrust24THRUST_300001_SM_1000_NS8cuda_cub4core6detail5shmemE;
	add.s32 	%r1390, %r1389, %r1388;
	st.shared.u64 	[%r1390+2048], %rd40;
	mov.u32 	%r1485, %r150;
$L__BB6_134:
	@%p2 bra 	$L__BB6_136;
	add.s32 	%r152, %r1485, 1;
	shl.b32 	%r1391, %r1485, 3;
	mov.u32 	%r1392, _ZN6thrust24THRUST_300001_SM_1000_NS8cuda_cub4core6detail5shmemE;
	add.s32 	%r1393, %r1392, %r1391;
	st.shared.u64 	[%r1393+2048], %rd689;
	mov.u32 	%r1485, %r152;
$L__BB6_136:
	@%p3 bra 	$L__BB6_138;
	add.s32 	%r154, %r1485, 1;
	shl.b32 	%r1394, %r1485, 3;
	mov.u32 	%r1395, _ZN6thrust24THRUST_300001_SM_1000_NS8cuda_cub4core6detail5shmemE;
	add.s32 	%r1396, %r1395, %r1394;
	st.shared.u64 	[%r1396+2048], %rd691;
	mov.u32 	%r1485, %r154;
$L__BB6_138:
	@%p4 bra 	$L__BB6_140;
	add.s32 	%r156, %r1485, 1;
	shl.b32 	%r1397, %r1485, 3;
	mov.u32 	%r1398, _ZN6thrust24THRUST_300001_SM_1000_NS8cuda_cub4core6detail5shmemE;
	add.s32 	%r1399, %r1398, %r1397;
	st.shared.u64 	[%r1399+2048], %rd693;
	mov.u32 	%r1485, %r156;
$L__BB6_140:
	@%p5 bra 	$L__BB6_142;
	add.s32 	%r158, %r1485, 1;
	shl.b32 	%r1400, %r1485, 3;
	mov.u32 	%r1401, _ZN6thrust24THRUST_300001_SM_1000_NS8cuda_cub4core6detail5shmemE;
	add.s32 	%r1402, %r1401, %r1400;
	st.shared.u64 	[%r1402+2048], %rd695;
	mov.u32 	%r1485, %r158;
$L__BB6_142:
	@%p6 bra 	$L__BB6_144;
	add.s32 	%r160, %r1485, 1;
	shl.b32 	%r1403, %r1485, 3;
	mov.u32 	%r1404, _ZN6thrust24THRUST_300001_SM_1000_NS8cuda_cub4core6detail5shmemE;
	add.s32 	%r1405, %r1404, %r1403;
	st.shared.u64 	[%r1405+2048], %rd697;
	mov.u32 	%r1485, %r160;
$L__BB6_144:
	and.b32  	%r1406, %r127, 64;
	setp.eq.s32 	%p384, %r1406, 0;
	@%p384 bra 	$L__BB6_146;
	add.s32 	%r162, %r1485, 1;
	shl.b32 	%r1407, %r1485, 3;
	mov.u32 	%r1408, _ZN6thrust24THRUST_300001_SM_1000_NS8cuda_cub4core6detail5shmemE;
	add.s32 	%r1409, %r1408, %r1407;
	st.shared.u64 	[%r1409+2048], %rd699;
	mov.u32 	%r1485, %r162;
$L__BB6_146:
	and.b32  	%r1410, %r127, 128;
	setp.eq.s32 	%p385, %r1410, 0;
	@%p385 bra 	$L__BB6_148;
	add.s32 	%r164, %r1485, 1;
	shl.b32 	%r1411, %r1485, 3;
	mov.u32 	%r1412, _ZN6thrust24THRUST_300001_SM_1000_NS8cuda_cub4core6detail5shmemE;
	add.s32 	%r1413, %r1412, %r1411;
	st.shared.u64 	[%r1413+2048], %rd701;
	mov.u32 	%r1485, %r164;
$L__BB6_148:
	and.b32  	%r1414, %r138, 256;
	setp.eq.s32 	%p386, %r1414, 0;
	@%p386 bra 	$L__BB6_150;
	add.s32 	%r166, %r1485, 1;
	shl.b32 	%r1415, %r1485, 3;
	mov.u32 	%r1416, _ZN6thrust24THRUST_300001_SM_1000_NS8cuda_cub4core6detail5shmemE;
	add.s32 	%r1417, %r1416, %r1415;
	st.shared.u64 	[%r1417+2048], %rd703;
	mov.u32 	%r1485, %r166;
$L__BB6_150:
	and.b32  	%r1418, %r138, 512;
	setp.eq.s32 	%p387, %r1418, 0;
	@%p387 bra 	$L__BB6_152;
	shl.b32 	%r1419, %r1485, 3;
	mov.u32 	%r1420, _ZN6thrust24THRUST_300001_SM_1000_NS8cuda_cub4core6detail5shmemE;
	add.s32 	%r1421, %r1420, %r1419;
	st.shared.u64 	[%r1421+2048], %rd705;
$L__BB6_152:
	bar.sync 	0;
	mov.u32 	%r1497, %tid.x;
	setp.ge.s32 	%p388, %r1497, %r148;
	@%p388 bra 	$L__BB6_327;
	not.b32 	%r1422, %r1497;
	add.s32 	%r169, %r1422, %r148;
	and.b32  	%r1423, %r169, 1536;
	setp.eq.s32 	%p389, %r1423, 1536;
	@%p389 bra 	$L__BB6_156;
	shr.u32 	%r1424, %r169, 9;
	add.s32 	%r1425, %r1424, 1;
	and.b32  	%r1426, %r1425, 3;
	shl.b32 	%r1427, %r1497, 3;
	mov.u32 	%r1428, _ZN6thrust24THRUST_300001_SM_1000_NS8cuda_cub4core6detail5shmemE;
	add.s32 	%r1429, %r1427, %r1428;
	add.s32 	%r1494, %r1429, 2048;
	cvt.u64.u32 	%rd666, %r1497;
	add.s64 	%rd667, %rd717, %rd666;
	shl.b64 	%rd668, %rd667, 3;
	add.s64 	%rd718, %rd5, %rd668;
	neg.s32 	%r1493, %r1426;
	shl.b32 	%r1430, %r1425, 9;
	and.b32  	%r1431, %r1430, 1536;
	add.s32 	%r1497, %r1497, %r1431;
$L__BB6_155:
	.pragma "nounroll";
	ld.shared.u64 	%rd669, [%r1494];
	st.global.u64 	[%rd718], %rd669;
	add.s32 	%r1494, %r1494, 4096;
	add.s64 	%rd718, %rd718, 4096;
	add.s32 	%r1493, %r1493, 1;
	setp.ne.s32 	%p390, %r1493, 0;
	@%p390 bra 	$L__BB6_155;
$L__BB6_156:
	setp.lt.u32 	%p391, %r169, 1536;
	@%p391 bra 	$L__BB6_327;
	cvt.u64.u32 	%rd670, %r1497;
	add.s64 	%rd671, %rd717, %rd670;
	shl.b64 	%rd672, %rd671, 3;
	add.s64 	%rd673, %rd672, %rd5;
	add.s64 	%rd719, %rd673, 8192;
	shl.b32 	%r1432, %r1497, 3;
	mov.u32 	%r1433, _ZN6thrust24THRUST_300001_SM_1000_NS8cuda_cub4core6detail5shmemE;
	add.s32 	%r1434, %r1432, %r1433;
	add.s32 	%r1496, %r1434, 10240;
$L__BB6_158:
	ld.shared.u64 	%rd674, [%r1496+-8192];
	st.global.u64 	[%rd719+-8192], %rd674;
	ld.shared.u64 	%rd675, [%r1496+-4096];
	st.global.u64 	[%rd719+-4096], %rd675;
	ld.shared.u64 	%rd676, [%r1496];
	st.global.u64 	[%rd719], %rd676;
	ld.shared.u64 	%rd677, [%r1496+4096];
	st.global.u64 	[%rd719+4096], %rd677;
	add.s32 	%r1497, %r1497, 2048;
	add.s64 	%rd719, %rd719, 16384;
	add.s32 	%r1496, %r1496, 16384;
	setp.lt.s32 	%p392, %r1497, %r148;
	@%p392 bra 	$L__BB6_158;
	bra.uni 	$L__BB6_327;
$L__BB6_159:
	mul.wide.u32 	%rd240, %r1, 16;
	add.s64 	%rd241, %rd1, %rd240;
	ld.global.u64 	%rd242, [%rd241];
	ld.global.u64 	%rd243, [%rd241+8];
	ld.global.u64 	%rd244, [%rd241+16];
	ld.global.u64 	%rd245, [%rd241+24];
	cvt.u32.u64 	%r374, %rd242;
	cvt.u32.u64 	%r375, %rd244;
	sub.s32 	%r183, %r375, %r374;
	sub.s64 	%rd246, %rd245, %rd243;
	cvt.u32.u64 	%r184, %rd246;
	mov.u32 	%r185, %tid.x;
	add.s32 	%r186, %r184, %r183;
	setp.ge.s32 	%p14, %r185, %r186;
	cvt.u64.u32 	%rd248, %r185;
	add.s64 	%rd249, %rd242, %rd248;
	shl.b64 	%rd250, %rd249, 3;
	add.s64 	%rd120, %rd3, %rd250;
	sub.s32 	%r376, %r185, %r183;
	cvt.s64.s32 	%rd251, %r376;
	add.s64 	%rd252, %rd243, %rd251;
	shl.b64 	%rd253, %rd252, 3;
	add.s64 	%rd121, %rd4, %rd253;
	@%p14 bra 	$L__BB6_163;
	setp.ge.s32 	%p15, %r185, %r183;
	@%p15 bra 	$L__BB6_162;
	ld.global.u64 	%rd720, [%rd120];
	bra.uni 	$L__BB6_163;
$L__BB6_162:
	ld.global.u64 	%rd720, [%rd121];
$L__BB6_163:
	add.s32 	%r187, %r185, 512;
	setp.ge.s32 	%p16, %r187, %r186;
	@%p16 bra 	$L__BB6_167;
	setp.lt.s32 	%p17, %r187, %r183;
	@%p17 bra 	$L__BB6_166;
	ld.global.u64 	%rd721, [%rd121+4096];
	bra.uni 	$L__BB6_167;
$L__BB6_166:
	ld.global.u64 	%rd721, [%rd120+4096];
$L__BB6_167:
	or.b32  	%r188, %r185, 1024;
	setp.ge.s32 	%p18, %r188, %r186;
	@%p18 bra 	$L__BB6_171;
	setp.lt.s32 	%p19, %r188, %r183;
	@%p19 bra 	$L__BB6_170;
	ld.global.u64 	%rd722, [%rd121+8192];
	bra.uni 	$L__BB6_171;
$L__BB6_170:
	ld.global.u64 	%rd722, [%rd120+8192];
$L__BB6_171:
	add.s32 	%r189, %r185, 1536;
	setp.ge.s32 	%p20, %r189, %r186;
	@%p20 bra 	$L__BB6_175;
	setp.lt.s32 	%p21, %r189, %r183;
	@%p21 bra 	$L__BB6_174;
	ld.global.u64 	%rd723, [%rd121+12288];
	bra.uni 	$L__BB6_175;
$L__BB6_174:
	ld.global.u64 	%rd723, [%rd120+12288];
$L__BB6_175:
	or.b32  	%r190, %r185, 2048;
	setp.ge.s32 	%p22, %r190, %r186;
	@%p22 bra 	$L__BB6_179;
	setp.lt.s32 	%p23, %r190, %r183;
	@%p23 bra 	$L__BB6_178;
	ld.global.u64 	%rd724, [%rd121+16384];
	bra.uni 	$L__BB6_179;
$L__BB6_178:
	ld.global.u64 	%rd724, [%rd120+16384];
$L__BB6_179:
	add.s32 	%r191, %r185, 2560;
	setp.ge.s32 	%p24, %r191, %r186;
	@%p24 bra 	$L__BB6_183;
	setp.lt.s32 	%p25, %r191, %r183;
	@%p25 bra 	$L__BB6_182;
	ld.global.u64 	%rd725, [%rd121+20480];
	bra.uni 	$L__BB6_183;
$L__BB6_182:
	ld.global.u64 	%rd725, [%rd120+20480];
$L__BB6_183:
	or.b32  	%r192, %r185, 3072;
	setp.ge.s32 	%p26, %r192, %r186;
	@%p26 bra 	$L__BB6_187;
	setp.lt.s32 	%p27, %r192, %r183;
	@%p27 bra 	$L__BB6_186;
	ld.global.u64 	%rd726, [%rd121+24576];
	bra.uni 	$L__BB6_187;
$L__BB6_186:
	ld.global.u64 	%rd726, [%rd120+24576];
$L__BB6_187:
	add.s32 	%r193, %r185, 3584;
	setp.ge.s32 	%p28, %r193, %r186;
	@%p28 bra 	$L__BB6_191;
	setp.lt.s32 	%p29, %r193, %r183;
	@%p29 bra 	$L__BB6_190;
	ld.global.u64 	%rd727, [%rd121+28672];
	bra.uni 	$L__BB6_191;
$L__BB6_190:
	ld.global.u64 	%rd727, [%rd120+28672];
$L__BB6_191:
	or.b32  	%r194, %r185, 4096;
	setp.ge.s32 	%p30, %r194, %r186;
	@%p30 bra 	$L__BB6_195;
	setp.lt.s32 	%p31, %r194, %r183;
	@%p31 bra 	$L__BB6_194;
	ld.global.u64 	%rd728, [%rd121+32768];
	bra.uni 	$L__BB6_195;
$L__BB6_194:
	ld.global.u64 	%rd728, [%rd120+32768];
$L__BB6_195:
	add.s32 	%r195, %r185, 4608;
	setp.ge.s32 	%p32, %r195, %r186;
	@%p32 bra 	$L__BB6_199;
	setp.lt.s32 	%p33, %r195, %r183;
	@%p33 bra 	$L__BB6_198;
	ld.global.u64 	%rd729, [%rd121+36864];
	bra.uni 	$L__BB6_199;
$L__BB6_198:
	ld.global.u64 	%rd729, [%rd120+36864];
$L__BB6_199:
	mov.u32 	%r377, _ZN6thrust24THRUST_300001_SM_1000_NS8cuda_cub4core6detail5shmemE;
	add.s32 	%r378, %r377, 2048;
	shl.b32 	%r380, %r185, 3;
	add.s32 	%r381, %r378, %r380;
	st.shared.u64 	[%r381], %rd720;
	st.shared.u64 	[%r381+4096], %rd721;
	st.shared.u64 	[%r381+8192], %rd722;
	st.shared.u64 	[%r381+12288], %rd723;
	st.shared.u64 	[%r381+16384], %rd724;
	st.shared.u64 	[%r381+20480], %rd725;
	st.shared.u64 	[%r381+24576], %rd726;
	st.shared.u64 	[%r381+28672], %rd727;
	st.shared.u64 	[%r381+32768], %rd728;
	st.shared.u64 	[%r381+36864], %rd729;
	bar.sync 	0;
	mul.lo.s32 	%r382, %r185, 10;
	min.s32 	%r196, %r186, %r382;
	shl.b32 	%r383, %r183, 3;
	add.s32 	%r197, %r378, %r383;
	sub.s32 	%r384, %r196, %r184;
	max.s32 	%r1500, %r384, 0;
	min.s32 	%r1499, %r196, %r183;
	setp.ge.s32 	%p34, %r1500, %r1499;
	@%p34 bra 	$L__BB6_201;
$L__BB6_200:
	add.s32 	%r385, %r1500, %r1499;
	shr.s32 	%r386, %r385, 1;
	shl.b32 	%r387, %r386, 3;
	add.s32 	%r389, %r377, %r387;
	ld.shared.u32 	%r390, [%r389+2048];
	not.b32 	%r391, %r386;
	add.s32 	%r392, %r196, %r391;
	shl.b32 	%r393, %r392, 3;
	add.s32 	%r394, %r197, %r393;
	ld.shared.u32 	%r395, [%r394];
	setp.lt.s32 	%p35, %r395, %r390;
	add.s32 	%r396, %r386, 1;
	selp.b32 	%r1500, %r1500, %r396, %p35;
	selp.b32 	%r1499, %r386, %r1499, %p35;
	setp.lt.s32 	%p36, %r1500, %r1499;
	@%p36 bra 	$L__BB6_200;
$L__BB6_201:
	sub.s32 	%r205, %r196, %r1500;
	setp.ge.s32 	%p37, %r205, %r184;
	mov.b32 	%r1527, 0;
	@%p37 bra 	$L__BB6_228;
	shl.b32 	%r400, %r205, 3;
	add.s32 	%r206, %r197, %r400;
	ld.shared.u64 	%rd152, [%r206];
	setp.lt.s32 	%p38, %r1500, 1;
	mov.b32 	%r1504, 0;
	mov.u32 	%r1503, %r1500;
	@%p38 bra 	$L__BB6_204;
	mul.lo.s32 	%r401, %r1500, 511;
	shr.s32 	%r402, %r401, 9;
	shl.b32 	%r403, %r402, 3;
	add.s32 	%r405, %r377, %r403;
	ld.shared.u32 	%r406, [%r405+2048];
	cvt.u32.u64 	%r407, %rd152;
	setp.lt.s32 	%p39, %r406, %r407;
	add.s32 	%r408, %r402, 1;
	selp.b32 	%r1503, %r1500, %r402, %p39;
	selp.b32 	%r1504, %r408, 0, %p39;
$L__BB6_204:
	setp.ge.s32 	%p40, %r1504, %r1503;
	@%p40 bra 	$L__BB6_206;
	mad.lo.s32 	%r409, %r1503, 127, %r1504;
	shr.s32 	%r410, %r409, 7;
	shl.b32 	%r411, %r410, 3;
	add.s32 	%r413, %r377, %r411;
	ld.shared.u32 	%r414, [%r413+2048];
	cvt.u32.u64 	%r415, %rd152;
	setp.lt.s32 	%p41, %r414, %r415;
	add.s32 	%r416, %r410, 1;
	selp.b32 	%r1503, %r1503, %r410, %p41;
	selp.b32 	%r1504, %r416, %r1504, %p41;
$L__BB6_206:
	setp.ge.s32 	%p42, %r1504, %r1503;
	@%p42 bra 	$L__BB6_208;
	mad.lo.s32 	%r417, %r1503, 31, %r1504;
	shr.s32 	%r418, %r417, 5;
	shl.b32 	%r419, %r418, 3;
	add.s32 	%r421, %r377, %r419;
	ld.shared.u32 	%r422, [%r421+2048];
	cvt.u32.u64 	%r423, %rd152;
	setp.lt.s32 	%p43, %r422, %r423;
	add.s32 	%r424, %r418, 1;
	selp.b32 	%r1503, %r1503, %r418, %p43;
	selp.b32 	%r1504, %r424, %r1504, %p43;
$L__BB6_208:
	setp.ge.s32 	%p44, %r1504, %r1503;
	@%p44 bra 	$L__BB6_210;
	mad.lo.s32 	%r425, %r1503, 15, %r1504;
	shr.s32 	%r426, %r425, 4;
	shl.b32 	%r427, %r426, 3;
	add.s32 	%r429, %r377, %r427;
	ld.shared.u32 	%r430, [%r429+2048];
	cvt.u32.u64 	%r431, %rd152;
	setp.lt.s32 	%p45, %r430, %r431;
	add.s32 	%r432, %r426, 1;
	selp.b32 	%r1503, %r1503, %r426, %p45;
	selp.b32 	%r1504, %r432, %r1504, %p45;
$L__BB6_210:
	setp.ge.s32 	%p46, %r1504, %r1503;
	@%p46 bra 	$L__BB6_213;
	cvt.u32.u64 	%r224, %rd152;
$L__BB6_212:
	add.s32 	%r434, %r1504, %r1503;
	shr.s32 	%r435, %r434, 1;
	shl.b32 	%r436, %r435, 3;
	add.s32 	%r438, %r377, %r436;
	ld.shared.u32 	%r439, [%r438+2048];
	setp.lt.s32 	%p47, %r439, %r224;
	add.s32 	%r440, %r435, 1;
	selp.b32 	%r1503, %r1503, %r435, %p47;
	selp.b32 	%r1504, %r440, %r1504, %p47;
	setp.lt.s32 	%p48, %r1504, %r1503;
	@%p48 bra 	$L__BB6_212;
$L__BB6_213:
	setp.lt.s32 	%p49, %r205, 1;
	mov.b32 	%r1515, 0;
	mov.u32 	%r1514, %r205;
	@%p49 bra 	$L__BB6_215;
	mul.lo.s32 	%r443, %r205, 511;
	shr.s32 	%r444, %r443, 9;
	shl.b32 	%r445, %r444, 3;
	add.s32 	%r446, %r197, %r445;
	ld.shared.u32 	%r447, [%r446];
	cvt.u32.u64 	%r448, %rd152;
	setp.lt.s32 	%p50, %r447, %r448;
	add.s32 	%r449, %r444, 1;
	selp.b32 	%r1514, %r205, %r444, %p50;
	selp.b32 	%r1515, %r449, 0, %p50;
$L__BB6_215:
	setp.ge.s32 	%p51, %r1515, %r1514;
	@%p51 bra 	$L__BB6_217;
	mad.lo.s32 	%r451, %r1514, 127, %r1515;
	shr.s32 	%r452, %r451, 7;
	shl.b32 	%r453, %r452, 3;
	add.s32 	%r454, %r197, %r453;
	ld.shared.u32 	%r455, [%r454];
	cvt.u32.u64 	%r456, %rd152;
	setp.lt.s32 	%p52, %r455, %r456;
	add.s32 	%r457, %r452, 1;
	selp.b32 	%r1514, %r1514, %r452, %p52;
	selp.b32 	%r1515, %r457, %r1515, %p52;
$L__BB6_217:
	setp.ge.s32 	%p53, %r1515, %r1514;
	@%p53 bra 	$L__BB6_219;
	mad.lo.s32 	%r458, %r1514, 31, %r1515;
	shr.s32 	%r459, %r458, 5;
	shl.b32 	%r460, %r459, 3;
	add.s32 	%r461, %r197, %r460;
	ld.shared.u32 	%r462, [%r461];
	cvt.u32.u64 	%r463, %rd152;
	setp.lt.s32 	%p54, %r462, %r463;
	add.s32 	%r464, %r459, 1;
	selp.b32 	%r1514, %r1514, %r459, %p54;
	selp.b32 	%r1515, %r464, %r1515, %p54;
$L__BB6_219:
	setp.ge.s32 	%p55, %r1515, %r1514;
	@%p55 bra 	$L__BB6_221;
	mad.lo.s32 	%r465, %r1514, 15, %r1515;
	shr.s32 	%r466, %r465, 4;
	shl.b32 	%r467, %r466, 3;
	add.s32 	%r468, %r197, %r467;
	ld.shared.u32 	%r469, [%r468];
	cvt.u32.u64 	%r470, %rd152;
	setp.lt.s32 	%p56, %r469, %r470;
	add.s32 	%r471, %r466, 1;
	selp.b32 	%r1514, %r1514, %r466, %p56;
	selp.b32 	%r1515, %r471, %r1515, %p56;
$L__BB6_221:
	setp.ge.s32 	%p57, %r1515, %r1514;
	@%p57 bra 	$L__BB6_224;
	cvt.u32.u64 	%r247, %rd152;
$L__BB6_223:
	add.s32 	%r473, %r1515, %r1514;
	shr.s32 	%r474, %r473, 1;
	shl.b32 	%r475, %r474, 3;
	add.s32 	%r476, %r197, %r475;
	ld.shared.u32 	%r477, [%r476];
	setp.lt.s32 	%p58, %r477, %r247;
	add.s32 	%r478, %r474, 1;
	selp.b32 	%r1514, %r1514, %r474, %p58;
	selp.b32 	%r1515, %r478, %r1515, %p58;
	setp.lt.s32 	%p59, %r1515, %r1514;
	@%p59 bra 	$L__BB6_223;
$L__BB6_224:
	sub.s32 	%r481, %r1500, %r1504;
	sub.s32 	%r253, %r205, %r1515;
	add.s32 	%r254, %r253, %r481;
	shr.s32 	%r482, %r254, 1;
	max.s32 	%r255, %r482, %r253;
	add.s32 	%r484, %r1515, %r255;
	add.s32 	%r485, %r484, 1;
	min.s32 	%r486, %r485, %r184;
	sub.s32 	%r1524, %r486, %r205;
	setp.lt.s32 	%p60, %r1524, 1;
	mov.b32 	%r1525, 0;
	@%p60 bra 	$L__BB6_227;
	cvt.u32.u64 	%r257, %rd152;
	mov.b32 	%r1525, 0;
$L__BB6_226:
	add.s32 	%r488, %r1525, %r1524;
	shr.s32 	%r489, %r488, 1;
	shl.b32 	%r490, %r489, 3;
	add.s32 	%r491, %r206, %r490;
	ld.shared.u32 	%r492, [%r491];
	setp.lt.s32 	%p61, %r257, %r492;
	add.s32 	%r493, %r489, 1;
	selp.b32 	%r1524, %r489, %r1524, %p61;
	selp.b32 	%r1525, %r1525, %r493, %p61;
	setp.lt.s32 	%p62, %r1525, %r1524;
	@%p62 bra 	$L__BB6_226;
$L__BB6_227:
	add.s32 	%r494, %r253, %r1525;
	min.s32 	%r495, %r494, %r255;
	sub.s32 	%r496, %r254, %r495;
	add.s32 	%r497, %r495, 1;
	setp.eq.s32 	%p63, %r496, %r497;
	setp.lt.s32 	%p64, %r255, %r494;
	and.pred  	%p65, %p63, %p64;
	add.s32 	%r1500, %r496, %r1504;
	selp.u32 	%r1527, 1, 0, %p65;
$L__BB6_228:
	sub.s32 	%r498, %r196, %r1500;
	add.s32 	%r499, %r498, %r1527;
	setp.eq.s32 	%p66, %r185, 0;
	shl.b32 	%r501, %r183, 16;
	or.b32  	%r502, %r501, %r184;
	shl.b32 	%r503, %r1500, 16;
	or.b32  	%r504, %r499, %r503;
	selp.b32 	%r505, %r502, %r504, %p66;
	add.s32 	%r506, %r185, -1;
	selp.b32 	%r507, 511, %r506, %p66;
	shl.b32 	%r508, %r507, 2;
	add.s32 	%r510, %r377, %r508;
	st.shared.u32 	[%r510], %r505;
	bar.sync 	0;
	shl.b32 	%r511, %r185, 2;
	add.s32 	%r512, %r377, %r511;
	ld.shared.u32 	%r513, [%r512];
	shr.s32 	%r267, %r513, 16;
	and.b32  	%r515, %r513, 65535;
	add.s32 	%r1531, %r499, %r183;
	add.s32 	%r269, %r515, %r183;
	shl.b32 	%r516, %r1531, 3;
	add.s32 	%r270, %r378, %r516;
	ld.shared.u64 	%rd733, [%r270];
	shl.b32 	%r518, %r1500, 3;
	add.s32 	%r271, %r378, %r518;
	ld.shared.u64 	%rd154, [%r271];
	cvt.u32.u64 	%r272, %rd154;
	cvt.u32.u64 	%r273, %rd733;
	setp.lt.s32 	%p67, %r273, %r272;
	setp.lt.s32 	%p68, %r1500, %r267;
	setp.lt.s32 	%p69, %r1531, %r269;
	and.pred  	%p70, %p68, %p69;
	setp.eq.s32 	%p71, %r273, %r272;
	and.pred  	%p7, %p70, %p71;
	mov.u64 	%rd730, %rd154;
	@%p67 bra 	$L__BB6_230;
	add.s32 	%r1500, %r1500, 1;
	ld.shared.u64 	%rd730, [%r271+8];
$L__BB6_230:
	setp.lt.s32 	%p72, %r272, %r273;
	@%p72 bra 	$L__BB6_232;
	add.s32 	%r1531, %r1531, 1;
	ld.shared.u64 	%rd733, [%r270+8];
$L__BB6_232:
	cvt.u32.u64 	%r278, %rd730;
	cvt.u32.u64 	%r279, %rd733;
	setp.lt.s32 	%p73, %r279, %r278;
	setp.ge.s32 	%p74, %r1500, %r267;
	setp.ge.s32 	%p75, %r1531, %r269;
	or.pred  	%p76, %p74, %p75;
	setp.ne.s32 	%p77, %r279, %r278;
	or.pred  	%p8, %p76, %p77;
	mov.u64 	%rd732, %rd730;
	@%p73 bra 	$L__BB6_234;
	add.s32 	%r280, %r1500, 1;
	shl.b32 	%r519, %r1500, 3;
	add.s32 	%r521, %r377, %r519;
	ld.shared.u64 	%rd732, [%r521+2056];
	mov.u32 	%r1500, %r280;
$L__BB6_234:
	setp.lt.s32 	%p78, %r278, %r279;
	@%p78 bra 	$L__BB6_236;
	add.s32 	%r282, %r1531, 1;
	shl.b32 	%r522, %r1531, 3;
	add.s32 	%r524, %r377, %r522;
	ld.shared.u64 	%rd733, [%r524+2056];
	mov.u32 	%r1531, %r282;
$L__BB6_236:
	cvt.u32.u64 	%r284, %rd732;
	cvt.u32.u64 	%r285, %rd733;
	setp.lt.s32 	%p79, %r285, %r284;
	setp.ge.s32 	%p80, %r1500, %r267;
	setp.ge.s32 	%p81, %r1531, %r269;
	or.pred  	%p82, %p80, %p81;
	setp.ne.s32 	%p83, %r285, %r284;
	or.pred  	%p9, %p82, %p83;
	mov.u64 	%rd734, %rd732;
	@%p79 bra 	$L__BB6_238;
	add.s32 	%r286, %r1500, 1;
	shl.b32 	%r525, %r1500, 3;
	add.s32 	%r527, %r377, %r525;
	ld.shared.u64 	%rd734, [%r527+2056];
	mov.u32 	%r1500, %r286;
$L__BB6_238:
	setp.lt.s32 	%p84, %r284, %r285;
	@%p84 bra 	$L__BB6_240;
	add.s32 	%r288, %r1531, 1;
	shl.b32 	%r528, %r1531, 3;
	add.s32 	%r530, %r377, %r528;
	ld.shared.u64 	%rd733, [%r530+2056];
	mov.u32 	%r1531, %r288;
$L__BB6_240:
	cvt.u32.u64 	%r290, %rd734;
	cvt.u32.u64 	%r291, %rd733;
	setp.lt.s32 	%p85, %r291, %r290;
	setp.ge.s32 	%p86, %r1500, %r267;
	setp.ge.s32 	%p87, %r1531, %r269;
	or.pred  	%p88, %p86, %p87;
	setp.ne.s32 	%p89, %r291, %r290;
	or.pred  	%p10, %p88, %p89;
	mov.u64 	%rd736, %rd734;
	@%p85 bra 	$L__BB6_242;
	add.s32 	%r292, %r1500, 1;
	shl.b32 	%r531, %r1500, 3;
	add.s32 	%r533, %r377, %r531;
	ld.shared.u64 	%rd736, [%r533+2056];
	mov.u32 	%r1500, %r292;
$L__BB6_242:
	setp.lt.s32 	%p90, %r290, %r291;
	@%p90 bra 	$L__BB6_244;
	add.s32 	%r294, %r1531, 1;
	shl.b32 	%r534, %r1531, 3;
	add.s32 	%r536, %r377, %r534;
	ld.shared.u64 	%rd733, [%r536+2056];
	mov.u32 	%r1531, %r294;
$L__BB6_244:
	cvt.u32.u64 	%r296, %rd736;
	cvt.u32.u64 	%r297, %rd733;
	setp.lt.s32 	%p91, %r297, %r296;
	setp.ge.s32 	%p92, %r1500, %r267;
	setp.ge.s32 	%p93, %r1531, %r269;
	or.pred  	%p94, %p92, %p93;
	setp.ne.s32 	%p95, %r297, %r296;
	or.pred  	%p11, %p94, %p95;
	mov.u64 	%rd738, %rd736;
	@%p91 bra 	$L__BB6_246;
	add.s32 	%r298, %r1500, 1;
	shl.b32 	%r537, %r1500, 3;
	mov.u32 	%r538, _ZN6thrust24THRUST_300001_SM_1000_NS8cuda_cub4core6detail5shmemE;
	add.s32 	%r539, %r538, %r537;
	ld.shared.u64 	%rd738, [%r539+2056];
	mov.u32 	%r1500, %r298;
$L__BB6_246:
	setp.lt.s32 	%p96, %r296, %r297;
	@%p96 bra 	$L__BB6_248;
	add.s32 	%r300, %r1531, 1;
	shl.b32 	%r540, %r1531, 3;
	mov.u32 	%r541, _ZN6thrust24THRUST_300001_SM_1000_NS8cuda_cub4core6detail5shmemE;
	add.s32 	%r542, %r541, %r540;
	ld.shared.u64 	%rd733, [%r542+2056];
	mov.u32 	%r1531, %r300;
$L__BB6_248:
	cvt.u32.u64 	%r302, %rd738;
	cvt.u32.u64 	%r303, %rd733;
	setp.lt.s32 	%p97, %r303, %r302;
	setp.ge.s32 	%p98, %r1500, %r267;
	setp.ge.s32 	%p99, %r1531, %r269;
	or.pred  	%p100, %p98, %p99;
	setp.ne.s32 	%p101, %r303, %r302;
	or.pred  	%p12, %p100, %p101;
	mov.u64 	%rd740, %rd738;
	@%p97 bra 	$L__BB6_250;
	add.s32 	%r304, %r1500, 1;
	shl.b32 	%r543, %r1500, 3;
	mov.u32 	%r544, _ZN6thrust24THRUST_300001_SM_1000_NS8cuda_cub4core6detail5shmemE;
	add.s32 	%r545, %r544, %r543;
	ld.shared.u64 	%rd740, [%r545+2056];
	mov.u32 	%r1500, %r304;
$L__BB6_250:
	setp.lt.s32 	%p102, %r302, %r303;
	@%p102 bra 	$L__BB6_252;
	add.s32 	%r306, %r1531, 1;
	shl.b32 	%r546, %r1531, 3;
	mov.u32 	%r547, _ZN6thrust24THRUST_300001_SM_1000_NS8cuda_cub4core6detail5shmemE;
	add.s32 	%r548, %r547, %r546;
	ld.shared.u64 	%rd733, [%r548+2056];
	mov.u32 	%r1531, %r306;
$L__BB6_252:
	cvt.u32.u64 	%r308, %rd740;
	cvt.u32.u64 	%r309, %rd733;
	setp.lt.s32 	%p103, %r309, %r308;
	mov.u32 	%r1542, %r1500;
	mov.u64 	%rd742, %rd740;
	@%p103 bra 	$L__BB6_254;
	add.s32 	%r1542, %r1500, 1;
	shl.b32 	%r549, %r1500, 3;
	mov.u32 	%r550, _ZN6thrust24THRUST_300001_SM_1000_NS8cuda_cub4core6detail5shmemE;
	add.s32 	%r551, %r550, %r549;
	ld.shared.u64 	%rd742, [%r551+2056];
$L__BB6_254:
	setp.lt.s32 	%p104, %r308, %r309;
	mov.u32 	%r1543, %r1531;
	@%p104 bra 	$L__BB6_256;
	add.s32 	%r1543, %r1531, 1;
	shl.b32 	%r552, %r1531, 3;
	mov.u32 	%r553, _ZN6thrust24THRUST_300001_SM_1000_NS8cuda_cub4core6detail5shmemE;
	add.s32 	%r554, %r553, %r552;
	ld.shared.u64 	%rd733, [%r554+2056];
$L__BB6_256:
	cvt.u32.u64 	%r314, %rd742;
	cvt.u32.u64 	%r315, %rd733;
	setp.lt.s32 	%p105, %r315, %r314;
	setp.ge.s32 	%p106, %r1542, %r267;
	setp.ge.s32 	%p107, %r1543, %r269;
	setp.ne.s32 	%p108, %r315, %r314;
	selp.b32 	%r555, 0, 128, %p108;
	selp.b32 	%r556, 0, %r555, %p107;
	selp.b32 	%r557, 0, %r556, %p106;
	cvt.u32.u64 	%r558, %rd740;
	setp.ne.s32 	%p109, %r309, %r558;
	setp.ge.s32 	%p110, %r1531, %r269;
	setp.ge.s32 	%p111, %r1500, %r267;
	selp.b32 	%r559, 0, 64, %p109;
	selp.b32 	%r560, 0, %r559, %p110;
	selp.b32 	%r561, 0, %r560, %p111;
	or.b32  	%r562, %r561, %r557;
	selp.b32 	%r563, 0, 16, %p11;
	selp.b32 	%r564, 0, 8, %p10;
	selp.u32 	%r565, 1, 0, %p7;
	selp.b32 	%r566, 0, 2, %p8;
	or.b32  	%r567, %r566, %r565;
	selp.b32 	%r568, 0, 4, %p9;
	or.b32  	%r569, %r567, %r568;
	or.b32  	%r570, %r569, %r564;
	or.b32  	%r571, %r570, %r563;
	selp.b32 	%r572, 0, 32, %p12;
	or.b32  	%r573, %r571, %r572;
	or.b32  	%r316, %r562, %r573;
	mov.u64 	%rd744, %rd742;
	@%p105 bra 	$L__BB6_258;
	add.s32 	%r317, %r1542, 1;
	shl.b32 	%r574, %r1542, 3;
	mov.u32 	%r575, _ZN6thrust24THRUST_300001_SM_1000_NS8cuda_cub4core6detail5shmemE;
	add.s32 	%r576, %r575, %r574;
	ld.shared.u64 	%rd744, [%r576+2056];
	mov.u32 	%r1542, %r317;
$L__BB6_258:
	setp.lt.s32 	%p112, %r314, %r315;
	@%p112 bra 	$L__BB6_260;
	add.s32 	%r319, %r1543, 1;
	shl.b32 	%r577, %r1543, 3;
	mov.u32 	%r578, _ZN6thrust24THRUST_300001_SM_1000_NS8cuda_cub4core6detail5shmemE;
	add.s32 	%r579, %r578, %r577;
	ld.shared.u64 	%rd733, [%r579+2056];
	mov.u32 	%r1543, %r319;
$L__BB6_260:
	cvt.u32.u64 	%r580, %rd744;
	cvt.u32.u64 	%r321, %rd733;
	setp.lt.s32 	%p113, %r321, %r580;
	mov.u32 	%r1544, %r1542;
	mov.u64 	%rd746, %rd744;
	@%p113 bra 	$L__BB6_262;
	add.s32 	%r1544, %r1542, 1;
	shl.b32 	%r581, %r1542, 3;
	mov.u32 	%r582, _ZN6thrust24THRUST_300001_SM_1000_NS8cuda_cub4core6detail5shmemE;
	add.s32 	%r583, %r582, %r581;
	ld.shared.u64 	%rd746, [%r583+2056];
$L__BB6_262:
	setp.lt.s32 	%p114, %r580, %r321;
	mov.u32 	%r1545, %r1543;
	@%p114 bra 	$L__BB6_264;
	add.s32 	%r1545, %r1543, 1;
	shl.b32 	%r585, %r1543, 3;
	mov.u32 	%r586, _ZN6thrust24THRUST_300001_SM_1000_NS8cuda_cub4core6detail5shmemE;
	add.s32 	%r587, %r586, %r585;
	ld.shared.u64 	%rd733, [%r587+2056];
$L__BB6_264:
	mov.u32 	%r326, %tid.x;
	cvt.u32.u64 	%r588, %rd746;
	cvt.u32.u64 	%r589, %rd733;
	setp.ge.s32 	%p115, %r1544, %r267;
	setp.ge.s32 	%p116, %r1545, %r269;
	setp.ne.s32 	%p117, %r589, %r588;
	selp.b32 	%r590, 0, 512, %p117;
	selp.b32 	%r591, 0, %r590, %p116;
	selp.b32 	%r592, 0, %r591, %p115;
	cvt.u32.u64 	%r593, %rd744;
	setp.ne.s32 	%p118, %r321, %r593;
	setp.ge.s32 	%p119, %r1543, %r269;
	setp.ge.s32 	%p120, %r1542, %r267;
	selp.b32 	%r594, 0, 256, %p118;
	selp.b32 	%r595, 0, %r594, %p119;
	selp.b32 	%r596, 0, %r595, %p120;
	or.b32  	%r597, %r596, %r592;
	or.b32  	%r327, %r597, %r316;
	bar.sync 	0;
	popc.b32 	%r328, %r327;
	mov.u32 	%r598, %ctaid.x;
	setp.ne.s32 	%p121, %r598, 0;
	@%p121 bra 	$L__BB6_268;
	shr.u32 	%r329, %r326, 5;
	// begin inline asm
	mov.u32 %r796, %laneid;
	// end inline asm
	cvt.u64.u32 	%rd384, %r328;
	mov.b64 	{%r798, %r803}, %rd384;
	mov.b32 	%r804, 1;
	mov.b32 	%r845, 0;
	mov.b32 	%r846, -1;
	// begin inline asm
	shfl.sync.up.b32 %r797, %r798, %r804, %r845, %r846;
	// end inline asm
	// begin inline asm
	shfl.sync.up.b32 %r802, %r803, %r804, %r845, %r846;
	// end inline asm
	mov.b64 	%rd385, {%r797, %r802};
	setp.lt.s32 	%p175, %r796, 1;
	selp.b64 	%rd386, 0, %rd385, %p175;
	add.s64 	%rd387, %rd386, %rd384;
	mov.b64 	{%r808, %r813}, %rd387;
	mov.b32 	%r814, 2;
	// begin inline asm
	shfl.sync.up.b32 %r807, %r808, %r814, %r845, %r846;
	// end inline asm
	// begin inline asm
	shfl.sync.up.b32 %r812, %r813, %r814, %r845, %r846;
	// end inline asm
	mov.b64 	%rd388, {%r807, %r812};
	setp.lt.s32 	%p176, %r796, 2;
	selp.b64 	%rd389, 0, %rd388, %p176;
	add.s64 	%rd390, %rd389, %rd387;
	mov.b64 	{%r818, %r823}, %rd390;
	mov.b32 	%r824, 4;
	// begin inline asm
	shfl.sync.up.b32 %r817, %r818, %r824, %r845, %r846;
	// end inline asm
	// begin inline asm
	shfl.sync.up.b32 %r822, %r823, %r824, %r845, %r846;
	// end inline asm
	mov.b64 	%rd391, {%r817, %r822};
	setp.lt.s32 	%p177, %r796, 4;
	selp.b64 	%rd392, 0, %rd391, %p177;
	add.s64 	%rd393, %rd392, %rd390;
	mov.b64 	{%r828, %r833}, %rd393;
	mov.b32 	%r834, 8;
	// begin inline asm
	shfl.sync.up.b32 %r827, %r828, %r834, %r845, %r846;
	// end inline asm
	// begin inline asm
	shfl.sync.up.b32 %r832, %r833, %r834, %r845, %r846;
	// end inline asm
	mov.b64 	%rd394, {%r827, %r832};
	setp.lt.s32 	%p178, %r796, 8;
	selp.b64 	%rd395, 0, %rd394, %p178;
	add.s64 	%rd396, %rd395, %rd393;
	mov.b64 	{%r838, %r843}, %rd396;
	mov.b32 	%r844, 16;
	// begin inline asm
	shfl.sync.up.b32 %r837, %r838, %r844, %r845, %r846;
	// end inline asm
	// begin inline asm
	shfl.sync.up.b32 %r842, %r843, %r844, %r845, %r846;
	// end inline asm
	mov.b64 	%rd397, {%r837, %r842};
	setp.lt.s32 	%p179, %r796, 16;
	selp.b64 	%rd398, 0, %rd397, %p179;
	add.s64 	%rd191, %rd398, %rd396;
	setp.ne.s32 	%p180, %r796, 31;
	@%p180 bra 	$L__BB6_267;
	shl.b32 	%r847, %r329, 3;
	mov.u32 	%r848, _ZN6thrust24THRUST_300001_SM_1000_NS8cuda_cub4core6detail5shmemE;
	add.s32 	%r849, %r848, %r847;
	st.shared.u64 	[%r849], %rd191;
$L__BB6_267:
	bar.sync 	0;
	ld.shared.v2.u64 	{%rd400, %rd401}, [_ZN6thrust24THRUST_300001_SM_1000_NS8cuda_cub4core6detail5shmemE];
	mov.u32 	%r850, %tid.x;
	shr.u32 	%r851, %r850, 5;
	add.s64 	%rd402, %rd401, %rd400;
	setp.eq.s32 	%p181, %r851, 2;
	selp.b64 	%rd403, %rd402, %rd400, %p181;
	ld.shared.v2.u64 	{%rd404, %rd405}, [_ZN6thrust24THRUST_300001_SM_1000_NS8cuda_cub4core6detail5shmemE+16];
	add.s64 	%rd406, %rd402, %rd404;
	setp.eq.s32 	%p182, %r851, 3;
	selp.b64 	%rd407, %rd406, %rd403, %p182;
	add.s64 	%rd408, %rd406, %rd405;
	setp.eq.s32 	%p183, %r851, 4;
	selp.b64 	%rd409, %rd408, %rd407, %p183;
	ld.shared.v2.u64 	{%rd410, %rd411}, [_ZN6thrust24THRUST_300001_SM_1000_NS8cuda_cub4core6detail5shmemE+32];
	add.s64 	%rd412, %rd408, %rd410;
	setp.eq.s32 	%p184, %r851, 5;
	selp.b64 	%rd413, %rd412, %rd409, %p184;
	add.s64 	%rd414, %rd412, %rd411;
	setp.eq.s32 	%p185, %r851, 6;
	selp.b64 	%rd415, %rd414, %rd413, %p185;
	ld.shared.v2.u64 	{%rd416, %rd417}, [_ZN6thrust24THRUST_300001_SM_1000_NS8cuda_cub4core6detail5shmemE+48];
	add.s64 	%rd418, %rd414, %rd416;
	setp.eq.s32 	%p186, %r851, 7;
	selp.b64 	%rd419, %rd418, %rd415, %p186;
	add.s64 	%rd420, %rd418, %rd417;
	setp.eq.s32 	%p187, %r851, 8;
	selp.b64 	%rd421, %rd420, %rd419, %p187;
	ld.shared.v2.u64 	{%rd422, %rd423}, [_ZN6thrust24THRUST_300001_SM_1000_NS8cuda_cub4core6detail5shmemE+64];
	add.s64 	%rd424, %rd420, %rd422;
	setp.eq.s32 	%p188, %r851, 9;
	selp.b64 	%rd425, %rd424, %rd421, %p188;
	add.s64 	%rd426, %rd424, %rd423;
	setp.eq.s32 	%p189, %r851, 10;
	selp.b64 	%rd427, %rd426, %rd425, %p189;
	ld.shared.v2.u64 	{%rd428, %rd429}, [_ZN6thrust24THRUST_300001_SM_1000_NS8cuda_cub4core6detail5shmemE+80];
	add.s64 	%rd430, %rd426, %rd428;
	setp.eq.s32 	%p190, %r851, 11;
	selp.b64 	%rd431, %rd430, %rd427, %p190;
	add.s64 	%rd432, %rd430, %rd429;
	setp.eq.s32 	%p191, %r851, 12;
	selp.b64 	%rd433, %rd432, %rd431, %p191;
	ld.shared.v2.u64 	{%rd434, %rd435}, [_ZN6thrust24THRUST_300001_SM_1000_NS8cuda_cub4core6detail5shmemE+96];
	add.s64 	%rd436, %rd432, %rd434;
	setp.eq.s32 	%p192, %r851, 13;
	selp.b64 	%rd437, %rd436, %rd433, %p192;
	add.s64 	%rd438, %rd436, %rd435;
	setp.eq.s32 	%p193, %r851, 14;
	selp.b64 	%rd439, %rd438, %rd437, %p193;
	ld.shared.v2.u64 	{%rd440, %rd441}, [_ZN6thrust24THRUST_300001_SM_1000_NS8cuda_cub4core6detail5shmemE+112];
	add.s64 	%rd442, %rd438, %rd440;
	setp.eq.s32 	%p194, %r851, 15;
	selp.b64 	%rd443, %rd442, %rd439, %p194;
	add.s64 	%rd757, %rd442, %rd441;
	setp.lt.u32 	%p195, %r850, 32;
	selp.b64 	%rd444, 0, %rd443, %p195;
	setp.eq.s32 	%p196, %r796, 0;
	cvt.u64.u32 	%rd445, %r328;
	sub.s64 	%rd446, %rd191, %rd445;
	selp.b64 	%rd447, 0, %rd446, %p196;
	add.s64 	%rd754, %rd444, %rd447;
	mov.b64 	%rd758, 0;
	bra.uni 	$L__BB6_298;
$L__BB6_268:
	// begin inline asm
	mov.u32 %r599, %laneid;
	// end inline asm
	cvt.u64.u32 	%rd263, %r328;
	mov.b64 	{%r601, %r606}, %rd263;
	mov.b32 	%r607, 1;
	mov.b32 	%r648, 0;
	mov.b32 	%r649, -1;
	// begin inline asm
	shfl.sync.up.b32 %r600, %r601, %r607, %r648, %r649;
	// end inline asm
	// begin inline asm
	shfl.sync.up.b32 %r605, %r606, %r607, %r648, %r649;
	// end inline asm
	mov.b64 	%rd264, {%r600, %r605};
	setp.lt.s32 	%p122, %r599, 1;
	selp.b64 	%rd265, 0, %rd264, %p122;
	add.s64 	%rd266, %rd265, %rd263;
	mov.b64 	{%r611, %r616}, %rd266;
	mov.b32 	%r617, 2;
	// begin inline asm
	shfl.sync.up.b32 %r610, %r611, %r617, %r648, %r649;
	// end inline asm
	// begin inline asm
	shfl.sync.up.b32 %r615, %r616, %r617, %r648, %r649;
	// end inline asm
	mov.b64 	%rd267, {%r610, %r615};
	setp.lt.s32 	%p123, %r599, 2;
	selp.b64 	%rd268, 0, %rd267, %p123;
	add.s64 	%rd269, %rd268, %rd266;
	mov.b64 	{%r621, %r626}, %rd269;
	mov.b32 	%r627, 4;
	// begin inline asm
	shfl.sync.up.b32 %r620, %r621, %r627, %r648, %r649;
	// end inline asm
	// begin inline asm
	shfl.sync.up.b32 %r625, %r626, %r627, %r648, %r649;
	// end inline asm
	mov.b64 	%rd270, {%r620, %r625};
	setp.lt.s32 	%p124, %r599, 4;
	selp.b64 	%rd271, 0, %rd270, %p124;
	add.s64 	%rd272, %rd271, %rd269;
	mov.b64 	{%r631, %r636}, %rd272;
	mov.b32 	%r637, 8;
	// begin inline asm
	shfl.sync.up.b32 %r630, %r631, %r637, %r648, %r649;
	// end inline asm
	// begin inline asm
	shfl.sync.up.b32 %r635, %r636, %r637, %r648, %r649;
	// end inline asm
	mov.b64 	%rd273, {%r630, %r635};
	setp.lt.s32 	%p125, %r599, 8;
	selp.b64 	%rd274, 0, %rd273, %p125;
	add.s64 	%rd275, %rd274, %rd272;
	mov.b64 	{%r641, %r646}, %rd275;
	mov.b32 	%r647, 16;
	// begin inline asm
	shfl.sync.up.b32 %r640, %r641, %r647, %r648, %r649;
	// end inline asm
	// begin inline asm
	shfl.sync.up.b32 %r645, %r646, %r647, %r648, %r649;
	// end inline asm
	mov.b64 	%rd276, {%r640, %r645};
	setp.lt.s32 	%p126, %r599, 16;
	selp.b64 	%rd277, 0, %rd276, %p126;
	add.s64 	%rd194, %rd277, %rd275;
	setp.ne.s32 	%p127, %r599, 31;
	@%p127 bra 	$L__BB6_270;
	shr.u32 	%r650, %r326, 2;
	and.b32  	%r651, %r650, 248;
	mov.u32 	%r652, _ZN6thrust24THRUST_300001_SM_1000_NS8cuda_cub4core6detail5shmemE;
	add.s32 	%r653, %r652, %r651;
	st.shared.u64 	[%r653], %rd194;
$L__BB6_270:
	cvt.u64.u32 	%rd278, %r328;
	sub.s64 	%rd279, %rd194, %rd278;
	bar.sync 	0;
	ld.shared.v2.u64 	{%rd280, %rd281}, [_ZN6thrust24THRUST_300001_SM_1000_NS8cuda_cub4core6detail5shmemE];
	mov.u32 	%r332, %tid.x;
	shr.u32 	%r654, %r332, 5;
	add.s64 	%rd282, %rd281, %rd280;
	setp.eq.s32 	%p128, %r654, 2;
	selp.b64 	%rd283, %rd282, %rd280, %p128;
	ld.shared.v2.u64 	{%rd284, %rd285}, [_ZN6thrust24THRUST_300001_SM_1000_NS8cuda_cub4core6detail5shmemE+16];
	add.s64 	%rd286, %rd282, %rd284;
	setp.eq.s32 	%p129, %r654, 3;
	selp.b64 	%rd287, %rd286, %rd283, %p129;
	add.s64 	%rd288, %rd286, %rd285;
	setp.eq.s32 	%p130, %r654, 4;
	selp.b64 	%rd289, %rd288, %rd287, %p130;
	ld.shared.v2.u64 	{%rd290, %rd291}, [_ZN6thrust24THRUST_300001_SM_1000_NS8cuda_cub4core6detail5shmemE+32];
	add.s64 	%rd292, %rd288, %rd290;
	setp.eq.s32 	%p131, %r654, 5;
	selp.b64 	%rd293, %rd292, %rd289, %p131;
	add.s64 	%rd294, %rd292, %rd291;
	setp.eq.s32 	%p132, %r654, 6;
	selp.b64 	%rd295, %rd294, %rd293, %p132;
	ld.shared.v2.u64 	{%rd296, %rd297}, [_ZN6thrust24THRUST_300001_SM_1000_NS8cuda_cub4core6detail5shmemE+48];
	add.s64 	%rd298, %rd294, %rd296;
	setp.eq.s32 	%p133, %r654, 7;
	selp.b64 	%rd299, %rd298, %rd295, %p133;
	add.s64 	%rd300, %rd298, %rd297;
	setp.eq.s32 	%p134, %r654, 8;
	selp.b64 	%rd301, %rd300, %rd299, %p134;
	ld.shared.v2.u64 	{%rd302, %rd303}, [_ZN6thrust24THRUST_300001_SM_1000_NS8cuda_cub4core6detail5shmemE+64];
	add.s64 	%rd304, %rd300, %rd302;
	setp.eq.s32 	%p135, %r654, 9;
	selp.b64 	%rd305, %rd304, %rd301, %p135;
	add.s64 	%rd306, %rd304, %rd303;
	setp.eq.s32 	%p136, %r654, 10;
	selp.b64 	%rd307, %rd306, %rd305, %p136;
	ld.shared.v2.u64 	{%rd308, %rd309}, [_ZN6thrust24THRUST_300001_SM_1000_NS8cuda_cub4core6detail5shmemE+80];
	add.s64 	%rd310, %rd306, %rd308;
	setp.eq.s32 	%p137, %r654, 11;
	selp.b64 	%rd311, %rd310, %rd307, %p137;
	add.s64 	%rd312, %rd310, %rd309;
	setp.eq.s32 	%p138, %r654, 12;
	selp.b64 	%rd313, %rd312, %rd311, %p138;
	ld.shared.v2.u64 	{%rd314, %rd315}, [_ZN6thrust24THRUST_300001_SM_1000_NS8cuda_cub4core6detail5shmemE+96];
	add.s64 	%rd316, %rd312, %rd314;
	setp.eq.s32 	%p139, %r654, 13;
	selp.b64 	%rd317, %rd316, %rd313, %p139;
	add.s64 	%rd318, %rd316, %rd315;
	setp.eq.s32 	%p140, %r654, 14;
	selp.b64 	%rd319, %rd318, %rd317, %p140;
	ld.shared.v2.u64 	{%rd320, %rd321}, [_ZN6thrust24THRUST_300001_SM_1000_NS8cuda_cub4core6detail5shmemE+112];
	add.s64 	%rd322, %rd318, %rd320;
	setp.eq.s32 	%p141, %r654, 15;
	selp.b64 	%rd323, %rd322, %rd319, %p141;
	add.s64 	%rd195, %rd322, %rd321;
	setp.gt.u32 	%p142, %r332, 31;
	setp.lt.u32 	%p143, %r332, 32;
	setp.eq.s32 	%p144, %r599, 0;
	selp.b64 	%rd324, 0, %rd279, %p144;
	add.s64 	%rd754, %rd323, %rd324;
	selp.b64 	%rd197, %rd279, %rd754, %p143;
	@%p142 bra 	$L__BB6_295;
	setp.ne.s32 	%p145, %r332, 0;
	mov.u32 	%r655, %ctaid.x;
	mul.wide.u32 	%rd325, %r655, 16;
	add.s64 	%rd198, %rd2, %rd325;
	@%p145 bra 	$L__BB6_273;
	st.shared.u64 	[_ZN6thrust24THRUST_300001_SM_1000_NS8cuda_cub4core6detail5shmemE+184], %rd195;
	add.s64 	%rd326, %rd198, 512;
	mov.b64 	%rd327, 100;
	// begin inline asm
	st.relaxed.gpu.v2.u64 [%rd326], {%rd327, %rd195};
	// end inline asm
$L__BB6_273:
	mov.u32 	%r656, %nctaid.x;
	setp.gt.u32 	%p146, %r656, 499;
	@%p146 bra 	$L__BB6_275;
	membar.cta;
	bra.uni 	$L__BB6_276;
$L__BB6_275:
	mov.b32 	%r657, 450;
	// begin inline asm
	nanosleep.u32 %r657;
	// end inline asm
$L__BB6_276:
	mul.wide.u32 	%rd332, %r332, 16;
	xor.b64  	%rd333, %rd332, -16;
	add.s64 	%rd334, %rd198, %rd333;
	add.s64 	%rd331, %rd334, 512;
	// begin inline asm
	ld.relaxed.gpu.v2.u64 {%rd752, %rd749}, [%rd331];
	// end inline asm
$L__BB6_277:
	setp.eq.s64 	%p147, %rd752, 99;
	mov.b32 	%r659, -1;
	vote.sync.any.pred 	%p148, %p147, %r659;
	not.pred 	%p149, %p148;
	@%p149 bra 	$L__BB6_282;
	setp.gt.u32 	%p174, %r656, 499;
	@%p174 bra 	$L__BB6_280;
	membar.cta;
	bra.uni 	$L__BB6_281;
$L__BB6_280:
	mov.b32 	%r794, 350;
	// begin inline asm
	nanosleep.u32 %r794;
	// end inline asm
$L__BB6_281:
	// begin inline asm
	ld.relaxed.gpu.v2.u64 {%rd752, %rd749}, [%rd331];
	// end inline asm
	bra.uni 	$L__BB6_277;
$L__BB6_282:
	setp.eq.s64 	%p150, %rd752, 101;
	mov.b32 	%r711, -1;
	vote.sync.ballot.b32 	%r712, %p150, %r711;
	// begin inline asm
	mov.u32 %r661, %lanemask_ge;
	// end inline asm
	and.b32  	%r713, %r712, %r661;
	or.b32  	%r714, %r713, -2147483648;
	add.s32 	%r715, %r714, -1;
	not.b32 	%r716, %r714;
	and.b32  	%r717, %r716, %r715;
	popc.b32 	%r665, %r717;
	mov.b64 	{%r663, %r668}, %rd749;
	mov.b32 	%r669, 1;
	// begin inline asm
	shfl.sync.down.b32 %r662, %r663, %r669, %r665, %r711;
	// end inline asm
	// begin inline asm
	shfl.sync.down.b32 %r667, %r668, %r669, %r665, %r711;
	// end inline asm
	mov.b64 	%rd335, {%r662, %r667};
	setp.lt.s32 	%p152, %r599, %r665;
	selp.b64 	%rd336, %rd335, 0, %p152;
	add.s64 	%rd337, %rd336, %rd749;
	mov.b64 	{%r673, %r678}, %rd337;
	mov.b32 	%r679, 2;
	// begin inline asm
	shfl.sync.down.b32 %r672, %r673, %r679, %r665, %r711;
	// end inline asm
	// begin inline asm
	shfl.sync.down.b32 %r677, %r678, %r679, %r665, %r711;
	// end inline asm
	mov.b64 	%rd338, {%r672, %r677};
	add.s32 	%r718, %r599, 2;
	setp.gt.s32 	%p153, %r718, %r665;
	selp.b64 	%rd339, 0, %rd338, %p153;
	add.s64 	%rd340, %rd339, %rd337;
	mov.b64 	{%r683, %r688}, %rd340;
	mov.b32 	%r689, 4;
	// begin inline asm
	shfl.sync.down.b32 %r682, %r683, %r689, %r665, %r711;
	// end inline asm
	// begin inline asm
	shfl.sync.down.b32 %r687, %r688, %r689, %r665, %r711;
	// end inline asm
	mov.b64 	%rd341, {%r682, %r687};
	add.s32 	%r719, %r599, 4;
	setp.gt.s32 	%p154, %r719, %r665;
	selp.b64 	%rd342, 0, %rd341, %p154;
	add.s64 	%rd343, %rd342, %rd340;
	mov.b64 	{%r693, %r698}, %rd343;
	mov.b32 	%r699, 8;
	// begin inline asm
	shfl.sync.down.b32 %r692, %r693, %r699, %r665, %r711;
	// end inline asm
	// begin inline asm
	shfl.sync.down.b32 %r697, %r698, %r699, %r665, %r711;
	// end inline asm
	mov.b64 	%rd344, {%r692, %r697};
	add.s32 	%r720, %r599, 8;
	setp.gt.s32 	%p155, %r720, %r665;
	selp.b64 	%rd345, 0, %rd344, %p155;
	add.s64 	%rd346, %rd345, %rd343;
	mov.b64 	{%r703, %r708}, %rd346;
	mov.b32 	%r709, 16;
	// begin inline asm
	shfl.sync.down.b32 %r702, %r703, %r709, %r665, %r711;
	// end inline asm
	// begin inline asm
	shfl.sync.down.b32 %r707, %r708, %r709, %r665, %r711;
	// end inline asm
	mov.b64 	%rd347, {%r702, %r707};
	add.s32 	%r721, %r599, 16;
	setp.gt.s32 	%p156, %r721, %r665;
	selp.b64 	%rd348, 0, %rd347, %p156;
	add.s64 	%rd750, %rd348, %rd346;
	mov.u32 	%r722, %tid.x;
	not.b32 	%r723, %r722;
	mov.u32 	%r724, %ctaid.x;
	add.s32 	%r1546, %r724, %r723;
	add.s64 	%rd208, %rd2, 512;
$L__BB6_283:
	setp.ne.s64 	%p157, %rd752, 101;
	mov.b32 	%r725, -1;
	vote.sync.all.pred 	%p158, %p157, %r725;
	not.pred 	%p159, %p158;
	@%p159 bra 	$L__BB6_291;
	mul.wide.s32 	%rd356, %r1546, 16;
	add.s64 	%rd357, %rd208, %rd356;
	add.s64 	%rd355, %rd357, -512;
	// begin inline asm
	ld.relaxed.gpu.v2.u64 {%rd752, %rd753}, [%rd355];
	// end inline asm
$L__BB6_285:
	setp.eq.s64 	%p163, %rd752, 99;
	mov.b32 	%r729, -1;
	vote.sync.any.pred 	%p164, %p163, %r729;
	not.pred 	%p165, %p164;
	@%p165 bra 	$L__BB6_290;
	mov.u32 	%r791, %nctaid.x;
	setp.gt.u32 	%p173, %r791, 499;
	@%p173 bra 	$L__BB6_288;
	membar.cta;
	bra.uni 	$L__BB6_289;
$L__BB6_288:
	mov.b32 	%r792, 350;
	// begin inline asm
	nanosleep.u32 %r792;
	// end inline asm
$L__BB6_289:
	mul.wide.s32 	%rd376, %r1546, 16;
	add.s64 	%rd377, %rd208, %rd376;
	add.s64 	%rd375, %rd377, -512;
	// begin inline asm
	ld.relaxed.gpu.v2.u64 {%rd752, %rd753}, [%rd375];
	// end inline asm
	bra.uni 	$L__BB6_285;
$L__BB6_290:
	setp.eq.s64 	%p166, %rd752, 101;
	mov.b32 	%r780, -1;
	vote.sync.ballot.b32 	%r781, %p166, %r780;
	and.b32  	%r782, %r781, %r661;
	or.b32  	%r783, %r782, -2147483648;
	add.s32 	%r784, %r783, -1;
	not.b32 	%r785, %r783;
	and.b32  	%r786, %r785, %r784;
	popc.b32 	%r734, %r786;
	mov.b64 	{%r732, %r737}, %rd753;
	mov.b32 	%r738, 1;
	// begin inline asm
	shfl.sync.down.b32 %r731, %r732, %r738, %r734, %r780;
	// end inline asm
	// begin inline asm
	shfl.sync.down.b32 %r736, %r737, %r738, %r734, %r780;
	// end inline asm
	mov.b64 	%rd358, {%r731, %r736};
	setp.lt.s32 	%p168, %r599, %r734;
	selp.b64 	%rd359, %rd358, 0, %p168;
	add.s64 	%rd360, %rd359, %rd753;
	mov.b64 	{%r742, %r747}, %rd360;
	mov.b32 	%r748, 2;
	// begin inline asm
	shfl.sync.down.b32 %r741, %r742, %r748, %r734, %r780;
	// end inline asm
	// begin inline asm
	shfl.sync.down.b32 %r746, %r747, %r748, %r734, %r780;
	// end inline asm
	mov.b64 	%rd361, {%r741, %r746};
	add.s32 	%r787, %r599, 2;
	setp.gt.s32 	%p169, %r787, %r734;
	selp.b64 	%rd362, 0, %rd361, %p169;
	add.s64 	%rd363, %rd360, %rd362;
	mov.b64 	{%r752, %r757}, %rd363;
	mov.b32 	%r758, 4;
	// begin inline asm
	shfl.sync.down.b32 %r751, %r752, %r758, %r734, %r780;
	// end inline asm
	// begin inline asm
	shfl.sync.down.b32 %r756, %r757, %r758, %r734, %r780;
	// end inline asm
	mov.b64 	%rd364, {%r751, %r756};
	add.s32 	%r788, %r599, 4;
	setp.gt.s32 	%p170, %r788, %r734;
	selp.b64 	%rd365, 0, %rd364, %p170;
	add.s64 	%rd366, %rd365, %rd363;
	mov.b64 	{%r762, %r767}, %rd366;
	mov.b32 	%r768, 8;
	// begin inline asm
	shfl.sync.down.b32 %r761, %r762, %r768, %r734, %r780;
	// end inline asm
	// begin inline asm
	shfl.sync.down.b32 %r766, %r767, %r768, %r734, %r780;
	// end inline asm
	mov.b64 	%rd367, {%r761, %r766};
	add.s32 	%r789, %r599, 8;
	setp.gt.s32 	%p171, %r789, %r734;
	selp.b64 	%rd368, 0, %rd367, %p171;
	add.s64 	%rd369, %rd368, %rd366;
	mov.b64 	{%r772, %r777}, %rd369;
	mov.b32 	%r778, 16;
	// begin inline asm
	shfl.sync.down.b32 %r771, %r772, %r778, %r734, %r780;
	// end inline asm
	// begin inline asm
	shfl.sync.down.b32 %r776, %r777, %r778, %r734, %r780;
	// end inline asm
	mov.b64 	%rd370, {%r771, %r776};
	add.s32 	%r790, %r599, 16;
	setp.gt.s32 	%p172, %r790, %r734;
	selp.b64 	%rd371, 0, %rd370, %p172;
	add.s64 	%rd372, %rd369, %rd750;
	add.s64 	%rd750, %rd372, %rd371;
	add.s32 	%r1546, %r1546, -32;
	bra.uni 	$L__BB6_283;
$L__BB6_291:
	mov.u32 	%r727, %tid.x;
	setp.ne.s32 	%p160, %r727, 0;
	@%p160 bra 	$L__BB6_293;
	add.s64 	%rd351, %rd750, %rd195;
	add.s64 	%rd349, %rd198, 512;
	mov.b64 	%rd350, 101;
	// begin inline asm
	st.relaxed.gpu.v2.u64 [%rd349], {%rd350, %rd351};
	// end inline asm
	st.shared.u64 	[_ZN6thrust24THRUST_300001_SM_1000_NS8cuda_cub4core6detail5shmemE+168], %rd750;
	st.shared.u64 	[_ZN6thrust24THRUST_300001_SM_1000_NS8cuda_cub4core6detail5shmemE+176], %rd351;
$L__BB6_293:
	setp.ne.s32 	%p161, %r599, 0;
	mov.u64 	%rd754, %rd197;
	@%p161 bra 	$L__BB6_295;
	st.shared.u64 	[_ZN6thrust24THRUST_300001_SM_1000_NS8cuda_cub4core6detail5shmemE+144], %rd750;
	mov.u64 	%rd754, %rd750;
$L__BB6_295:
	mov.u32 	%r728, %tid.x;
	setp.eq.s32 	%p162, %r728, 0;
	bar.sync 	0;
	@%p162 bra 	$L__BB6_297;
	ld.shared.u64 	%rd352, [_ZN6thrust24THRUST_300001_SM_1000_NS8cuda_cub4core6detail5shmemE+144];
	add.s64 	%rd754, %rd352, %rd754;
$L__BB6_297:
	ld.shared.u64 	%rd757, [_ZN6thrust24THRUST_300001_SM_1000_NS8cuda_cub4core6detail5shmemE+184];
	ld.shared.u64 	%rd758, [_ZN6thrust24THRUST_300001_SM_1000_NS8cuda_cub4core6detail5shmemE+168];
$L__BB6_298:
	bar.sync 	0;
	cvt.u32.u64 	%r337, %rd757;
	cvt.u32.u64 	%r852, %rd758;
	cvt.u32.u64 	%r853, %rd754;
	sub.s32 	%r1548, %r853, %r852;
	not.pred 	%p197, %p7;
	@%p197 bra 	$L__BB6_300;
	add.s32 	%r339, %r1548, 1;
	shl.b32 	%r854, %r1548, 3;
	mov.u32 	%r855, _ZN6thrust24THRUST_300001_SM_1000_NS8cuda_cub4core6detail5shmemE;
	add.s32 	%r856, %r855, %r854;
	st.shared.u64 	[%r856+2048], %rd154;
	mov.u32 	%r1548, %r339;
$L__BB6_300:
	@%p8 bra 	$L__BB6_302;
	add.s32 	%r341, %r1548, 1;
	shl.b32 	%r857, %r1548, 3;
	mov.u32 	%r858, _ZN6thrust24THRUST_300001_SM_1000_NS8cuda_cub4core6detail5shmemE;
	add.s32 	%r859, %r858, %r857;
	st.shared.u64 	[%r859+2048], %rd730;
	mov.u32 	%r1548, %r341;
$L__BB6_302:
	@%p9 bra 	$L__BB6_304;
	add.s32 	%r343, %r1548, 1;
	shl.b32 	%r860, %r1548, 3;
	mov.u32 	%r861, _ZN6thrust24THRUST_300001_SM_1000_NS8cuda_cub4core6detail5shmemE;
	add.s32 	%r862, %r861, %r860;
	st.shared.u64 	[%r862+2048], %rd732;
	mov.u32 	%r1548, %r343;
$L__BB6_304:
	@%p10 bra 	$L__BB6_306;
	add.s32 	%r345, %r1548, 1;
	shl.b32 	%r863, %r1548, 3;
	mov.u32 	%r864, _ZN6thrust24THRUST_300001_SM_1000_NS8cuda_cub4core6detail5shmemE;
	add.s32 	%r865, %r864, %r863;
	st.shared.u64 	[%r865+2048], %rd734;
	mov.u32 	%r1548, %r345;
$L__BB6_306:
	@%p11 bra 	$L__BB6_308;
	add.s32 	%r347, %r1548, 1;
	shl.b32 	%r866, %r1548, 3;
	mov.u32 	%r867, _ZN6thrust24THRUST_300001_SM_1000_NS8cuda_cub4core6detail5shmemE;
	add.s32 	%r868, %r867, %r866;
	st.shared.u64 	[%r868+2048], %rd736;
	mov.u32 	%r1548, %r347;
$L__BB6_308:
	@%p12 bra 	$L__BB6_310;
	add.s32 	%r349, %r1548, 1;
	shl.b32 	%r869, %r1548, 3;
	mov.u32 	%r870, _ZN6thrust24THRUST_300001_SM_1000_NS8cuda_cub4core6detail5shmemE;
	add.s32 	%r871, %r870, %r869;
	st.shared.u64 	[%r871+2048], %rd738;
	mov.u32 	%r1548, %r349;
$L__BB6_310:
	and.b32  	%r872, %r316, 64;
	setp.eq.s32 	%p198, %r872, 0;
	@%p198 bra 	$L__BB6_312;
	add.s32 	%r351, %r1548, 1;
	shl.b32 	%r873, %r1548, 3;
	mov.u32 	%r874, _ZN6thrust24THRUST_300001_SM_1000_NS8cuda_cub4core6detail5shmemE;
	add.s32 	%r875, %r874, %r873;
	st.shared.u64 	[%r875+2048], %rd740;
	mov.u32 	%r1548, %r351;
$L__BB6_312:
	and.b32  	%r876, %r316, 128;
	setp.eq.s32 	%p199, %r876, 0;
	@%p199 bra 	$L__BB6_314;
	add.s32 	%r353, %r1548, 1;
	shl.b32 	%r877, %r1548, 3;
	mov.u32 	%r878, _ZN6thrust24THRUST_300001_SM_1000_NS8cuda_cub4core6detail5shmemE;
	add.s32 	%r879, %r878, %r877;
	st.shared.u64 	[%r879+2048], %rd742;
	mov.u32 	%r1548, %r353;
$L__BB6_314:
	and.b32  	%r880, %r327, 256;
	setp.eq.s32 	%p200, %r880, 0;
	@%p200 bra 	$L__BB6_316;
	add.s32 	%r355, %r1548, 1;
	shl.b32 	%r881, %r1548, 3;
	mov.u32 	%r882, _ZN6thrust24THRUST_300001_SM_1000_NS8cuda_cub4core6detail5shmemE;
	add.s32 	%r883, %r882, %r881;
	st.shared.u64 	[%r883+2048], %rd744;
	mov.u32 	%r1548, %r355;
$L__BB6_316:
	and.b32  	%r884, %r327, 512;
	setp.eq.s32 	%p201, %r884, 0;
	@%p201 bra 	$L__BB6_318;
	shl.b32 	%r885, %r1548, 3;
	mov.u32 	%r886, _ZN6thrust24THRUST_300001_SM_1000_NS8cuda_cub4core6detail5shmemE;
	add.s32 	%r887, %r886, %r885;
	st.shared.u64 	[%r887+2048], %rd746;
$L__BB6_318:
	bar.sync 	0;
	mov.u32 	%r357, %tid.x;
	setp.ge.s32 	%p202, %r357, %r337;
	@%p202 bra 	$L__BB6_325;
	not.b32 	%r888, %r357;
	add.s32 	%r358, %r888, %r337;
	and.b32  	%r889, %r358, 1536;
	setp.eq.s32 	%p203, %r889, 1536;
	mov.u32 	%r1560, %r357;
	@%p203 bra 	$L__BB6_322;
	shr.u32 	%r890, %r358, 9;
	add.s32 	%r891, %r890, 1;
	and.b32  	%r892, %r891, 3;
	shl.b32 	%r893, %r357, 3;
	mov.u32 	%r894, _ZN6thrust24THRUST_300001_SM_1000_NS8cuda_cub4core6detail5shmemE;
	add.s32 	%r895, %r893, %r894;
	add.s32 	%r1557, %r895, 2048;
	cvt.u64.u32 	%rd448, %r357;
	add.s64 	%rd449, %rd758, %rd448;
	shl.b64 	%rd450, %rd449, 3;
	add.s64 	%rd759, %rd5, %rd450;
	neg.s32 	%r1556, %r892;
	shl.b32 	%r896, %r891, 9;
	and.b32  	%r897, %r896, 1536;
	add.s32 	%r1560, %r357, %r897;
$L__BB6_321:
	.pragma "nounroll";
	ld.shared.u64 	%rd451, [%r1557];
	st.global.u64 	[%rd759], %rd451;
	add.s32 	%r1557, %r1557, 4096;
	add.s64 	%rd759, %rd759, 4096;
	add.s32 	%r1556, %r1556, 1;
	setp.ne.s32 	%p204, %r1556, 0;
	@%p204 bra 	$L__BB6_321;
$L__BB6_322:
	setp.lt.u32 	%p205, %r358, 1536;
	@%p205 bra 	$L__BB6_325;
	cvt.u64.u32 	%rd452, %r1560;
	add.s64 	%rd453, %rd758, %rd452;
	shl.b64 	%rd454, %rd453, 3;
	add.s64 	%rd455, %rd454, %rd5;
	add.s64 	%rd760, %rd455, 8192;
	shl.b32 	%r898, %r1560, 3;
	mov.u32 	%r899, _ZN6thrust24THRUST_300001_SM_1000_NS8cuda_cub4core6detail5shmemE;
	add.s32 	%r900, %r898, %r899;
	add.s32 	%r1559, %r900, 10240;
$L__BB6_324:
	ld.shared.u64 	%rd456, [%r1559+-8192];
	st.global.u64 	[%rd760+-8192], %rd456;
	ld.shared.u64 	%rd457, [%r1559+-4096];
	st.global.u64 	[%rd760+-4096], %rd457;
	ld.shared.u64 	%rd458, [%r1559];
	st.global.u64 	[%rd760], %rd458;
	ld.shared.u64 	%rd459, [%r1559+4096];
	st.global.u64 	[%rd760+4096], %rd459;
	add.s32 	%r1560, %r1560, 2048;
	add.s64 	%rd760, %rd760, 16384;
	add.s32 	%r1559, %r1559, 16384;
	setp.lt.s32 	%p206, %r1560, %r337;
	@%p206 bra 	$L__BB6_324;
$L__BB6_325:
	setp.ne.s32 	%p207, %r357, 0;
	@%p207 bra 	$L__BB6_327;
	ld.param.u64 	%rd678, [_ZN6thrust24THRUST_300001_SM_1000_NS8cuda_cub4core6detail13_kernel_agentINS1_16__set_operations10SetOpAgentINS0_10device_ptrImEES8_PmS9_NS7_IlEES9_lN4cuda3std3__44lessIiEENS5_23serial_set_intersectionENSD_17integral_constantIbLb0EEEEEJS8_S8_S9_S9_llSA_S9_SF_SG_PNSD_4pairIllEES9_N3cub18CUB_300001_SM_100013ScanTileStateIlLb1EEEEEEvDpT0__param_11];
	add.s64 	%rd460, %rd758, %rd757;
	cvta.to.global.u64 	%rd461, %rd678;
	st.global.u64 	[%rd461], %rd460;
$L__BB6_327:
	ret;

}
	// .globl	_ZN3cub18CUB_300001_SM_10006detail11EmptyKernelIvEEvv
.visible .entry _ZN3cub18CUB_300001_SM_10006detail11EmptyKernelIvEEvv()
{


	ret;

}
	// .globl	_ZN3cub18CUB_300001_SM_10006detail9transform16transform_kernelINS2_10policy_hubILb1EN4cuda3std3__45tupleIJN6thrust24THRUST_300001_SM_1000_NS10device_ptrImEEEEEE10policy1000EiNS7_10__identityENSB_IlEEJPmEEEvT0_iT1_T2_DpNS2_10kernel_argIT3_EE
.visible .entry _ZN3cub18CUB_300001_SM_10006detail9transform16transform_kernelINS2_10policy_hubILb1EN4cuda3std3__45tupleIJN6thrust24THRUST_300001_SM_1000_NS10device_ptrImEEEEEE10policy1000EiNS7_10__identityENSB_IlEEJPmEEEvT0_iT1_T2_DpNS2_10kernel_argIT3_EE(
	.param .u32 _ZN3cub18CUB_300001_SM_10006detail9transform16transform_kernelINS2_10policy_hubILb1EN4cuda3std3__45tupleIJN6thrust24THRUST_300001_SM_1000_NS10device_ptrImEEEEEE10policy1000EiNS7_10__identityENSB_IlEEJPmEEEvT0_iT1_T2_DpNS2_10kernel_argIT3_EE_param_0,
	.param .u32 _ZN3cub18CUB_300001_SM_10006detail9transform16transform_kernelINS2_10policy_hubILb1EN4cuda3std3__45tupleIJN6thrust24THRUST_300001_SM_1000_NS10device_ptrImEEEEEE10policy1000EiNS7_10__identityENSB_IlEEJPmEEEvT0_iT1_T2_DpNS2_10kernel_argIT3_EE_param_1,
	.param .align 1 .b8 _ZN3cub18CUB_300001_SM_10006detail9transform16transform_kernelINS2_10policy_hubILb1EN4cuda3std3__45tupleIJN6thrust24THRUST_300001_SM_1000_NS10device_ptrImEEEEEE10policy1000EiNS7_10__identityENSB_IlEEJPmEEEvT0_iT1_T2_DpNS2_10kernel_argIT3_EE_param_2[1],
	.param .align 8 .b8 _ZN3cub18CUB_300001_SM_10006detail9transform16transform_kernelINS2_10policy_hubILb1EN4cuda3std3__45tupleIJN6thrust24THRUST_300001_SM_1000_NS10device_ptrImEEEEEE10policy1000EiNS7_10__identityENSB_IlEEJPmEEEvT0_iT1_T2_DpNS2_10kernel_argIT3_EE_param_3[8],
	.param .align 8 .b8 _ZN3cub18CUB_300001_SM_10006detail9transform16transform_kernelINS2_10policy_hubILb1EN4cuda3std3__45tupleIJN6thrust24THRUST_300001_SM_1000_NS10device_ptrImEEEEEE10policy1000EiNS7_10__identityENSB_IlEEJPmEEEvT0_iT1_T2_DpNS2_10kernel_argIT3_EE_param_4[16]
)
.maxntid 128
{
	.reg .pred 	%p<51>;
	.reg .b32 	%r<105>;
	.reg .b64 	%rd<148>;

	ld.param.u32 	%r63, [_ZN3cub18CUB_300001_SM_10006detail9transform16transform_kernelINS2_10policy_hubILb1EN4cuda3std3__45tupleIJN6thrust24THRUST_300001_SM_1000_NS10device_ptrImEEEEEE10policy1000EiNS7_10__identityENSB_IlEEJPmEEEvT0_iT1_T2_DpNS2_10kernel_argIT3_EE_param_0];
	ld.param.u64 	%rd21, [_ZN3cub18CUB_300001_SM_10006detail9transform16transform_kernelINS2_10policy_hubILb1EN4cuda3std3__45tupleIJN6thrust24THRUST_300001_SM_1000_NS10device_ptrImEEEEEE10policy1000EiNS7_10__identityENSB_IlEEJPmEEEvT0_iT1_T2_DpNS2_10kernel_argIT3_EE_param_4];
	ld.param.u64 	%rd22, [_ZN3cub18CUB_300001_SM_10006detail9transform16transform_kernelINS2_10policy_hubILb1EN4cuda3std3__45tupleIJN6thrust24THRUST_300001_SM_1000_NS10device_ptrImEEEEEE10policy1000EiNS7_10__identityENSB_IlEEJPmEEEvT0_iT1_T2_DpNS2_10kernel_argIT3_EE_param_3];
	ld.param.u32 	%r62, [_ZN3cub18CUB_300001_SM_10006detail9transform16transform_kernelINS2_10policy_hubILb1EN4cuda3std3__45tupleIJN6thrust24THRUST_300001_SM_1000_NS10device_ptrImEEEEEE10policy1000EiNS7_10__identityENSB_IlEEJPmEEEvT0_iT1_T2_DpNS2_10kernel_argIT3_EE_param_1];
	cvta.to.global.u64 	%rd1, %rd22;
	cvta.to.global.u64 	%rd2, %rd21;
	shl.b32 	%r1, %r62, 7;
	mov.u32 	%r64, %ctaid.x;
	mul.lo.s32 	%r2, %r1, %r64;
	sub.s32 	%r3, %r63, %r2;
	min.s32 	%r4, %r1, %r3;
	shl.b32 	%r5, %r4, 3;
	mov.u32 	%r6, %tid.x;
	shl.b32 	%r91, %r6, 7;
	setp.ge.s32 	%p1, %r91, %r5;
	@%p1 bra 	$L__BB8_3;
	mul.wide.u32 	%rd23, %r6, 128;
	add.s64 	%rd24, %rd2, %rd23;
	mul.wide.s32 	%rd25, %r2, 8;
	add.s64 	%rd146, %rd24, %rd25;
$L__BB8_2:
	.pragma "nounroll";
	// begin inline asm
	prefetch.global.L2 [%rd146];
	// end inline asm
	add.s32 	%r91, %r91, 16384;
	add.s64 	%rd146, %rd146, 16384;
	setp.lt.s32 	%p2, %r91, %r5;
	@%p2 bra 	$L__BB8_2;
$L__BB8_3:
	mul.wide.s32 	%rd27, %r2, 8;
	add.s64 	%rd6, %rd2, %rd27;
	add.s64 	%rd7, %rd1, %rd27;
	setp.gt.s32 	%p3, %r1, %r3;
	@%p3 bra 	$L__BB8_17;
	setp.lt.s32 	%p4, %r62, 1;
	@%p4 bra 	$L__BB8_88;
	and.b32  	%r10, %r62, 15;
	setp.lt.u32 	%p5, %r62, 16;
	mov.b32 	%r100, 0;
	@%p5 bra 	$L__BB8_8;
	and.b32  	%r100, %r62, 2147483632;
	neg.s32 	%r93, %r100;
	add.s32 	%r92, %r6, 1152;
	mul.wide.u32 	%rd28, %r6, 8;
	or.b64  	%rd147, %rd28, 8192;
$L__BB8_7:
	.pragma "nounroll";
	mul.wide.s32 	%rd29, %r92, 8;
	add.s64 	%rd30, %rd29, 3072;
	add.s64 	%rd31, %rd6, %rd147;
	ld.global.u64 	%rd32, [%rd31+-8192];
	add.s64 	%rd33, %rd7, %rd147;
	st.global.u64 	[%rd33+-8192], %rd32;
	ld.global.u64 	%rd34, [%rd31+-7168];
	st.global.u64 	[%rd33+-7168], %rd34;
	ld.global.u64 	%rd35, [%rd31+-6144];
	st.global.u64 	[%rd33+-6144], %rd35;
	ld.global.u64 	%rd36, [%rd31+-5120];
	st.global.u64 	[%rd33+-5120], %rd36;
	ld.global.u64 	%rd37, [%rd31+-4096];
	st.global.u64 	[%rd33+-4096], %rd37;
	ld.global.u64 	%rd38, [%rd31+-3072];
	st.global.u64 	[%rd33+-3072], %rd38;
	ld.global.u64 	%rd39, [%rd31+-2048];
	st.global.u64 	[%rd33+-2048], %rd39;
	ld.global.u64 	%rd40, [%rd31+-1024];
	st.global.u64 	[%rd33+-1024], %rd40;
	ld.global.u64 	%rd41, [%rd31];
	st.global.u64 	[%rd33], %rd41;
	add.s64 	%rd42, %rd6, %rd30;
	ld.global.u64 	%rd43, [%rd42+-3072];
	add.s64 	%rd44, %rd7, %rd30;
	st.global.u64 	[%rd44+-3072], %rd43;
	ld.global.u64 	%rd45, [%rd42+-2048];
	st.global.u64 	[%rd44+-2048], %rd45;
	ld.global.u64 	%rd46, [%rd42+-1024];
	st.global.u64 	[%rd44+-1024], %rd46;
	ld.global.u64 	%rd47, [%rd42];
	st.global.u64 	[%rd44], %rd47;
	ld.global.u64 	%rd48, [%rd42+1024];
	st.global.u64 	[%rd44+1024], %rd48;
	ld.global.u64 	%rd49, [%rd42+2048];
	st.global.u64 	[%rd44+2048], %rd49;
	ld.global.u64 	%rd50, [%rd42+3072];
	st.global.u64 	[%rd44+3072], %rd50;
	add.s32 	%r93, %r93, 16;
	add.s32 	%r92, %r92, 2048;
	add.s64 	%rd147, %rd147, 16384;
	setp.eq.s32 	%p6, %r93, 0;
	@%p6 bra 	$L__BB8_8;
	bra.uni 	$L__BB8_7;
$L__BB8_8:
	setp.eq.s32 	%p7, %r10, 0;
	@%p7 bra 	$L__BB8_88;
	and.b32  	%r50, %r62, 7;
	setp.lt.u32 	%p8, %r10, 8;
	@%p8 bra 	$L__BB8_11;
	shl.b32 	%r66, %r100, 7;
	add.s32 	%r67, %r66, %r6;
	mul.wide.s32 	%rd51, %r67, 8;
	add.s64 	%rd52, %rd6, %rd51;
	ld.global.u64 	%rd53, [%rd52];
	add.s64 	%rd54, %rd7, %rd51;
	st.global.u64 	[%rd54], %rd53;
	ld.global.u64 	%rd55, [%rd52+1024];
	st.global.u64 	[%rd54+1024], %rd55;
	ld.global.u64 	%rd56, [%rd52+2048];
	st.global.u64 	[%rd54+2048], %rd56;
	ld.global.u64 	%rd57, [%rd52+3072];
	st.global.u64 	[%rd54+3072], %rd57;
	ld.global.u64 	%rd58, [%rd52+4096];
	st.global.u64 	[%rd54+4096], %rd58;
	ld.global.u64 	%rd59, [%rd52+5120];
	st.global.u64 	[%rd54+5120], %rd59;
	ld.global.u64 	%rd60, [%rd52+6144];
	st.global.u64 	[%rd54+6144], %rd60;
	ld.global.u64 	%rd61, [%rd52+7168];
	st.global.u64 	[%rd54+7168], %rd61;
	add.s32 	%r100, %r100, 8;
$L__BB8_11:
	setp.eq.s32 	%p9, %r50, 0;
	@%p9 bra 	$L__BB8_88;
	and.b32  	%r53, %r62, 3;
	setp.lt.u32 	%p10, %r50, 4;
	@%p10 bra 	$L__BB8_14;
	shl.b32 	%r68, %r100, 7;
	add.s32 	%r69, %r68, %r6;
	mul.wide.s32 	%rd62, %r69, 8;
	add.s64 	%rd63, %rd6, %rd62;
	ld.global.u64 	%rd64, [%rd63];
	add.s64 	%rd65, %rd7, %rd62;
	st.global.u64 	[%rd65], %rd64;
	ld.global.u64 	%rd66, [%rd63+1024];
	st.global.u64 	[%rd65+1024], %rd66;
	ld.global.u64 	%rd67, [%rd63+2048];
	st.global.u64 	[%rd65+2048], %rd67;
	ld.global.u64 	%rd68, [%rd63+3072];
	st.global.u64 	[%rd65+3072], %rd68;
	add.s32 	%r100, %r100, 4;
$L__BB8_14:
	setp.eq.s32 	%p11, %r53, 0;
	@%p11 bra 	$L__BB8_88;
	shl.b32 	%r70, %r100, 7;
	add.s32 	%r104, %r6, %r70;
	neg.s32 	%r103, %r53;
$L__BB8_16:
	.pragma "nounroll";
	mul.wide.s32 	%rd70, %r104, 8;
	add.s64 	%rd71, %rd7, %rd70;
	add.s64 	%rd72, %rd6, %rd70;
	ld.global.u64 	%rd73, [%rd72];
	st.global.u64 	[%rd71], %rd73;
	add.s32 	%r104, %r104, 128;
	add.s32 	%r103, %r103, 1;
	setp.ne.s32 	%p12, %r103, 0;
	@%p12 bra 	$L__BB8_16;
	bra.uni 	$L__BB8_88;
$L__BB8_17:
	setp.lt.s32 	%p13, %r62, 1;
	@%p13 bra 	$L__BB8_88;
	and.b32  	%r14, %r62, 15;
	setp.lt.u32 	%p14, %r62, 16;
	mov.b32 	%r95, 0;
	@%p14 bra 	$L__BB8_53;
	and.b32  	%r95, %r62, 2147483632;
	mov.b32 	%r94, 0;
$L__BB8_20:
	.pragma "nounroll";
	shl.b32 	%r73, %r94, 7;
	add.s32 	%r21, %r73, %r6;
	setp.ge.s32 	%p15, %r21, %r4;
	@%p15 bra 	$L__BB8_22;
	mul.wide.u32 	%rd74, %r21, 8;
	add.s64 	%rd75, %rd6, %rd74;
	ld.global.u64 	%rd76, [%rd75];
	add.s64 	%rd77, %rd7, %rd74;
	st.global.u64 	[%rd77], %rd76;
$L__BB8_22:
	add.s32 	%r22, %r21, 128;
	setp.ge.s32 	%p16, %r22, %r4;
	@%p16 bra 	$L__BB8_24;
	mul.wide.u32 	%rd78, %r22, 8;
	add.s64 	%rd79, %rd6, %rd78;
	ld.global.u64 	%rd80, [%rd79];
	add.s64 	%rd81, %rd7, %rd78;
	st.global.u64 	[%rd81], %rd80;
$L__BB8_24:
	add.s32 	%r23, %r21, 256;
	setp.ge.s32 	%p17, %r23, %r4;
	@%p17 bra 	$L__BB8_26;
	mul.wide.u32 	%rd82, %r23, 8;
	add.s64 	%rd83, %rd6, %rd82;
	ld.global.u64 	%rd84, [%rd83];
	add.s64 	%rd85, %rd7, %rd82;
	st.global.u64 	[%rd85], %rd84;
$L__BB8_26:
	add.s32 	%r24, %r21, 384;
	setp.ge.s32 	%p18, %r24, %r4;
	@%p18 bra 	$L__BB8_28;
	mul.wide.u32 	%rd86, %r24, 8;
	add.s64 	%rd87, %rd6, %rd86;
	ld.global.u64 	%rd88, [%rd87];
	add.s64 	%rd89, %rd7, %rd86;
	st.global.u64 	[%rd89], %rd88;
$L__BB8_28:
	add.s32 	%r25, %r21, 512;
	setp.ge.s32 	%p19, %r25, %r4;
	@%p19 bra 	$L__BB8_30;
	mul.wide.u32 	%rd90, %r25, 8;
	add.s64 	%rd91, %rd6, %rd90;
	ld.global.u64 	%rd92, [%rd91];
	add.s64 	%rd93, %rd7, %rd90;
	st.global.u64 	[%rd93], %rd92;
$L__BB8_30:
	add.s32 	%r26, %r21, 640;
	setp.ge.s32 	%p20, %r26, %r4;
	@%p20 bra 	$L__BB8_32;
	mul.wide.u32 	%rd94, %r26, 8;
	add.s64 	%rd95, %rd6, %rd94;
	ld.global.u64 	%rd96, [%rd95];
	add.s64 	%rd97, %rd7, %rd94;
	st.global.u64 	[%rd97], %rd96;
$L__BB8_32:
	add.s32 	%r27, %r21, 768;
	setp.ge.s32 	%p21, %r27, %r4;
	@%p21 bra 	$L__BB8_34;
	mul.wide.u32 	%rd98, %r27, 8;
	add.s64 	%rd99, %rd6, %rd98;
	ld.global.u64 	%rd100, [%rd99];
	add.s64 	%rd101, %rd7, %rd98;
	st.global.u64 	[%rd101], %rd100;
$L__BB8_34:
	add.s32 	%r28, %r21, 896;
	setp.ge.s32 	%p22, %r28, %r4;
	@%p22 bra 	$L__BB8_36;
	mul.wide.u32 	%rd102, %r28, 8;
	add.s64 	%rd103, %rd6, %rd102;
	ld.global.u64 	%rd104, [%rd103];
	add.s64 	%rd105, %rd7, %rd102;
	st.global.u64 	[%rd105], %rd104;
$L__BB8_36:
	add.s32 	%r29, %r21, 1024;
	setp.ge.s32 	%p23, %r29, %r4;
	@%p23 bra 	$L__BB8_38;
	mul.wide.u32 	%rd106, %r29, 8;
	add.s64 	%rd107, %rd6, %rd106;
	ld.global.u64 	%rd108, [%rd107];
	add.s64 	%rd109, %rd7, %rd106;
	st.global.u64 	[%rd109], %rd108;
$L__BB8_38:
	add.s32 	%r74, %r21, 1152;
	setp.ge.s32 	%p24, %r74, %r4;
	mul.wide.s32 	%rd110, %r74, 8;
	add.s64 	%rd11, %rd6, %rd110;
	add.s64 	%rd12, %rd7, %rd110;
	@%p24 bra 	$L__BB8_40;
	ld.global.u64 	%rd111, [%rd11];
	st.global.u64 	[%rd12], %rd111;
$L__BB8_40:
	add.s32 	%r75, %r21, 1280;
	setp.ge.s32 	%p25, %r75, %r4;
	@%p25 bra 	$L__BB8_42;
	ld.global.u64 	%rd112, [%rd11+1024];
	st.global.u64 	[%rd12+1024], %rd112;
$L__BB8_42:
	add.s32 	%r76, %r21, 1408;
	setp.ge.s32 	%p26, %r76, %r4;
	@%p26 bra 	$L__BB8_44;
	ld.global.u64 	%rd113, [%rd11+2048];
	st.global.u64 	[%rd12+2048], %rd113;
$L__BB8_44:
	add.s32 	%r77, %r21, 1536;
	setp.ge.s32 	%p27, %r77, %r4;
	@%p27 bra 	$L__BB8_46;
	ld.global.u64 	%rd114, [%rd11+3072];
	st.global.u64 	[%rd12+3072], %rd114;
$L__BB8_46:
	add.s32 	%r78, %r21, 1664;
	setp.ge.s32 	%p28, %r78, %r4;
	@%p28 bra 	$L__BB8_48;
	ld.global.u64 	%rd115, [%rd11+4096];
	st.global.u64 	[%rd12+4096], %rd115;
$L__BB8_48:
	add.s32 	%r79, %r21, 1792;
	setp.ge.s32 	%p29, %r79, %r4;
	@%p29 bra 	$L__BB8_50;
	ld.global.u64 	%rd116, [%rd11+5120];
	st.global.u64 	[%rd12+5120], %rd116;
$L__BB8_50:
	add.s32 	%r80, %r21, 1920;
	setp.ge.s32 	%p30, %r80, %r4;
	@%p30 bra 	$L__BB8_52;
	ld.global.u64 	%rd117, [%rd11+6144];
	st.global.u64 	[%rd12+6144], %rd117;
$L__BB8_52:
	add.s32 	%r94, %r94, 16;
	setp.ne.s32 	%p31, %r94, %r95;
	@%p31 bra 	$L__BB8_20;
$L__BB8_53:
	setp.eq.s32 	%p32, %r14, 0;
	@%p32 bra 	$L__BB8_88;
	and.b32  	%r32, %r62, 7;
	setp.lt.u32 	%p33, %r14, 8;
	@%p33 bra 	$L__BB8_72;
	shl.b32 	%r81, %r95, 7;
	add.s32 	%r33, %r81, %r6;
	setp.ge.s32 	%p34, %r33, %r4;
	mul.wide.s32 	%rd118, %r33, 8;
	add.s64 	%rd13, %rd6, %rd118;
	add.s64 	%rd14, %rd7, %rd118;
	@%p34 bra 	$L__BB8_57;
	ld.global.u64 	%rd119, [%rd13];
	st.global.u64 	[%rd14], %rd119;
$L__BB8_57:
	add.s32 	%r82, %r33, 128;
	setp.ge.s32 	%p35, %r82, %r4;
	@%p35 bra 	$L__BB8_59;
	ld.global.u64 	%rd120, [%rd13+1024];
	st.global.u64 	[%rd14+1024], %rd120;
$L__BB8_59:
	add.s32 	%r83, %r33, 256;
	setp.ge.s32 	%p36, %r83, %r4;
	@%p36 bra 	$L__BB8_61;
	ld.global.u64 	%rd121, [%rd13+2048];
	st.global.u64 	[%rd14+2048], %rd121;
$L__BB8_61:
	add.s32 	%r84, %r33, 384;
	setp.ge.s32 	%p37, %r84, %r4;
	@%p37 bra 	$L__BB8_63;
	ld.global.u64 	%rd122, [%rd13+3072];
	st.global.u64 	[%rd14+3072], %rd122;
$L__BB8_63:
	add.s32 	%r85, %r33, 512;
	setp.ge.s32 	%p38, %r85, %r4;
	@%p38 bra 	$L__BB8_65;
	ld.global.u64 	%rd123, [%rd13+4096];
	st.global.u64 	[%rd14+4096], %rd123;
$L__BB8_65:
	add.s32 	%r86, %r33, 640;
	setp.ge.s32 	%p39, %r86, %r4;
	@%p39 bra 	$L__BB8_67;
	ld.global.u64 	%rd124, [%rd13+5120];
	st.global.u64 	[%rd14+5120], %rd124;
$L__BB8_67:
	add.s32 	%r87, %r33, 768;
	setp.ge.s32 	%p40, %r87, %r4;
	@%p40 bra 	$L__BB8_69;
	ld.global.u64 	%rd125, [%rd13+6144];
	st.global.u64 	[%rd14+6144], %rd125;
$L__BB8_69:
	add.s32 	%r88, %r33, 896;
	setp.ge.s32 	%p41, %r88, %r4;
	@%p41 bra 	$L__BB8_71;
	ld.global.u64 	%rd126, [%rd13+7168];
	st.global.u64 	[%rd14+7168], %rd126;
$L__BB8_71:
	add.s32 	%r95, %r95, 8;
$L__BB8_72:
	setp.eq.s32 	%p42, %r32, 0;
	@%p42 bra 	$L__BB8_88;
	and.b32  	%r36, %r62, 3;
	setp.lt.u32 	%p43, %r32, 4;
	@%p43 bra 	$L__BB8_83;
	shl.b32 	%r89, %r95, 7;
	add.s32 	%r37, %r89, %r6;
	setp.ge.s32 	%p44, %r37, %r4;
	@%p44 bra 	$L__BB8_76;
	mul.wide.s32 	%rd127, %r37, 8;
	add.s64 	%rd128, %rd6, %rd127;
	ld.global.u64 	%rd129, [%rd128];
	add.s64 	%rd130, %rd7, %rd127;
	st.global.u64 	[%rd130], %rd129;
$L__BB8_76:
	add.s32 	%r38, %r37, 128;
	setp.ge.s32 	%p45, %r38, %r4;
	@%p45 bra 	$L__BB8_78;
	mul.wide.s32 	%rd131, %r38, 8;
	add.s64 	%rd132, %rd6, %rd131;
	ld.global.u64 	%rd133, [%rd132];
	add.s64 	%rd134, %rd7, %rd131;
	st.global.u64 	[%rd134], %rd133;
$L__BB8_78:
	add.s32 	%r39, %r37, 256;
	setp.ge.s32 	%p46, %r39, %r4;
	@%p46 bra 	$L__BB8_80;
	mul.wide.s32 	%rd135, %r39, 8;
	add.s64 	%rd136, %rd6, %rd135;
	ld.global.u64 	%rd137, [%rd136];
	add.s64 	%rd138, %rd7, %rd135;
	st.global.u64 	[%rd138], %rd137;
$L__BB8_80:
	add.s32 	%r40, %r37, 384;
	setp.ge.s32 	%p47, %r40, %r4;
	@%p47 bra 	$L__BB8_82;
	mul.wide.s32 	%rd139, %r40, 8;
	add.s64 	%rd140, %rd6, %rd139;
	ld.global.u64 	%rd141, [%rd140];
	add.s64 	%rd142, %rd7, %rd139;
	st.global.u64 	[%rd142], %rd141;
$L__BB8_82:
	add.s32 	%r95, %r95, 4;
$L__BB8_83:
	setp.eq.s32 	%p48, %r36, 0;
	@%p48 bra 	$L__BB8_88;
	shl.b32 	%r90, %r95, 7;
	add.s32 	%r99, %r6, %r90;
	neg.s32 	%r98, %r36;
$L__BB8_85:
	.pragma "nounroll";
	mul.wide.s32 	%rd144, %r99, 8;
	add.s64 	%rd17, %rd7, %rd144;
	add.s64 	%rd18, %rd6, %rd144;
	setp.ge.s32 	%p49, %r99, %r4;
	@%p49 bra 	$L__BB8_87;
	ld.global.u64 	%rd145, [%rd18];
	st.global.u64 	[%rd17], %rd145;
$L__BB8_87:
	add.s32 	%r99, %r99, 128;
	add.s32 	%r98, %r98, 1;
	setp.eq.s32 	%p50, %r98, 0;
	@%p50 bra 	$L__BB8_88;
	bra.uni 	$L__BB8_85;
$L__BB8_88:
	ret;

}
	// .globl	_ZN3cub18CUB_300001_SM_10006detail9transform16transform_kernelINS2_10policy_hubILb1EN4cuda3std3__45tupleIJN6thrust24THRUST_300001_SM_1000_NS10device_ptrImEEEEEE10policy1000ElNS7_10__identityENSB_IlEEJPmEEEvT0_iT1_T2_DpNS2_10kernel_argIT3_EE
.visible .entry _ZN3cub18CUB_300001_SM_10006detail9transform16transform_kernelINS2_10policy_hubILb1EN4cuda3std3__45tupleIJN6thrust24THRUST_300001_SM_1000_NS10device_ptrImEEEEEE10policy1000ElNS7_10__identityENSB_IlEEJPmEEEvT0_iT1_T2_DpNS2_10kernel_argIT3_EE(
	.param .u64 _ZN3cub18CUB_300001_SM_10006detail9transform16transform_kernelINS2_10policy_hubILb1EN4cuda3std3__45tupleIJN6thrust24THRUST_300001_SM_1000_NS10device_ptrImEEEEEE10policy1000ElNS7_10__identityENSB_IlEEJPmEEEvT0_iT1_T2_DpNS2_10kernel_argIT3_EE_param_0,
	.param .u32 _ZN3cub18CUB_300001_SM_10006detail9transform16transform_kernelINS2_10policy_hubILb1EN4cuda3std3__45tupleIJN6thrust24THRUST_300001_SM_1000_NS10device_ptrImEEEEEE10policy1000ElNS7_10__identityENSB_IlEEJPmEEEvT0_iT1_T2_DpNS2_10kernel_argIT3_EE_param_1,
	.param .align 1 .b8 _ZN3cub18CUB_300001_SM_10006detail9transform16transform_kernelINS2_10policy_hubILb1EN4cuda3std3__45tupleIJN6thrust24THRUST_300001_SM_1000_NS10device_ptrImEEEEEE10policy1000ElNS7_10__identityENSB_IlEEJPmEEEvT0_iT1_T2_DpNS2_10kernel_argIT3_EE_param_2[1],
	.param .align 8 .b8 _ZN3cub18CUB_300001_SM_10006detail9transform16transform_kernelINS2_10policy_hubILb1EN4cuda3std3__45tupleIJN6thrust24THRUST_300001_SM_1000_NS10device_ptrImEEEEEE10policy1000ElNS7_10__identityENSB_IlEEJPmEEEvT0_iT1_T2_DpNS2_10kernel_argIT3_EE_param_3[8],
	.param .align 8 .b8 _ZN3cub18CUB_300001_SM_10006detail9transform16transform_kernelINS2_10policy_hubILb1EN4cuda3std3__45tupleIJN6thrust24THRUST_300001_SM_1000_NS10device_ptrImEEEEEE10policy1000ElNS7_10__identityENSB_IlEEJPmEEEvT0_iT1_T2_DpNS2_10kernel_argIT3_EE_param_4[16]
)
.maxntid 128
{
	.reg .pred 	%p<51>;
	.reg .b32 	%r<102>;
	.reg .b64 	%rd<154>;

	ld.param.u64 	%rd22, [_ZN3cub18CUB_300001_SM_10006detail9transform16transform_kernelINS2_10policy_hubILb1EN4cuda3std3__45tupleIJN6thrust24THRUST_300001_SM_1000_NS10device_ptrImEEEEEE10policy1000ElNS7_10__identityENSB_IlEEJPmEEEvT0_iT1_T2_DpNS2_10kernel_argIT3_EE_param_0];
	ld.param.u64 	%rd23, [_ZN3cub18CUB_300001_SM_10006detail9transform16transform_kernelINS2_10policy_hubILb1EN4cuda3std3__45tupleIJN6thrust24THRUST_300001_SM_1000_NS10device_ptrImEEEEEE10policy1000ElNS7_10__identityENSB_IlEEJPmEEEvT0_iT1_T2_DpNS2_10kernel_argIT3_EE_param_4];
	ld.param.u64 	%rd24, [_ZN3cub18CUB_300001_SM_10006detail9transform16transform_kernelINS2_10policy_hubILb1EN4cuda3std3__45tupleIJN6thrust24THRUST_300001_SM_1000_NS10device_ptrImEEEEEE10policy1000ElNS7_10__identityENSB_IlEEJPmEEEvT0_iT1_T2_DpNS2_10kernel_argIT3_EE_param_3];
	ld.param.u32 	%r60, [_ZN3cub18CUB_300001_SM_10006detail9transform16transform_kernelINS2_10policy_hubILb1EN4cuda3std3__45tupleIJN6thrust24THRUST_300001_SM_1000_NS10device_ptrImEEEEEE10policy1000ElNS7_10__identityENSB_IlEEJPmEEEvT0_iT1_T2_DpNS2_10kernel_argIT3_EE_param_1];
	cvta.to.global.u64 	%rd1, %rd24;
	cvta.to.global.u64 	%rd2, %rd23;
	shl.b32 	%r1, %r60, 7;
	mov.u32 	%r61, %ctaid.x;
	cvt.u64.u32 	%rd25, %r61;
	cvt.s64.s32 	%rd26, %r1;
	mul.lo.s64 	%rd3, %rd26, %rd25;
	sub.s64 	%rd27, %rd22, %rd3;
	min.s64 	%rd28, %rd27, %rd26;
	cvt.u32.u64 	%r2, %rd28;
	shl.b32 	%r3, %r2, 3;
	mov.u32 	%r4, %tid.x;
	shl.b32 	%r88, %r4, 7;
	setp.ge.s32 	%p1, %r88, %r3;
	@%p1 bra 	$L__BB9_3;
	shl.b64 	%rd29, %rd3, 3;
	add.s64 	%rd30, %rd2, %rd29;
	mul.wide.u32 	%rd31, %r4, 128;
	add.s64 	%rd152, %rd30, %rd31;
$L__BB9_2:
	.pragma "nounroll";
	// begin inline asm
	prefetch.global.L2 [%rd152];
	// end inline asm
	add.s32 	%r88, %r88, 16384;
	add.s64 	%rd152, %rd152, 16384;
	setp.lt.s32 	%p2, %r88, %r3;
	@%p2 bra 	$L__BB9_2;
$L__BB9_3:
	shl.b64 	%rd33, %rd3, 3;
	add.s64 	%rd7, %rd2, %rd33;
	add.s64 	%rd8, %rd1, %rd33;
	setp.eq.s32 	%p3, %r1, %r2;
	@%p3 bra 	$L__BB9_75;
	setp.lt.s32 	%p4, %r60, 1;
	@%p4 bra 	$L__BB9_88;
	and.b32  	%r8, %r60, 15;
	setp.lt.u32 	%p5, %r60, 16;
	mov.b32 	%r97, 0;
	@%p5 bra 	$L__BB9_40;
	and.b32  	%r97, %r60, 2147483632;
	mov.b32 	%r91, 0;
$L__BB9_7:
	.pragma "nounroll";
	shl.b32 	%r64, %r91, 7;
	add.s32 	%r19, %r64, %r4;
	setp.ge.s32 	%p6, %r19, %r2;
	@%p6 bra 	$L__BB9_9;
	mul.wide.u32 	%rd34, %r19, 8;
	add.s64 	%rd35, %rd7, %rd34;
	ld.global.u64 	%rd36, [%rd35];
	add.s64 	%rd37, %rd8, %rd34;
	st.global.u64 	[%rd37], %rd36;
$L__BB9_9:
	add.s32 	%r20, %r19, 128;
	setp.ge.s32 	%p7, %r20, %r2;
	@%p7 bra 	$L__BB9_11;
	mul.wide.u32 	%rd38, %r20, 8;
	add.s64 	%rd39, %rd7, %rd38;
	ld.global.u64 	%rd40, [%rd39];
	add.s64 	%rd41, %rd8, %rd38;
	st.global.u64 	[%rd41], %rd40;
$L__BB9_11:
	add.s32 	%r21, %r19, 256;
	setp.ge.s32 	%p8, %r21, %r2;
	@%p8 bra 	$L__BB9_13;
	mul.wide.u32 	%rd42, %r21, 8;
	add.s64 	%rd43, %rd7, %rd42;
	ld.global.u64 	%rd44, [%rd43];
	add.s64 	%rd45, %rd8, %rd42;
	st.global.u64 	[%rd45], %rd44;
$L__BB9_13:
	add.s32 	%r22, %r19, 384;
	setp.ge.s32 	%p9, %r22, %r2;
	@%p9 bra 	$L__BB9_15;
	mul.wide.u32 	%rd46, %r22, 8;
	add.s64 	%rd47, %rd7, %rd46;
	ld.global.u64 	%rd48, [%rd47];
	add.s64 	%rd49, %rd8, %rd46;
	st.global.u64 	[%rd49], %rd48;
$L__BB9_15:
	add.s32 	%r23, %r19, 512;
	setp.ge.s32 	%p10, %r23, %r2;
	@%p10 bra 	$L__BB9_17;
	mul.wide.u32 	%rd50, %r23, 8;
	add.s64 	%rd51, %rd7, %rd50;
	ld.global.u64 	%rd52, [%rd51];
	add.s64 	%rd53, %rd8, %rd50;
	st.global.u64 	[%rd53], %rd52;
$L__BB9_17:
	add.s32 	%r24, %r19, 640;
	setp.ge.s32 	%p11, %r24, %r2;
	@%p11 bra 	$L__BB9_19;
	mul.wide.u32 	%rd54, %r24, 8;
	add.s64 	%rd55, %rd7, %rd54;
	ld.global.u64 	%rd56, [%rd55];
	add.s64 	%rd57, %rd8, %rd54;
	st.global.u64 	[%rd57], %rd56;
$L__BB9_19:
	add.s32 	%r25, %r19, 768;
	setp.ge.s32 	%p12, %r25, %r2;
	@%p12 bra 	$L__BB9_21;
	mul.wide.u32 	%rd58, %r25, 8;
	add.s64 	%rd59, %rd7, %rd58;
	ld.global.u64 	%rd60, [%rd59];
	add.s64 	%rd61, %rd8, %rd58;
	st.global.u64 	[%rd61], %rd60;
$L__BB9_21:
	add.s32 	%r26, %r19, 896;
	setp.ge.s32 	%p13, %r26, %r2;
	@%p13 bra 	$L__BB9_23;
	mul.wide.u32 	%rd62, %r26, 8;
	add.s64 	%rd63, %rd7, %rd62;
	ld.global.u64 	%rd64, [%rd63];
	add.s64 	%rd65, %rd8, %rd62;
	st.global.u64 	[%rd65], %rd64;
$L__BB9_23:
	add.s32 	%r27, %r19, 1024;
	setp.ge.s32 	%p14, %r27, %r2;
	@%p14 bra 	$L__BB9_25;
	mul.wide.u32 	%rd66, %r27, 8;
	add.s64 	%rd67, %rd7, %rd66;
	ld.global.u64 	%rd68, [%rd67];
	add.s64 	%rd69, %rd8, %rd66;
	st.global.u64 	[%rd69], %rd68;
$L__BB9_25:
	add.s32 	%r65, %r19, 1152;
	setp.ge.s32 	%p15, %r65, %r2;
	mul.wide.s32 	%rd70, %r65, 8;
	add.s64 	%rd12, %rd7, %rd70;
	add.s64 	%rd13, %rd8, %rd70;
	@%p15 bra 	$L__BB9_27;
	ld.global.u64 	%rd71, [%rd12];
	st.global.u64 	[%rd13], %rd71;
$L__BB9_27:
	add.s32 	%r66, %r19, 1280;
	setp.ge.s32 	%p16, %r66, %r2;
	@%p16 bra 	$L__BB9_29;
	ld.global.u64 	%rd72, [%rd12+1024];
	st.global.u64 	[%rd13+1024], %rd72;
$L__BB9_29:
	add.s32 	%r67, %r19, 1408;
	setp.ge.s32 	%p17, %r67, %r2;
	@%p17 bra 	$L__BB9_31;
	ld.global.u64 	%rd73, [%rd12+2048];
	st.global.u64 	[%rd13+2048], %rd73;
$L__BB9_31:
	add.s32 	%r68, %r19, 1536;
	setp.ge.s32 	%p18, %r68, %r2;
	@%p18 bra 	$L__BB9_33;
	ld.global.u64 	%rd74, [%rd12+3072];
	st.global.u64 	[%rd13+3072], %rd74;
$L__BB9_33:
	add.s32 	%r69, %r19, 1664;
	setp.ge.s32 	%p19, %r69, %r2;
	@%p19 bra 	$L__BB9_35;
	ld.global.u64 	%rd75, [%rd12+4096];
	st.global.u64 	[%rd13+4096], %rd75;
$L__BB9_35:
	add.s32 	%r70, %r19, 1792;
	setp.ge.s32 	%p20, %r70, %r2;
	@%p20 bra 	$L__BB9_37;
	ld.global.u64 	%rd76, [%rd12+5120];
	st.global.u64 	[%rd13+5120], %rd76;
$L__BB9_37:
	add.s32 	%r71, %r19, 1920;
	setp.ge.s32 	%p21, %r71, %r2;
	@%p21 bra 	$L__BB9_39;
	ld.global.u64 	%rd77, [%rd12+6144];
	st.global.u64 	[%rd13+6144], %rd77;
$L__BB9_39:
	add.s32 	%r91, %r91, 16;
	setp.eq.s32 	%p22, %r91, %r97;
	@%p22 bra 	$L__BB9_40;
	bra.uni 	$L__BB9_7;
$L__BB9_40:
	setp.eq.s32 	%p23, %r8, 0;
	@%p23 bra 	$L__BB9_88;
	and.b32  	%r43, %r60, 7;
	setp.lt.u32 	%p24, %r8, 8;
	@%p24 bra 	$L__BB9_59;
	shl.b32 	%r72, %r97, 7;
	add.s32 	%r44, %r72, %r4;
	setp.ge.s32 	%p25, %r44, %r2;
	mul.wide.s32 	%rd78, %r44, 8;
	add.s64 	%rd16, %rd7, %rd78;
	add.s64 	%rd17, %rd8, %rd78;
	@%p25 bra 	$L__BB9_44;
	ld.global.u64 	%rd79, [%rd16];
	st.global.u64 	[%rd17], %rd79;
$L__BB9_44:
	add.s32 	%r73, %r44, 128;
	setp.ge.s32 	%p26, %r73, %r2;
	@%p26 bra 	$L__BB9_46;
	ld.global.u64 	%rd80, [%rd16+1024];
	st.global.u64 	[%rd17+1024], %rd80;
$L__BB9_46:
	add.s32 	%r74, %r44, 256;
	setp.ge.s32 	%p27, %r74, %r2;
	@%p27 bra 	$L__BB9_48;
	ld.global.u64 	%rd81, [%rd16+2048];
	st.global.u64 	[%rd17+2048], %rd81;
$L__BB9_48:
	add.s32 	%r75, %r44, 384;
	setp.ge.s32 	%p28, %r75, %r2;
	@%p28 bra 	$L__BB9_50;
	ld.global.u64 	%rd82, [%rd16+3072];
	st.global.u64 	[%rd17+3072], %rd82;
$L__BB9_50:
	add.s32 	%r76, %r44, 512;
	setp.ge.s32 	%p29, %r76, %r2;
	@%p29 bra 	$L__BB9_52;
	ld.global.u64 	%rd83, [%rd16+4096];
	st.global.u64 	[%rd17+4096], %rd83;
$L__BB9_52:
	add.s32 	%r77, %r44, 640;
	setp.ge.s32 	%p30, %r77, %r2;
	@%p30 bra 	$L__BB9_54;
	ld.global.u64 	%rd84, [%rd16+5120];
	st.global.u64 	[%rd17+5120], %rd84;
$L__BB9_54:
	add.s32 	%r78, %r44, 768;
	setp.ge.s32 	%p31, %r78, %r2;
	@%p31 bra 	$L__BB9_56;
	ld.global.u64 	%rd85, [%rd16+6144];
	st.global.u64 	[%rd17+6144], %rd85;
$L__BB9_56:
	add.s32 	%r79, %r44, 896;
	setp.ge.s32 	%p32, %r79, %r2;
	@%p32 bra 	$L__BB9_58;
	ld.global.u64 	%rd86, [%rd16+7168];
	st.global.u64 	[%rd17+7168], %rd86;
$L__BB9_58:
	add.s32 	%r97, %r97, 8;
$L__BB9_59:
	setp.eq.s32 	%p33, %r43, 0;
	@%p33 bra 	$L__BB9_88;
	and.b32  	%r47, %r60, 3;
	setp.lt.u32 	%p34, %r43, 4;
	@%p34 bra 	$L__BB9_70;
	shl.b32 	%r80, %r97, 7;
	add.s32 	%r48, %r80, %r4;
	setp.ge.s32 	%p35, %r48, %r2;
	@%p35 bra 	$L__BB9_63;
	mul.wide.s32 	%rd87, %r48, 8;
	add.s64 	%rd88, %rd7, %rd87;
	ld.global.u64 	%rd89, [%rd88];
	add.s64 	%rd90, %rd8, %rd87;
	st.global.u64 	[%rd90], %rd89;
$L__BB9_63:
	add.s32 	%r49, %r48, 128;
	setp.ge.s32 	%p36, %r49, %r2;
	@%p36 bra 	$L__BB9_65;
	mul.wide.s32 	%rd91, %r49, 8;
	add.s64 	%rd92, %rd7, %rd91;
	ld.global.u64 	%rd93, [%rd92];
	add.s64 	%rd94, %rd8, %rd91;
	st.global.u64 	[%rd94], %rd93;
$L__BB9_65:
	add.s32 	%r50, %r48, 256;
	setp.ge.s32 	%p37, %r50, %r2;
	@%p37 bra 	$L__BB9_67;
	mul.wide.s32 	%rd95, %r50, 8;
	add.s64 	%rd96, %rd7, %rd95;
	ld.global.u64 	%rd97, [%rd96];
	add.s64 	%rd98, %rd8, %rd95;
	st.global.u64 	[%rd98], %rd97;
$L__BB9_67:
	add.s32 	%r51, %r48, 384;
	setp.ge.s32 	%p38, %r51, %r2;
	@%p38 bra 	$L__BB9_69;
	mul.wide.s32 	%rd99, %r51, 8;
	add.s64 	%rd100, %rd7, %rd99;
	ld.global.u64 	%rd101, [%rd100];
	add.s64 	%rd102, %rd8, %rd99;
	st.global.u64 	[%rd102], %rd101;
$L__BB9_69:
	add.s32 	%r97, %r97, 4;
$L__BB9_70:
	setp.eq.s32 	%p39, %r47, 0;
	@%p39 bra 	$L__BB9_88;
	shl.b32 	%r81, %r97, 7;
	add.s32 	%r101, %r4, %r81;
	neg.s32 	%r100, %r47;
$L__BB9_72:
	.pragma "nounroll";
	mul.wide.s32 	%rd104, %r101, 8;
	add.s64 	%rd20, %rd8, %rd104;
	add.s64 	%rd21, %rd7, %rd104;
	setp.ge.s32 	%p40, %r101, %r2;
	@%p40 bra 	$L__BB9_74;
	ld.global.u64 	%rd105, [%rd21];
	st.global.u64 	[%rd20], %rd105;
$L__BB9_74:
	add.s32 	%r101, %r101, 128;
	add.s32 	%r100, %r100, 1;
	setp.ne.s32 	%p41, %r100, 0;
	@%p41 bra 	$L__BB9_72;
	bra.uni 	$L__BB9_88;
$L__BB9_75:
	setp.lt.s32 	%p42, %r60, 1;
	@%p42 bra 	$L__BB9_88;
	and.b32  	%r10, %r60, 15;
	setp.lt.u32 	%p43, %r60, 16;
	mov.b32 	%r93, 0;
	@%p43 bra 	$L__BB9_79;
	and.b32  	%r93, %r60, 2147483632;
	neg.s32 	%r90, %r93;
	add.s32 	%r89, %r4, 1152;
	mul.wide.u32 	%rd106, %r4, 8;
	or.b64  	%rd153, %rd106, 8192;
$L__BB9_78:
	.pragma "nounroll";
	mul.wide.s32 	%rd107, %r89, 8;
	add.s64 	%rd108, %rd107, 3072;
	add.s64 	%rd109, %rd7, %rd153;
	ld.global.u64 	%rd110, [%rd109+-8192];
	add.s64 	%rd111, %rd8, %rd153;
	st.global.u64 	[%rd111+-8192], %rd110;
	ld.global.u64 	%rd112, [%rd109+-7168];
	st.global.u64 	[%rd111+-7168], %rd112;
	ld.global.u64 	%rd113, [%rd109+-6144];
	st.global.u64 	[%rd111+-6144], %rd113;
	ld.global.u64 	%rd114, [%rd109+-5120];
	st.global.u64 	[%rd111+-5120], %rd114;
	ld.global.u64 	%rd115, [%rd109+-4096];
	st.global.u64 	[%rd111+-4096], %rd115;
	ld.global.u64 	%rd116, [%rd109+-3072];
	st.global.u64 	[%rd111+-3072], %rd116;
	ld.global.u64 	%rd117, [%rd109+-2048];
	st.global.u64 	[%rd111+-2048], %rd117;
	ld.global.u64 	%rd118, [%rd109+-1024];
	st.global.u64 	[%rd111+-1024], %rd118;
	ld.global.u64 	%rd119, [%rd109];
	st.global.u64 	[%rd111], %rd119;
	add.s64 	%rd120, %rd7, %rd108;
	ld.global.u64 	%rd121, [%rd120+-3072];
	add.s64 	%rd122, %rd8, %rd108;
	st.global.u64 	[%rd122+-3072], %rd121;
	ld.global.u64 	%rd123, [%rd120+-2048];
	st.global.u64 	[%rd122+-2048], %rd123;
	ld.global.u64 	%rd124, [%rd120+-1024];
	st.global.u64 	[%rd122+-1024], %rd124;
	ld.global.u64 	%rd125, [%rd120];
	st.global.u64 	[%rd122], %rd125;
	ld.global.u64 	%rd126, [%rd120+1024];
	st.global.u64 	[%rd122+1024], %rd126;
	ld.global.u64 	%rd127, [%rd120+2048];
	st.global.u64 	[%rd122+2048], %rd127;
	ld.global.u64 	%rd128, [%rd120+3072];
	st.global.u64 	[%rd122+3072], %rd128;
	add.s32 	%r90, %r90, 16;
	add.s32 	%r89, %r89, 2048;
	add.s64 	%rd153, %rd153, 16384;
	setp.eq.s32 	%p44, %r90, 0;
	@%p44 bra 	$L__BB9_79;
	bra.uni 	$L__BB9_78;
$L__BB9_79:
	setp.eq.s32 	%p45, %r10, 0;
	@%p45 bra 	$L__BB9_88;
	and.b32  	%r30, %r60, 7;
	setp.lt.u32 	%p46, %r10, 8;
	@%p46 bra 	$L__BB9_82;
	shl.b32 	%r83, %r93, 7;
	add.s32 	%r84, %r83, %r4;
	mul.wide.s32 	%rd129, %r84, 8;
	add.s64 	%rd130, %rd7, %rd129;
	ld.global.u64 	%rd131, [%rd130];
	add.s64 	%rd132, %rd8, %rd129;
	st.global.u64 	[%rd132], %rd131;
	ld.global.u64 	%rd133, [%rd130+1024];
	st.global.u64 	[%rd132+1024], %rd133;
	ld.global.u64 	%rd134, [%rd130+2048];
	st.global.u64 	[%rd132+2048], %rd134;
	ld.global.u64 	%rd135, [%rd130+3072];
	st.global.u64 	[%rd132+3072], %rd135;
	ld.global.u64 	%rd136, [%rd130+4096];
	st.global.u64 	[%rd132+4096], %rd136;
	ld.global.u64 	%rd137, [%rd130+5120];
	st.global.u64 	[%rd132+5120], %rd137;
	ld.global.u64 	%rd138, [%rd130+6144];
	st.global.u64 	[%rd132+6144], %rd138;
	ld.global.u64 	%rd139, [%rd130+7168];
	st.global.u64 	[%rd132+7168], %rd139;
	add.s32 	%r93, %r93, 8;
$L__BB9_82:
	setp.eq.s32 	%p47, %r30, 0;
	@%p47 bra 	$L__BB9_88;
	and.b32  	%r33, %r60, 3;
	setp.lt.u32 	%p48, %r30, 4;
	@%p48 bra 	$L__BB9_85;
	shl.b32 	%r85, %r93, 7;
	add.s32 	%r86, %r85, %r4;
	mul.wide.s32 	%rd140, %r86, 8;
	add.s64 	%rd141, %rd7, %rd140;
	ld.global.u64 	%rd142, [%rd141];
	add.s64 	%rd143, %rd8, %rd140;
	st.global.u64 	[%rd143], %rd142;
	ld.global.u64 	%rd144, [%rd141+1024];
	st.global.u64 	[%rd143+1024], %rd144;
	ld.global.u64 	%rd145, [%rd141+2048];
	st.global.u64 	[%rd143+2048], %rd145;
	ld.global.u64 	%rd146, [%rd141+3072];
	st.global.u64 	[%rd143+3072], %rd146;
	add.s32 	%r93, %r93, 4;
$L__BB9_85:
	setp.eq.s32 	%p49, %r33, 0;
	@%p49 bra 	$L__BB9_88;
	shl.b32 	%r87, %r93, 7;
	add.s32 	%r96, %r4, %r87;
	neg.s32 	%r95, %r33;
$L__BB9_87:
	.pragma "nounroll";
	mul.wide.s32 	%rd148, %r96, 8;
	add.s64 	%rd149, %rd8, %rd148;
	add.s64 	%rd150, %rd7, %rd148;
	ld.global.u64 	%rd151, [%rd150];
	st.global.u64 	[%rd149], %rd151;
	add.s32 	%r96, %r96, 128;
	add.s32 	%r95, %r95, 1;
	setp.eq.s32 	%p50, %r95, 0;
	@%p50 bra 	$L__BB9_88;
	bra.uni 	$L__BB9_87;
$L__BB9_88:
	ret;

}


// ===== COMPILED SASS (sm_100) =====

	.target	sm_100

	.elftype	@"ET_EXEC"


//--------------------- .note.nv.tkinfo           --------------------------
	.section	.note.nv.tkinfo,"",@"SHT_NOTE"
	.sectionflags	@"SHF_NOTE_NV_TKINFO"
	.tkinfo
        /*0018*/ 	.word	0x00000002
        /*0030*/ 	.string	""
        /*0030*/ 	.string	"ptxas"
        /*0030*/ 	.string	"Cuda compilation tools, release 13.0, V13.0.88"
        /*0030*/ 	.string	"Build cuda_13.0.r13.0/compiler.36424714_0"
        /*0030*/ 	.string	"-arch sm_100 -m 64 "



//--------------------- .note.nv.cuinfo           --------------------------
	.section	.note.nv.cuinfo,"",@"SHT_NOTE"
	.sectionflags	@"SHF_NOTE_NV_CUINFO"
        /*0018*/ 	.short	0x0002
        /*001a*/ 	.short	0x0064
        /*001c*/ 	.short	0x0082
	.zero		2


//--------------------- .nv.info                  --------------------------
	.section	.nv.info,"",@"SHT_CUDA_INFO"
	.align	4


	//----- nvinfo : EIATTR_REGCOUNT
	.align		4
        /*0000*/ 	.byte	0x04, 0x2f
        /*0002*/ 	.short	(.L_46 - .L_45)
	.align		4
.L_45:
        /*0004*/ 	.word	index@(_Z5mergePmPlmmS_)
        /*0008*/ 	.word	0x00000016


	//----- nvinfo : EIATTR_FRAME_SIZE
	.align		4
.L_46:
        /*000c*/ 	.byte	0x04, 0x11
        /*000e*/ 	.short	(.L_48 - .L_47)
	.align		4
.L_47:
        /*0010*/ 	.word	index@(_Z5mergePmPlmmS_)
        /*0014*/ 	.word	0x00000000


	//----- nvinfo : EIATTR_REGCOUNT
	.align		4
.L_48:
        /*0018*/ 	.byte	0x04, 0x2f
        /*001a*/ 	.short	(.L_50 - .L_49)
	.align		4
.L_49:
        /*001c*/ 	.word	index@(_ZN6thrust24THRUST_300001_SM_1000_NS8cuda_cub4core6detail13_kernel_agentINS1_16__set_operations9InitAgentIN3cub18CUB_300001_SM_100013ScanTileStateIiLb1EEEiEEJSA_iEEEvDpT0_)
        /*0020*/ 	.word	0x00000008


	//----- nvinfo : EIATTR_FRAME_SIZE
	.align		4
.L_50:
        /*0024*/ 	.byte	0x04, 0x11
        /*0026*/ 	.short	(.L_52 - .L_51)
	.align		4
.L_51:
        /*0028*/ 	.word	index@(_ZN6thrust24THRUST_300001_SM_1000_NS8cuda_cub4core6detail13_kernel_agentINS1_16__set_operations9InitAgentIN3cub18CUB_300001_SM_100013ScanTileStateIiLb1EEEiEEJSA_iEEEvDpT0_)
        /*002c*/ 	.word	0x00000000


	//----- nvinfo : EIATTR_REGCOUNT
	.align		4
.L_52:
        /*0030*/ 	.byte	0x04, 0x2f
        /*0032*/ 	.short	(.L_54 - .L_53)
	.align		4
.L_53:
        /*0034*/ 	.word	index@(_ZN6thrust24THRUST_300001_SM_1000_NS8cuda_cub4core6detail13_kernel_agentINS1_16__set_operations14PartitionAgentINS0_10device_ptrImEES8_iN4cuda3std3__44lessIiEEEEJS8_S8_iiiPNSB_4pairIiiEESD_iEEEvDpT0_)
        /*0038*/ 	.word	0x00000015


	//----- nvinfo : EIATTR_FRAME_SIZE
	.align		4
.L_54:
        /*003c*/ 	.byte	0x04, 0x11
        /*003e*/ 	.short	(.L_56 - .L_55)
	.align		4
.L_55:
        /*0040*/ 	.word	index@(_ZN6thrust24THRUST_300001_SM_1000_NS8cuda_cub4core6detail13_kernel_agentINS1_16__set_operations14PartitionAgentINS0_10device_ptrImEES8_iN4cuda3std3__44lessIiEEEEJS8_S8_iiiPNSB_4pairIiiEESD_iEEEvDpT0_)
        /*0044*/ 	.word	0x00000000


	//----- nvinfo : EIATTR_REGCOUNT
	.align		4
.L_56:
        /*0048*/ 	.byte	0x04, 0x2f
        /*004a*/ 	.short	(.L_58 - .L_57)
	.align		4
.L_57:
        /*004c*/ 	.word	index@(_ZN6thrust24THRUST_300001_SM_1000_NS8cuda_cub4core6detail13_kernel_agentINS1_16__set_operations10SetOpAgentINS0_10device_ptrImEES8_PmS9_NS7_IlEES9_iN4cuda3std3__44lessIiEENS5_23serial_set_intersectionENSD_17integral_constantIbLb0EEEEEJS8_S8_S9_S9_iiSA_S9_SF_SG_PNSD_4pairIiiEES9_N3cub18CUB_300001_SM_100013ScanTileStateIiLb1EEEEEEvDpT0_)
        /*0050*/ 	.word	0x00000028


	//----- nvinfo : EIATTR_FRAME_SIZE
	.align		4
.L_58:
        /*0054*/ 	.byte	0x04, 0x11
        /*0056*/ 	.short	(.L_60 - .L_59)
	.align		4
.L_59:
        /*0058*/ 	.word	index@(_ZN6thrust24THRUST_300001_SM_1000_NS8cuda_cub4core6detail13_kernel_agentINS1_16__set_operations10SetOpAgentINS0_10device_ptrImEES8_PmS9_NS7_IlEES9_iN4cuda3std3__44lessIiEENS5_23serial_set_intersectionENSD_17integral_constantIbLb0EEEEEJS8_S8_S9_S9_iiSA_S9_SF_SG_PNSD_4pairIiiEES9_N3cub18CUB_300001_SM_100013ScanTileStateIiLb1EEEEEEvDpT0_)
        /*005c*/ 	.word	0x00000008


	//----- nvinfo : EIATTR_REGCOUNT
	.align		4
.L_60:
        /*0060*/ 	.byte	0x04, 0x2f
        /*0062*/ 	.short	(.L_62 - .L_61)
	.align		4
.L_61:
        /*0064*/ 	.word	index@(_ZN6thrust24THRUST_300001_SM_1000_NS8cuda_cub4core6detail13_kernel_agentINS1_16__set_operations9InitAgentIN3cub18CUB_300001_SM_100013ScanTileStateIlLb1EEElEEJSA_lEEEvDpT0_)
        /*0068*/ 	.word	0x0000000a


	//----- nvinfo : EIATTR_FRAME_SIZE
	.align		4
.L_62:
        /*006c*/ 	.byte	0x04, 0x11
        /*006e*/ 	.short	(.L_64 - .L_63)
	.align		4
.L_63:
        /*0070*/ 	.word	index@(_ZN6thrust24THRUST_300001_SM_1000_NS8cuda_cub4core6detail13_kernel_agentINS1_16__set_operations9InitAgentIN3cub18CUB_300001_SM_100013ScanTileStateIlLb1EEElEEJSA_lEEEvDpT0_)
        /*0074*/ 	.word	0x00000000


	//----- nvinfo : EIATTR_REGCOUNT
	.align		4
.L_64:
        /*0078*/ 	.byte	0x04, 0x2f
        /*007a*/ 	.short	(.L_66 - .L_65)
	.align		4
.L_65:
        /*007c*/ 	.word	index@(_ZN6thrust24THRUST_300001_SM_1000_NS8cuda_cub4core6detail13_kernel_agentINS1_16__set_operations14PartitionAgentINS0_10device_ptrImEES8_lN4cuda3std3__44lessIiEEEEJS8_S8_lllPNSB_4pairIllEESD_iEEEvDpT0_)
        /*0080*/ 	.word	0x0000001d


	//----- nvinfo : EIATTR_FRAME_SIZE
	.align		4
.L_66:
        /*0084*/ 	.byte	0x04, 0x11
        /*0086*/ 	.short	(.L_68 - .L_67)
	.align		4
.L_67:
        /*0088*/ 	.word	index@(_ZN6thrust24THRUST_300001_SM_1000_NS8cuda_cub4core6detail13_kernel_agentINS1_16__set_operations14PartitionAgentINS0_10device_ptrImEES8_lN4cuda3std3__44lessIiEEEEJS8_S8_lllPNSB_4pairIllEESD_iEEEvDpT0_)
        /*008c*/ 	.word	0x00000000


	//----- nvinfo : EIATTR_REGCOUNT
	.align		4
.L_68:
        /*0090*/ 	.byte	0x04, 0x2f
        /*0092*/ 	.short	(.L_70 - .L_69)
	.align		4
.L_69:
        /*0094*/ 	.word	index@(_ZN6thrust24THRUST_300001_SM_1000_NS8cuda_cub4core6detail13_kernel_agentINS1_16__set_operations10SetOpAgentINS0_10device_ptrImEES8_PmS9_NS7_IlEES9_lN4cuda3std3__44lessIiEENS5_23serial_set_intersectionENSD_17integral_constantIbLb0EEEEEJS8_S8_S9_S9_llSA_S9_SF_SG_PNSD_4pairIllEES9_N3cub18CUB_300001_SM_100013ScanTileStateIlLb1EEEEEEvDpT0_)
        /*0098*/ 	.word	0x0000003e


	//----- nvinfo : EIATTR_FRAME_SIZE
	.align		4
.L_70:
        /*009c*/ 	.byte	0x04, 0x11
        /*009e*/ 	.short	(.L_72 - .L_71)
	.align		4
.L_71:
        /*00a0*/ 	.word	index@(_ZN6thrust24THRUST_300001_SM_1000_NS8cuda_cub4core6detail13_kernel_agentINS1_16__set_operations10SetOpAgentINS0_10device_ptrImEES8_PmS9_NS7_IlEES9_lN4cuda3std3__44lessIiEENS5_23serial_set_intersectionENSD_17integral_constantIbLb0EEEEEJS8_S8_S9_S9_llSA_S9_SF_SG_PNSD_4pairIllEES9_N3cub18CUB_300001_SM_100013ScanTileStateIlLb1EEEEEEvDpT0_)
        /*00a4*/ 	.word	0x00000000


	//----- nvinfo : EIATTR_REGCOUNT
	.align		4
.L_72:
        /*00a8*/ 	.byte	0x04, 0x2f
        /*00aa*/ 	.short	(.L_74 - .L_73)
	.align		4
.L_73:
        /*00ac*/ 	.word	index@(_ZN3cub18CUB_300001_SM_10006detail11EmptyKernelIvEEvv)
        /*00b0*/ 	.word	0x00000004


	//----- nvinfo : EIATTR_FRAME_SIZE
	.align		4
.L_74:
        /*00b4*/ 	.byte	0x04, 0x11
        /*00b6*/ 	.short	(.L_76 - .L_75)
	.align		4
.L_75:
        /*00b8*/ 	.word	index@(_ZN3cub18CUB_300001_SM_10006detail11EmptyKernelIvEEvv)
        /*00bc*/ 	.word	0x00000000


	//----- nvinfo : EIATTR_REGCOUNT
	.align		4
.L_76:
        /*00c0*/ 	.byte	0x04, 0x2f
        /*00c2*/ 	.short	(.L_78 - .L_77)
	.align		4
.L_77:
        /*00c4*/ 	.word	index@(_ZN3cub18CUB_300001_SM_10006detail9transform16transform_kernelINS2_10policy_hubILb1EN4cuda3std3__45tupleIJN6thrust24THRUST_300001_SM_1000_NS10device_ptrImEEEEEE10policy1000EiNS7_10__identityENSB_IlEEJPmEEEvT0_iT1_T2_DpNS2_10kernel_argIT3_EE)
        /*00c8*/ 	.word	0x00000020


	//----- nvinfo : EIATTR_FRAME_SIZE
	.align		4
.L_78:
        /*00cc*/ 	.byte	0x04, 0x11
        /*00ce*/ 	.short	(.L_80 - .L_79)
	.align		4
.L_79:
        /*00d0*/ 	.word	index@(_ZN3cub18CUB_300001_SM_10006detail9transform16transform_kernelINS2_10policy_hubILb1EN4cuda3std3__45tupleIJN6thrust24THRUST_300001_SM_1000_NS10device_ptrImEEEEEE10policy1000EiNS7_10__identityENSB_IlEEJPmEEEvT0_iT1_T2_DpNS2_10kernel_argIT3_EE)
        /*00d4*/ 	.word	0x00000000


	//----- nvinfo : EIATTR_REGCOUNT
	.align		4
.L_80:
        /*00d8*/ 	.byte	0x04, 0x2f
        /*00da*/ 	.short	(.L_82 - .L_81)
	.align		4
.L_81:
        /*00dc*/ 	.word	index@(_ZN3cub18CUB_300001_SM_10006detail9transform16transform_kernelINS2_10policy_hubILb1EN4cuda3std3__45tupleIJN6thrust24THRUST_300001_SM_1000_NS10device_ptrImEEEEEE10policy1000ElNS7_10__identityENSB_IlEEJPmEEEvT0_iT1_T2_DpNS2_10kernel_argIT3_EE)
        /*00e0*/ 	.word	0x00000020


	//----- nvinfo : EIATTR_FRAME_SIZE
	.align		4
.L_82:
        /*00e4*/ 	.byte	0x04, 0x11
        /*00e6*/ 	.short	(.L_84 - .L_83)
	.align		4
.L_83:
        /*00e8*/ 	.word	index@(_ZN3cub18CUB_300001_SM_10006detail9transform16transform_kernelINS2_10policy_hubILb1EN4cuda3std3__45tupleIJN6thrust24THRUST_300001_SM_1000_NS10device_ptrImEEEEEE10policy1000ElNS7_10__identityENSB_IlEEJPmEEEvT0_iT1_T2_DpNS2_10kernel_argIT3_EE)
        /*00ec*/ 	.word	0x00000000


	//----- nvinfo : EIATTR_MIN_STACK_SIZE
	.align		4
.L_84:
        /*00f0*/ 	.byte	0x04, 0x12
        /*00f2*/ 	.short	(.L_86 - .L_85)
	.align		4
.L_85:
        /*00f4*/ 	.word	index@(_ZN3cub18CUB_300001_SM_10006detail9transform16transform_kernelINS2_10policy_hubILb1EN4cuda3std3__45tupleIJN6thrust24THRUST_300001_SM_1000_NS10device_ptrImEEEEEE10policy1000ElNS7_10__identityENSB_IlEEJPmEEEvT0_iT1_T2_DpNS2_10kernel_argIT3_EE)
        /*00f8*/ 	.word	0x00000000


	//----- nvinfo : EIATTR_MIN_STACK_SIZE
	.align		4
.L_86:
        /*00fc*/ 	.byte	0x04, 0x12
        /*00fe*/ 	.short	(.L_88 - .L_87)
	.align		4
.L_87:
        /*0100*/ 	.word	index@(_ZN3cub18CUB_300001_SM_10006detail9transform16transform_kernelINS2_10policy_hubILb1EN4cuda3std3__45tupleIJN6thrust24THRUST_300001_SM_1000_NS10device_ptrImEEEEEE10policy1000EiNS7_10__identityENSB_IlEEJPmEEEvT0_iT1_T2_DpNS2_10kernel_argIT3_EE)
        /*0104*/ 	.word	0x00000000


	//----- nvinfo : EIATTR_MIN_STACK_SIZE
	.align		4
.L_88:
        /*0108*/ 	.byte	0x04, 0x12
        /*010a*/ 	.short	(.L_90 - .L_89)
	.align		4
.L_89:
        /*010c*/ 	.word	index@(_ZN3cub18CUB_300001_SM_10006detail11EmptyKernelIvEEvv)
        /*0110*/ 	.word	0x00000000


	//----- nvinfo : EIATTR_MIN_STACK_SIZE
	.align		4
.L_90:
        /*0114*/ 	.byte	0x04, 0x12
        /*0116*/ 	.short	(.L_92 - .L_91)
	.align		4
.L_91:
        /*0118*/ 	.word	index@(_ZN6thrust24THRUST_300001_SM_1000_NS8cuda_cub4core6detail13_kernel_agentINS1_16__set_operations10SetOpAgentINS0_10device_ptrImEES8_PmS9_NS7_IlEES9_lN4cuda3std3__44lessIiEENS5_23serial_set_intersectionENSD_17integral_constantIbLb0EEEEEJS8_S8_S9_S9_llSA_S9_SF_SG_PNSD_4pairIllEES9_N3cub18CUB_300001_SM_100013ScanTileStateIlLb1EEEEEEvDpT0_)
        /*011c*/ 	.word	0x00000000


	//----- nvinfo : EIATTR_MIN_STACK_SIZE
	.align		4
.L_92:
        /*0120*/ 	.byte	0x04, 0x12
        /*0122*/ 	.short	(.L_94 - .L_93)
	.align		4
.L_93:
        /*0124*/ 	.word	index@(_ZN6thrust24THRUST_300001_SM_1000_NS8cuda_cub4core6detail13_kernel_agentINS1_16__set_operations14PartitionAgentINS0_10device_ptrImEES8_lN4cuda3std3__44lessIiEEEEJS8_S8_lllPNSB_4pairIllEESD_iEEEvDpT0_)
        /*0128*/ 	.word	0x00000000


	//----- nvinfo : EIATTR_MIN_STACK_SIZE
	.align		4
.L_94:
        /*012c*/ 	.byte	0x04, 0x12
        /*012e*/ 	.short	(.L_96 - .L_95)
	.align		4
.L_95:
        /*0130*/ 	.word	index@(_ZN6thrust24THRUST_300001_SM_1000_NS8cuda_cub4core6detail13_kernel_agentINS1_16__set_operations9InitAgentIN3cub18CUB_300001_SM_100013ScanTileStateIlLb1EEElEEJSA_lEEEvDpT0_)
        /*0134*/ 	.word	0x00000000


	//----- nvinfo : EIATTR_MIN_STACK_SIZE
	.align		4
.L_96:
        /*0138*/ 	.byte	0x04, 0x12
        /*013a*/ 	.short	(.L_98 - .L_97)
	.align		4
.L_97:
        /*013c*/ 	.word	index@(_ZN6thrust24THRUST_300001_SM_1000_NS8cuda_cub4core6detail13_kernel_agentINS1_16__set_operations10SetOpAgentINS0_10device_ptrImEES8_PmS9_NS7_IlEES9_iN4cuda3std3__44lessIiEENS5_23serial_set_intersectionENSD_17integral_constantIbLb0EEEEEJS8_S8_S9_S9_iiSA_S9_SF_SG_PNSD_4pairIiiEES9_N3cub18CUB_300001_SM_100013ScanTileStateIiLb1EEEEEEvDpT0_)
        /*0140*/ 	.word	0x00000008


	//----- nvinfo : EIATTR_MIN_STACK_SIZE
	.align		4
.L_98:
        /*0144*/ 	.byte	0x04, 0x12
        /*0146*/ 	.short	(.L_100 - .L_99)
	.align		4
.L_99:
        /*0148*/ 	.word	index@(_ZN6thrust24THRUST_300001_SM_1000_NS8cuda_cub4core6detail13_kernel_agentINS1_16__set_operations14PartitionAgentINS0_10device_ptrImEES8_iN4cuda3std3__44lessIiEEEEJS8_S8_iiiPNSB_4pairIiiEESD_iEEEvDpT0_)
        /*014c*/ 	.word	0x00000000


	//----- nvinfo : EIATTR_MIN_STACK_SIZE
	.align		4
.L_100:
        /*0150*/ 	.byte	0x04, 0x12
        /*0152*/ 	.short	(.L_102 - .L_101)
	.align		4
.L_101:
        /*0154*/ 	.word	index@(_ZN6thrust24THRUST_300001_SM_1000_NS8cuda_cub4core6detail13_kernel_agentINS1_16__set_operations9InitAgentIN3cub18CUB_300001_SM_100013ScanTileStateIiLb1EEEiEEJSA_iEEEvDpT0_)
        /*0158*/ 	.word	0x00000000


	//----- nvinfo : EIATTR_MIN_STACK_SIZE
	.align		4
.L_102:
        /*015c*/ 	.byte	0x04, 0x12
        /*015e*/ 	.short	(.L_104 - .L_103)
	.align		4
.L_103:
        /*0160*/ 	.word	index@(_Z5mergePmPlmmS_)
        /*0164*/ 	.word	0x00000000
.L_104:


//--------------------- .nv.compat                --------------------------
	.section	.nv.compat,"",@"SHT_CUDA_COMPAT_INFO"
	.align	4
        /*0000*/ 	.byte	0x02, 0x09, 0x00, 0x00, 0x02, 0x02, 0x01, 0x00, 0x02, 0x05, 0x05, 0x00, 0x03, 0x07, 0x01, 0x01
        /*0010*/ 	.byte	0x02, 0x03, 0x00, 0x00, 0x02, 0x06, 0x01, 0x00, 0x04, 0x0b, 0x08, 0x00, 0x09, 0x00, 0x00, 0x00
        /*0020*/ 	.byte	0x00, 0x00, 0x00, 0x00


//--------------------- .nv.info._ZN3cub18CUB_300001_SM_10006detail9transform16transform_kernelINS2_10policy_hubILb1EN4cuda3std3__45tupleIJN6thrust24THRUST_300001_SM_1000_NS10device_ptrImEEEEEE10policy1000ElNS7_10__identityENSB_IlEEJPmEEEvT0_iT1_T2_DpNS2_10kernel_argIT3_EE --------------------------
	.section	.nv.info._ZN3cub18CUB_300001_SM_10006detail9transform16transform_kernelINS2_10policy_hubILb1EN4cuda3std3__45tupleIJN6thrust24THRUST_300001_SM_1000_NS10device_ptrImEEEEEE10policy1000ElNS7_10__identityENSB_IlEEJPmEEEvT0_iT1_T2_DpNS2_10kernel_argIT3_EE,"",@"SHT_CUDA_INFO"
	.sectionflags	@""
	.align	4


	//----- nvinfo : EIATTR_CUDA_API_VERSION
	.align		4
        /*0000*/ 	.byte	0x04, 0x37
        /*0002*/ 	.short	(.L_106 - .L_105)
.L_105:
        /*0004*/ 	.word	0x00000082


	//----- nvinfo : EIATTR_KPARAM_INFO
	.align		4
.L_106:
        /*0008*/ 	.byte	0x04, 0x17
        /*000a*/ 	.short	(.L_108 - .L_107)
.L_107:
        /*000c*/ 	.word	0x00000000
        /*0010*/ 	.short	0x0004
        /*0012*/ 	.short	0x0018
        /*0014*/ 	.byte	0x00, 0xf0, 0x41, 0x00


	//----- nvinfo : EIATTR_KPARAM_INFO
	.align		4
.L_108:
        /*0018*/ 	.byte	0x04, 0x17
        /*001a*/ 	.short	(.L_110 - .L_109)
.L_109:
        /*001c*/ 	.word	0x00000000
        /*0020*/ 	.short	0x0003
        /*0022*/ 	.short	0x0010
        /*0024*/ 	.byte	0x00, 0xf0, 0x21, 0x00


	//----- nvinfo : EIATTR_KPARAM_INFO
	.align		4
.L_110:
        /*0028*/ 	.byte	0x04, 0x17
        /*002a*/ 	.short	(.L_112 - .L_111)
.L_111:
        /*002c*/ 	.word	0x00000000
        /*0030*/ 	.short	0x0002
        /*0032*/ 	.short	0x000c
        /*0034*/ 	.byte	0x00, 0xf0, 0x05, 0x00


	//----- nvinfo : EIATTR_KPARAM_INFO
	.align		4
.L_112:
        /*0038*/ 	.byte	0x04, 0x17
        /*003a*/ 	.short	(.L_114 - .L_113)
.L_113:
        /*003c*/ 	.word	0x00000000
        /*0040*/ 	.short	0x0001
        /*0042*/ 	.short	0x0008
        /*0044*/ 	.byte	0x00, 0xf0, 0x11, 0x00


	//----- nvinfo : EIATTR_KPARAM_INFO
	.align		4
.L_114:
        /*0048*/ 	.byte	0x04, 0x17
        /*004a*/ 	.short	(.L_116 - .L_115)
.L_115:
        /*004c*/ 	.word	0x00000000
        /*0050*/ 	.short	0x0000
        /*0052*/ 	.short	0x0000
        /*0054*/ 	.byte	0x00, 0xf0, 0x21, 0x00


	//----- nvinfo : EIATTR_SPARSE_MMA_MASK
	.align		4
.L_116:
        /*0058*/ 	.byte	0x03, 0x50
        /*005a*/ 	.short	0x0000


	//----- nvinfo : EIATTR_MAXREG_COUNT
	.align		4
        /*005c*/ 	.byte	0x03, 0x1b
        /*005e*/ 	.short	0x00ff


	//----- nvinfo : EIATTR_MERCURY_ISA_VERSION
	.align		4
        /*0060*/ 	.byte	0x03, 0x5f
        /*0062*/ 	.short	0x0101


	//----- nvinfo : EIATTR_VRC_CTA_INIT_COUNT
	.align		4
        /*0064*/ 	.byte	0x02, 0x4a
	.zero		1
	.zero		1


	//----- nvinfo : EIATTR_EXIT_INSTR_OFFSETS
	.align		4
        /*0068*/ 	.byte	0x04, 0x1c
        /*006a*/ 	.short	(.L_118 - .L_117)


	//   ....[0]....
.L_117:
        /*006c*/ 	.word	0x000002a0


	//   ....[1]....
        /*0070*/ 	.word	0x00000f30


	//   ....[2]....
        /*0074*/ 	.word	0x00001360


	//   ....[3]....
        /*0078*/ 	.word	0x00001540


	//   ....[4]....
        /*007c*/ 	.word	0x00001600


	//   ....[5]....
        /*0080*/ 	.word	0x00001620


	//   ....[6]....
        /*0084*/ 	.word	0x000019e0


	//   ....[7]....
        /*0088*/ 	.word	0x00001b70


	//   ....[8]....
        /*008c*/ 	.word	0x00001c80


	//   ....[9]....
        /*0090*/ 	.word	0x00001d10


	//----- nvinfo : EIATTR_MAX_THREADS
	.align		4
.L_118:
        /*0094*/ 	.byte	0x04, 0x05
        /*0096*/ 	.short	(.L_120 - .L_119)
.L_119:
        /*0098*/ 	.word	0x00000080
        /*009c*/ 	.word	0x00000001
        /*00a0*/ 	.word	0x00000001


	//----- nvinfo : EIATTR_CRS_STACK_SIZE
	.align		4
.L_120:
        /*00a4*/ 	.byte	0x04, 0x1e
        /*00a6*/ 	.short	(.L_122 - .L_121)
.L_121:
        /*00a8*/ 	.word	0x00000000


	//----- nvinfo : EIATTR_CBANK_PARAM_SIZE
	.align		4
.L_122:
        /*00ac*/ 	.byte	0x03, 0x19
        /*00ae*/ 	.short	0x0028


	//----- nvinfo : EIATTR_PARAM_CBANK
	.align		4
        /*00b0*/ 	.byte	0x04, 0x0a
        /*00b2*/ 	.short	(.L_124 - .L_123)
	.align		4
.L_123:
        /*00b4*/ 	.word	index@(.nv.constant0._ZN3cub18CUB_300001_SM_10006detail9transform16transform_kernelINS2_10policy_hubILb1EN4cuda3std3__45tupleIJN6thrust24THRUST_300001_SM_1000_NS10device_ptrImEEEEEE10policy1000ElNS7_10__identityENSB_IlEEJPmEEEvT0_iT1_T2_DpNS2_10kernel_argIT3_EE)
        /*00b8*/ 	.short	0x0380
        /*00ba*/ 	.short	0x0028


	//----- nvinfo : EIATTR_SW_WAR
	.align		4
.L_124:
        /*00bc*/ 	.byte	0x04, 0x36
        /*00be*/ 	.short	(.L_126 - .L_125)
.L_125:
        /*00c0*/ 	.word	0x00000008
.L_126:


//--------------------- .nv.info._ZN3cub18CUB_300001_SM_10006detail9transform16transform_kernelINS2_10policy_hubILb1EN4cuda3std3__45tupleIJN6thrust24THRUST_300001_SM_1000_NS10device_ptrImEEEEEE10policy1000EiNS7_10__identityENSB_IlEEJPmEEEvT0_iT1_T2_DpNS2_10kernel_argIT3_EE --------------------------
	.section	.nv.info._ZN3cub18CUB_300001_SM_10006detail9transform16transform_kernelINS2_10policy_hubILb1EN4cuda3std3__45tupleIJN6thrust24THRUST_300001_SM_1000_NS10device_ptrImEEEEEE10policy1000EiNS7_10__identityENSB_IlEEJPmEEEvT0_iT1_T2_DpNS2_10kernel_argIT3_EE,"",@"SHT_CUDA_INFO"
	.sectionflags	@""
	.align	4


	//----- nvinfo : EIATTR_CUDA_API_VERSION
	.align		4
        /*0000*/ 	.byte	0x04, 0x37
        /*0002*/ 	.short	(.L_128 - .L_127)
.L_127:
        /*0004*/ 	.word	0x00000082


	//----- nvinfo : EIATTR_KPARAM_INFO
	.align		4
.L_128:
        /*0008*/ 	.byte	0x04, 0x17
        /*000a*/ 	.short	(.L_130 - .L_129)
.L_129:
        /*000c*/ 	.word	0x00000000
        /*0010*/ 	.short	0x0004
        /*0012*/ 	.short	0x0018
        /*0014*/ 	.byte	0x00, 0xf0, 0x41, 0x00


	//----- nvinfo : EIATTR_KPARAM_INFO
	.align		4
.L_130:
        /*0018*/ 	.byte	0x04, 0x17
        /*001a*/ 	.short	(.L_132 - .L_131)
.L_131:
        /*001c*/ 	.word	0x00000000
        /*0020*/ 	.short	0x0003
        /*0022*/ 	.short	0x0010
        /*0024*/ 	.byte	0x00, 0xf0, 0x21, 0x00


	//----- nvinfo : EIATTR_KPARAM_INFO
	.align		4
.L_132:
        /*0028*/ 	.byte	0x04, 0x17
        /*002a*/ 	.short	(.L_134 - .L_133)
.L_133:
        /*002c*/ 	.word	0x00000000
        /*0030*/ 	.short	0x0002
        /*0032*/ 	.short	0x0008
        /*0034*/ 	.byte	0x00, 0xf0, 0x05, 0x00


	//----- nvinfo : EIATTR_KPARAM_INFO
	.align		4
.L_134:
        /*0038*/ 	.byte	0x04, 0x17
        /*003a*/ 	.short	(.L_136 - .L_135)
.L_135:
        /*003c*/ 	.word	0x00000000
        /*0040*/ 	.short	0x0001
        /*0042*/ 	.short	0x0004
        /*0044*/ 	.byte	0x00, 0xf0, 0x11, 0x00


	//----- nvinfo : EIATTR_KPARAM_INFO
	.align		4
.L_136:
        /*0048*/ 	.byte	0x04, 0x17
        /*004a*/ 	.short	(.L_138 - .L_137)
.L_137:
        /*004c*/ 	.word	0x00000000
        /*0050*/ 	.short	0x0000
        /*0052*/ 	.short	0x0000
        /*0054*/ 	.byte	0x00, 0xf0, 0x11, 0x00


	//----- nvinfo : EIATTR_SPARSE_MMA_MASK
	.align		4
.L_138:
        /*0058*/ 	.byte	0x03, 0x50
        /*005a*/ 	.short	0x0000


	//----- nvinfo : EIATTR_MAXREG_COUNT
	.align		4
        /*005c*/ 	.byte	0x03, 0x1b
        /*005e*/ 	.short	0x00ff


	//----- nvinfo : EIATTR_MERCURY_ISA_VERSION
	.align		4
        /*0060*/ 	.byte	0x03, 0x5f
        /*0062*/ 	.short	0x0101


	//----- nvinfo : EIATTR_VRC_CTA_INIT_COUNT
	.align		4
        /*0064*/ 	.byte	0x02, 0x4a
	.zero		1
	.zero		1


	//----- nvinfo : EIATTR_EXIT_INSTR_OFFSETS
	.align		4
        /*0068*/ 	.byte	0x04, 0x1c
        /*006a*/ 	.short	(.L_140 - .L_139)


	//   ....[0]....
.L_139:
        /*006c*/ 	.word	0x000001f0


	//   ....[1]....
        /*0070*/ 	.word	0x000005b0


	//   ....[2]....
        /*0074*/ 	.word	0x00000750


	//   ....[3]....
        /*0078*/ 	.word	0x00000860


	//   ....[4]....
        /*007c*/ 	.word	0x00000910


	//   ....[5]....
        /*0080*/ 	.word	0x00000930


	//   ....[6]....
        /*0084*/ 	.word	0x00000f50


	//   ....[7]....
        /*0088*/ 	.word	0x00001380


	//   ....[8]....
        /*008c*/ 	.word	0x00001560


	//   ....[9]....
        /*0090*/ 	.word	0x00001600


	//----- nvinfo : EIATTR_MAX_THREADS
	.align		4
.L_140:
        /*0094*/ 	.byte	0x04, 0x05
        /*0096*/ 	.short	(.L_142 - .L_141)
.L_141:
        /*0098*/ 	.word	0x00000080
        /*009c*/ 	.word	0x00000001
        /*00a0*/ 	.word	0x00000001


	//----- nvinfo : EIATTR_CRS_STACK_SIZE
	.align		4
.L_142:
        /*00a4*/ 	.byte	0x04, 0x1e
        /*00a6*/ 	.short	(.L_144 - .L_143)
.L_143:
        /*00a8*/ 	.word	0x00000000


	//----- nvinfo : EIATTR_CBANK_PARAM_SIZE
	.align		4
.L_144:
        /*00ac*/ 	.byte	0x03, 0x19
        /*00ae*/ 	.short	0x0028


	//----- nvinfo : EIATTR_PARAM_CBANK
	.align		4
        /*00b0*/ 	.byte	0x04, 0x0a
        /*00b2*/ 	.short	(.L_146 - .L_145)
	.align		4
.L_145:
        /*00b4*/ 	.word	index@(.nv.constant0._ZN3cub18CUB_300001_SM_10006detail9transform16transform_kernelINS2_10policy_hubILb1EN4cuda3std3__45tupleIJN6thrust24THRUST_300001_SM_1000_NS10device_ptrImEEEEEE10policy1000EiNS7_10__identityENSB_IlEEJPmEEEvT0_iT1_T2_DpNS2_10kernel_argIT3_EE)
        /*00b8*/ 	.short	0x0380
        /*00ba*/ 	.short	0x0028


	//----- nvinfo : EIATTR_SW_WAR
	.align		4
.L_146:
        /*00bc*/ 	.byte	0x04, 0x36
        /*00be*/ 	.short	(.L_148 - .L_147)
.L_147:
        /*00c0*/ 	.word	0x00000008
.L_148:


//--------------------- .nv.info._ZN3cub18CUB_300001_SM_10006detail11EmptyKernelIvEEvv --------------------------
	.section	.nv.info._ZN3cub18CUB_300001_SM_10006detail11EmptyKernelIvEEvv,"",@"SHT_CUDA_INFO"
	.sectionflags	@""
	.align	4


	//----- nvinfo : EIATTR_CUDA_API_VERSION
	.align		4
        /*0000*/ 	.byte	0x04, 0x37
        /*0002*/ 	.short	(.L_150 - .L_149)
.L_149:
        /*0004*/ 	.word	0x00000082


	//----- nvinfo : EIATTR_SPARSE_MMA_MASK
	.align		4
.L_150:
        /*0008*/ 	.byte	0x03, 0x50
        /*000a*/ 	.short	0x0000


	//----- nvinfo : EIATTR_MAXREG_COUNT
	.align		4
        /*000c*/ 	.byte	0x03, 0x1b
        /*000e*/ 	.short	0x00ff


	//----- nvinfo : EIATTR_MERCURY_ISA_VERSION
	.align		4
        /*0010*/ 	.byte	0x03, 0x5f
        /*0012*/ 	.short	0x0101


	//----- nvinfo : EIATTR_VRC_CTA_INIT_COUNT
	.align		4
        /*0014*/ 	.byte	0x02, 0x4a
	.zero		1
	.zero		1


	//----- nvinfo : EIATTR_EXIT_INSTR_OFFSETS
	.align		4
        /*0018*/ 	.byte	0x04, 0x1c
        /*001a*/ 	.short	(.L_152 - .L_151)


	//   ....[0]....
.L_151:
        /*001c*/ 	.word	0x00000010


	//----- nvinfo : EIATTR_SW_WAR
	.align		4
.L_152:
        /*0020*/ 	.byte	0x04, 0x36
        /*0022*/ 	.short	(.L_154 - .L_153)
.L_153:
        /*0024*/ 	.word	0x00000008
.L_154:


//--------------------- .nv.info._ZN6thrust24THRUST_300001_SM_1000_NS8cuda_cub4core6detail13_kernel_agentINS1_16__set_operations10SetOpAgentINS0_10device_ptrImEES8_PmS9_NS7_IlEES9_lN4cuda3std3__44lessIiEENS5_23serial_set_intersectionENSD_17integral_constantIbLb0EEEEEJS8_S8_S9_S9_llSA_S9_SF_SG_PNSD_4pairIllEES9_N3cub18CUB_300001_SM_100013ScanTileStateIlLb1EEEEEEvDpT0_ --------------------------
	.section	.nv.info._ZN6thrust24THRUST_300001_SM_1000_NS8cuda_cub4core6detail13_kernel_agentINS1_16__set_operations10SetOpAgentINS0_10device_ptrImEES8_PmS9_NS7_IlEES9_lN4cuda3std3__44lessIiEENS5_23serial_set_intersectionENSD_17integral_constantIbLb0EEEEEJS8_S8_S9_S9_llSA_S9_SF_SG_PNSD_4pairIllEES9_N3cub18CUB_300001_SM_100013ScanTileStateIlLb1EEEEEEvDpT0_,"",@"SHT_CUDA_INFO"
	.sectionflags	@""
	.align	4


	//----- nvinfo : EIATTR_CUDA_API_VERSION
	.align		4
        /*0000*/ 	.byte	0x04, 0x37
        /*0002*/ 	.short	(.L_156 - .L_155)
.L_155:
        /*0004*/ 	.word	0x00000082


	//----- nvinfo : EIATTR_KPARAM_INFO
	.align		4
.L_156:
        /*0008*/ 	.byte	0x04, 0x17
        /*000a*/ 	.short	(.L_158 - .L_157)
.L_157:
        /*000c*/ 	.word	0x00000000
        /*0010*/ 	.short	0x000c
        /*0012*/ 	.short	0x0058
        /*0014*/ 	.byte	0x00, 0xf0, 0x21, 0x00


	//----- nvinfo : EIATTR_KPARAM_INFO
	.align		4
.L_158:
        /*0018*/ 	.byte	0x04, 0x17
        /*001a*/ 	.short	(.L_160 - .L_159)
.L_159:
        /*001c*/ 	.word	0x00000000
        /*0020*/ 	.short	0x000b
        /*0022*/ 	.short	0x0050
        /*0024*/ 	.byte	0x00, 0xf5, 0x21, 0x00


	//----- nvinfo : EIATTR_KPARAM_INFO
	.align		4
.L_160:
        /*0028*/ 	.byte	0x04, 0x17
        /*002a*/ 	.short	(.L_162 - .L_161)
.L_161:
        /*002c*/ 	.word	0x00000000
        /*0030*/ 	.short	0x000a
        /*0032*/ 	.short	0x0048
        /*0034*/ 	.byte	0x00, 0xf5, 0x21, 0x00


	//----- nvinfo : EIATTR_KPARAM_INFO
	.align		4
.L_162:
        /*0038*/ 	.byte	0x04, 0x17
        /*003a*/ 	.short	(.L_164 - .L_163)
.L_163:
        /*003c*/ 	.word	0x00000000
        /*0040*/ 	.short	0x0009
        /*0042*/ 	.short	0x0041
        /*0044*/ 	.byte	0x00, 0xf0, 0x05, 0x00


	//----- nvinfo : EIATTR_KPARAM_INFO
	.align		4
.L_164:
        /*0048*/ 	.byte	0x04, 0x17
        /*004a*/ 	.short	(.L_166 - .L_165)
.L_165:
        /*004c*/ 	.word	0x00000000
        /*0050*/ 	.short	0x0008
        /*0052*/ 	.short	0x0040
        /*0054*/ 	.byte	0x00, 0xf0, 0x05, 0x00


	//----- nvinfo : EIATTR_KPARAM_INFO
	.align		4
.L_166:
        /*0058*/ 	.byte	0x04, 0x17
        /*005a*/ 	.short	(.L_168 - .L_167)
.L_167:
        /*005c*/ 	.word	0x00000000
        /*0060*/ 	.short	0x0007
        /*0062*/ 	.short	0x0038
        /*0064*/ 	.byte	0x00, 0xf5, 0x21, 0x00


	//----- nvinfo : EIATTR_KPARAM_INFO
	.align		4
.L_168:
        /*0068*/ 	.byte	0x04, 0x17
        /*006a*/ 	.short	(.L_170 - .L_169)
.L_169:
        /*006c*/ 	.word	0x00000000
        /*0070*/ 	.short	0x0006
        /*0072*/ 	.short	0x0030
        /*0074*/ 	.byte	0x00, 0xf0, 0x21, 0x00


	//----- nvinfo : EIATTR_KPARAM_INFO
	.align		4
.L_170:
        /*0078*/ 	.byte	0x04, 0x17
        /*007a*/ 	.short	(.L_172 - .L_171)
.L_171:
        /*007c*/ 	.word	0x00000000
        /*0080*/ 	.short	0x0005
        /*0082*/ 	.short	0x0028
        /*0084*/ 	.byte	0x00, 0xf0, 0x21, 0x00


	//----- nvinfo : EIATTR_KPARAM_INFO
	.align		4
.L_172:
        /*0088*/ 	.byte	0x04, 0x17
        /*008a*/ 	.short	(.L_174 - .L_173)
.L_173:
        /*008c*/ 	.word	0x00000000
        /*0090*/ 	.short	0x0004
        /*0092*/ 	.short	0x0020
        /*0094*/ 	.byte	0x00, 0xf0, 0x21, 0x00


	//----- nvinfo : EIATTR_KPARAM_INFO
	.align		4
.L_174:
        /*0098*/ 	.byte	0x04, 0x17
        /*009a*/ 	.short	(.L_176 - .L_175)
.L_175:
        /*009c*/ 	.word	0x00000000
        /*00a0*/ 	.short	0x0003
        /*00a2*/ 	.short	0x0018
        /*00a4*/ 	.byte	0x00, 0xf5, 0x21, 0x00


	//----- nvinfo : EIATTR_KPARAM_INFO
	.align		4
.L_176:
        /*00a8*/ 	.byte	0x04, 0x17
        /*00aa*/ 	.short	(.L_178 - .L_177)
.L_177:
        /*00ac*/ 	.word	0x00000000
        /*00b0*/ 	.short	0x0002
        /*00b2*/ 	.short	0x0010
        /*00b4*/ 	.byte	0x00, 0xf5, 0x21, 0x00


	//----- nvinfo : EIATTR_KPARAM_INFO
	.align		4
.L_178:
        /*00b8*/ 	.byte	0x04, 0x17
        /*00ba*/ 	.short	(.L_180 - .L_179)
.L_179:
        /*00bc*/ 	.word	0x00000000
        /*00c0*/ 	.short	0x0001
        /*00c2*/ 	.short	0x0008
        /*00c4*/ 	.byte	0x00, 0xf0, 0x21, 0x00


	//----- nvinfo : EIATTR_KPARAM_INFO
	.align		4
.L_180:
        /*00c8*/ 	.byte	0x04, 0x17
        /*00ca*/ 	.short	(.L_182 - .L_181)
.L_181:
        /*00cc*/ 	.word	0x00000000
        /*00d0*/ 	.short	0x0000
        /*00d2*/ 	.short	0x0000
        /*00d4*/ 	.byte	0x00, 0xf0, 0x21, 0x00


	//----- nvinfo : EIATTR_SPARSE_MMA_MASK
	.align		4
.L_182:
        /*00d8*/ 	.byte	0x03, 0x50
        /*00da*/ 	.short	0x0000


	//----- nvinfo : EIATTR_MAXREG_COUNT
	.align		4
        /*00dc*/ 	.byte	0x03, 0x1b
        /*00de*/ 	.short	0x0080


	//----- nvinfo : EIATTR_NUM_BARRIERS
	.align		4
        /*00e0*/ 	.byte	0x02, 0x4c
        /*00e2*/ 	.byte	0x01
	.zero		1


	//----- nvinfo : EIATTR_MERCURY_ISA_VERSION
	.align		4
        /*00e4*/ 	.byte	0x03, 0x5f
        /*00e6*/ 	.short	0x0101


	//----- nvinfo : EIATTR_COOP_GROUP_MASK_REGIDS
	.align		4
        /*00e8*/ 	.byte	0x04, 0x29
        /*00ea*/ 	.short	(.L_184 - .L_183)


	//   ....[0]....
.L_183:
        /*00ec*/ 	.word	0xffffffff


	//   ....[1]....
        /*00f0*/ 	.word	0xffffffff


	//   ....[2]....
        /*00f4*/ 	.word	0xffffffff


	//   ....[3]....
        /*00f8*/ 	.word	0xffffffff


	//   ....[4]....
        /*00fc*/ 	.word	0xffffffff


	//   ....[5]....
        /*0100*/ 	.word	0xffffffff


	//   ....[6]....
        /*0104*/ 	.word	0xffffffff


	//   ....[7]....
        /*0108*/ 	.word	0xffffffff


	//   ....[8]....
        /*010c*/ 	.word	0xffffffff


	//   ....[9]....
        /*0110*/ 	.word	0xffffffff


	//   ....[10]....
        /*0114*/ 	.word	0xffffffff


	//   ....[11]....
        /*0118*/ 	.word	0xffffffff


	//   ....[12]....
        /*011c*/ 	.word	0xffffffff


	//   ....[13]....
        /*0120*/ 	.word	0xffffffff


	//   ....[14]....
        /*0124*/ 	.word	0xffffffff


	//   ....[15]....
        /*0128*/ 	.word	0xffffffff


	//   ....[16]....
        /*012c*/ 	.word	0xffffffff


	//   ....[17]....
        /*0130*/ 	.word	0xffffffff


	//   ....[18]....
        /*0134*/ 	.word	0xffffffff


	//   ....[19]....
        /*0138*/ 	.word	0xffffffff


	//   ....[20]....
        /*013c*/ 	.word	0xffffffff


	//   ....[21]....
        /*0140*/ 	.word	0xffffffff


	//   ....[22]....
        /*0144*/ 	.word	0xffffffff


	//   ....[23]....
        /*0148*/ 	.word	0xffffffff


	//   ....[24]....
        /*014c*/ 	.word	0xffffffff


	//   ....[25]....
        /*0150*/ 	.word	0xffffffff


	//   ....[26]....
        /*0154*/ 	.word	0xffffffff


	//   ....[27]....
        /*0158*/ 	.word	0xffffffff


	//   ....[28]....
        /*015c*/ 	.word	0xffffffff


	//   ....[29]....
        /*0160*/ 	.word	0xffffffff


	//   ....[30]....
        /*0164*/ 	.word	0xffffffff


	//   ....[31]....
        /*0168*/ 	.word	0xffffffff


	//   ....[32]....
        /*016c*/ 	.word	0xffffffff


	//   ....[33]....
        /*0170*/ 	.word	0xffffffff


	//   ....[34]....
        /*0174*/ 	.word	0xffffffff


	//   ....[35]....
        /*0178*/ 	.word	0xffffffff


	//   ....[36]....
        /*017c*/ 	.word	0xffffffff


	//   ....[37]....
        /*0180*/ 	.word	0xffffffff


	//   ....[38]....
        /*0184*/ 	.word	0xffffffff


	//   ....[39]....
        /*0188*/ 	.word	0xffffffff


	//   ....[40]....
        /*018c*/ 	.word	0xffffffff


	//   ....[41]....
        /*0190*/ 	.word	0xffffffff


	//   ....[42]....
        /*0194*/ 	.word	0xffffffff


	//   ....[43]....
        /*0198*/ 	.word	0xffffffff


	//   ....[44]....
        /*019c*/ 	.word	0xffffffff


	//   ....[45]....
        /*01a0*/ 	.word	0xffffffff


	//   ....[46]....
        /*01a4*/ 	.word	0xffffffff


	//   ....[47]....
        /*01a8*/ 	.word	0xffffffff


	//   ....[48]....
        /*01ac*/ 	.word	0xffffffff


	//   ....[49]....
        /*01b0*/ 	.word	0xffffffff


	//   ....[50]....
        /*01b4*/ 	.word	0xffffffff


	//   ....[51]....
        /*01b8*/ 	.word	0xffffffff


	//   ....[52]....
        /*01bc*/ 	.word	0xffffffff


	//   ....[53]....
        /*01c0*/ 	.word	0xffffffff


	//   ....[54]....
        /*01c4*/ 	.word	0xffffffff


	//   ....[55]....
        /*01c8*/ 	.word	0xffffffff


	//   ....[56]....
        /*01cc*/ 	.word	0xffffffff


	//   ....[57]....
        /*01d0*/ 	.word	0xffffffff


	//   ....[58]....
        /*01d4*/ 	.word	0xffffffff


	//   ....[59]....
        /*01d8*/ 	.word	0xffffffff


	//   ....[60]....
        /*01dc*/ 	.word	0xffffffff


	//   ....[61]....
        /*01e0*/ 	.word	0xffffffff


	//   ....[62]....
        /*01e4*/ 	.word	0xffffffff


	//   ....[63]....
        /*01e8*/ 	.word	0xffffffff


	//   ....[64]....
        /*01ec*/ 	.word	0xffffffff


	//   ....[65]....
        /*01f0*/ 	.word	0xffffffff


	//   ....[66]....
        /*01f4*/ 	.word	0xffffffff


	//   ....[67]....
        /*01f8*/ 	.word	0xffffffff


	//   ....[68]....
        /*01fc*/ 	.word	0xffffffff


	//   ....[69]....
        /*0200*/ 	.word	0xffffffff


	//   ....[70]....
        /*0204*/ 	.word	0xffffffff


	//   ....[71]....
        /*0208*/ 	.word	0xffffffff


	//   ....[72]....
        /*020c*/ 	.word	0xffffffff


	//   ....[73]....
        /*0210*/ 	.word	0xffffffff


	//   ....[74]....
        /*0214*/ 	.word	0xffffffff


	//   ....[75]....
        /*0218*/ 	.word	0xffffffff


	//   ....[76]....
        /*021c*/ 	.word	0xffffffff


	//   ....[77]....
        /*0220*/ 	.word	0xffffffff


	//   ....[78]....
        /*0224*/ 	.word	0xffffffff


	//   ....[79]....
        /*0228*/ 	.word	0xffffffff


	//   ....[80]....
        /*022c*/ 	.word	0xffffffff


	//   ....[81]....
        /*0230*/ 	.word	0xffffffff


	//   ....[82]....
        /*0234*/ 	.word	0xffffffff


	//   ....[83]....
        /*0238*/ 	.word	0xffffffff


	//   ....[84]....
        /*023c*/ 	.word	0xffffffff


	//   ....[85]....
        /*0240*/ 	.word	0xffffffff


	//   ....[86]....
        /*0244*/ 	.word	0xffffffff


	//   ....[87]....
        /*0248*/ 	.word	0xffffffff


	//   ....[88]....
        /*024c*/ 	.word	0xffffffff


	//   ....[89]....
        /*0250*/ 	.word	0xffffffff


	//   ....[90]....
        /*0254*/ 	.word	0xffffffff


	//   ....[91]....
        /*0258*/ 	.word	0xffffffff


	//   ....[92]....
        /*025c*/ 	.word	0x05000000


	//   ....[93]....
        /*0260*/ 	.word	0x05000000


	//   ....[94]....
        /*0264*/ 	.word	0x05000000


	//   ....[95]....
        /*0268*/ 	.word	0x05000000


	//   ....[96]....
        /*026c*/ 	.word	0x05000000


	//   ....[97]....
        /*0270*/ 	.word	0x05000000


	//   ....[98]....
        /*0274*/ 	.word	0x05000000


	//   ....[99]....
        /*0278*/ 	.word	0x05000000


	//   ....[100]....
        /*027c*/ 	.word	0x05000000


	//   ....[101]....
        /*0280*/ 	.word	0x05000000


	//   ....[102]....
        /*0284*/ 	.word	0x05000000


	//   ....[103]....
        /*0288*/ 	.word	0x05000000


	//   ....[104]....
        /*028c*/ 	.word	0x05000000


	//   ....[105]....
        /*0290*/ 	.word	0x05000000


	//   ....[106]....
        /*0294*/ 	.word	0x05000000


	//   ....[107]....
        /*0298*/ 	.word	0x05000000


	//   ....[108]....
        /*029c*/ 	.word	0x05000000


	//   ....[109]....
        /*02a0*/ 	.word	0x05000000


	//   ....[110]....
        /*02a4*/ 	.word	0x05000000


	//   ....[111]....
        /*02a8*/ 	.word	0x05000000


	//   ....[112]....
        /*02ac*/ 	.word	0x05000000


	//   ....[113]....
        /*02b0*/ 	.word	0x05000000


	//   ....[114]....
        /*02b4*/ 	.word	0x05000000


	//   ....[115]....
        /*02b8*/ 	.word	0x05000000


	//   ....[116]....
        /*02bc*/ 	.word	0x05000000


	//   ....[117]....
        /*02c0*/ 	.word	0x05000000


	//   ....[118]....
        /*02c4*/ 	.word	0x05000000


	//   ....[119]....
        /*02c8*/ 	.word	0x05000000


	//   ....[120]....
        /*02cc*/ 	.word	0x05000000


	//   ....[121]....
        /*02d0*/ 	.word	0x05000000


	//   ....[122]....
        /*02d4*/ 	.word	0x05000000


	//   ....[123]....
        /*02d8*/ 	.word	0x05000000


	//   ....[124]....
        /*02dc*/ 	.word	0x05000000


	//   ....[125]....
        /*02e0*/ 	.word	0x05000000


	//   ....[126]....
        /*02e4*/ 	.word	0x05000000


	//   ....[127]....
        /*02e8*/ 	.word	0x05000000


	//   ....[128]....
        /*02ec*/ 	.word	0x05000000


	//   ....[129]....
        /*02f0*/ 	.word	0x05000000


	//   ....[130]....
        /*02f4*/ 	.word	0x05000000


	//   ....[131]....
        /*02f8*/ 	.word	0x05000000


	//   ....[132]....
        /*02fc*/ 	.word	0x05000000


	//   ....[133]....
        /*0300*/ 	.word	0x05000000


	//   ....[134]....
        /*0304*/ 	.word	0x05000000


	//   ....[135]....
        /*0308*/ 	.word	0x05000000


	//   ....[136]....
        /*030c*/ 	.word	0x05000000


	//   ....[137]....
        /*0310*/ 	.word	0x05000000


	//   ....[138]....
        /*0314*/ 	.word	0x05000000


	//   ....[139]....
        /*0318*/ 	.word	0x05000000


	//   ....[140]....
        /*031c*/ 	.word	0x05000000


	//   ....[141]....
        /*0320*/ 	.word	0x05000000


	//   ....[142]....
        /*0324*/ 	.word	0x05000000


	//   ....[143]....
        /*0328*/ 	.word	0x05000000


	//   ....[144]....
        /*032c*/ 	.word	0x05000000


	//   ....[145]....
        /*0330*/ 	.word	0x05000000


	//   ....[146]....
        /*0334*/ 	.word	0x05000000


	//   ....[147]....
        /*0338*/ 	.word	0x05000000


	//----- nvinfo : EIATTR_COOP_GROUP_INSTR_OFFSETS
	.align		4
.L_184:
        /*033c*/ 	.byte	0x04, 0x28
        /*033e*/ 	.short	(.L_186 - .L_185)


	//   ....[0]....
.L_185:
        /*0340*/ 	.word	0x00001c60


	//   ....[1]....
        /*0344*/ 	.word	0x00001cb0


	//   ....[2]....
        /*0348*/ 	.word	0x00001cd0


	//   ....[3]....
        /*034c*/ 	.word	0x00001d20


	//   ....[4]....
        /*0350*/ 	.word	0x00001d40


	//   ....[5]....
        /*0354*/ 	.word	0x00001d90


	//   ....[6]....
        /*0358*/ 	.word	0x00001db0


	//   ....[7]....
        /*035c*/ 	.word	0x00001e00


	//   ....[8]....
        /*0360*/ 	.word	0x00001e20


	//   ....[9]....
        /*0364*/ 	.word	0x00002350


	//   ....[10]....
        /*0368*/ 	.word	0x000023a0


	//   ....[11]....
        /*036c*/ 	.word	0x000023c0


	//   ....[12]....
        /*0370*/ 	.word	0x00002410


	//   ....[13]....
        /*0374*/ 	.word	0x00002430


	//   ....[14]....
        /*0378*/ 	.word	0x00002480


	//   ....[15]....
        /*037c*/ 	.word	0x000024a0


	//   ....[16]....
        /*0380*/ 	.word	0x000024f0


	//   ....[17]....
        /*0384*/ 	.word	0x00002510


	//   ....[18]....
        /*0388*/ 	.word	0x00002ba0


	//   ....[19]....
        /*038c*/ 	.word	0x00002c70


	//   ....[20]....
        /*0390*/ 	.word	0x00002ce0


	//   ....[21]....
        /*0394*/ 	.word	0x00002d90


	//   ....[22]....
        /*0398*/ 	.word	0x00002db0


	//   ....[23]....
        /*039c*/ 	.word	0x00002e00


	//   ....[24]....
        /*03a0*/ 	.word	0x00002e30


	//   ....[25]....
        /*03a4*/ 	.word	0x00002e80


	//   ....[26]....
        /*03a8*/ 	.word	0x00002eb0


	//   ....[27]....
        /*03ac*/ 	.word	0x00002f00


	//   ....[28]....
        /*03b0*/ 	.word	0x00002f30


	//   ....[29]....
        /*03b4*/ 	.word	0x00002f90


	//   ....[30]....
        /*03b8*/ 	.word	0x00002fc0


	//   ....[31]....
        /*03bc*/ 	.word	0x00003050


	//   ....[32]....
        /*03c0*/ 	.word	0x000030e0


	//   ....[33]....
        /*03c4*/ 	.word	0x000031d0


	//   ....[34]....
        /*03c8*/ 	.word	0x00003230


	//   ....[35]....
        /*03cc*/ 	.word	0x000032a0


	//   ....[36]....
        /*03d0*/ 	.word	0x000032c0


	//   ....[37]....
        /*03d4*/ 	.word	0x00003310


	//   ....[38]....
        /*03d8*/ 	.word	0x00003340


	//   ....[39]....
        /*03dc*/ 	.word	0x00003390


	//   ....[40]....
        /*03e0*/ 	.word	0x000033c0


	//   ....[41]....
        /*03e4*/ 	.word	0x00003410


	//   ....[42]....
        /*03e8*/ 	.word	0x00003440


	//   ....[43]....
        /*03ec*/ 	.word	0x000034a0


	//   ....[44]....
        /*03f0*/ 	.word	0x000034b0


	//   ....[45]....
        /*03f4*/ 	.word	0x00003520


	//   ....[46]....
        /*03f8*/ 	.word	0x000060c0


	//   ....[47]....
        /*03fc*/ 	.word	0x00006110


	//   ....[48]....
        /*0400*/ 	.word	0x00006130


	//   ....[49]....
        /*0404*/ 	.word	0x00006180


	//   ....[50]....
        /*0408*/ 	.word	0x000061a0


	//   ....[51]....
        /*040c*/ 	.word	0x000061f0


	//   ....[52]....
        /*0410*/ 	.word	0x00006210


	//   ....[53]....
        /*0414*/ 	.word	0x00006260


	//   ....[54]....
        /*0418*/ 	.word	0x00006280


	//   ....[55]....
        /*041c*/ 	.word	0x00006760


	//   ....[56]....
        /*0420*/ 	.word	0x000067b0


	//   ....[57]....
        /*0424*/ 	.word	0x000067d0


	//   ....[58]....
        /*0428*/ 	.word	0x00006820


	//   ....[59]....
        /*042c*/ 	.word	0x00006840


	//   ....[60]....
        /*0430*/ 	.word	0x00006890


	//   ....[61]....
        /*0434*/ 	.word	0x000068b0


	//   ....[62]....
        /*0438*/ 	.word	0x00006900


	//   ....[63]....
        /*043c*/ 	.word	0x00006920


	//   ....[64]....
        /*0440*/ 	.word	0x00006fb0


	//   ....[65]....
        /*0444*/ 	.word	0x00007080


	//   ....[66]....
        /*0448*/ 	.word	0x000070f0


	//   ....[67]....
        /*044c*/ 	.word	0x000071c0


	//   ....[68]....
        /*0450*/ 	.word	0x000071e0


	//   ....[69]....
        /*0454*/ 	.word	0x00007230


	//   ....[70]....
        /*0458*/ 	.word	0x00007260


	//   ....[71]....
        /*045c*/ 	.word	0x000072b0


	//   ....[72]....
        /*0460*/ 	.word	0x000072e0


	//   ....[73]....
        /*0464*/ 	.word	0x00007330


	//   ....[74]....
        /*0468*/ 	.word	0x00007360


	//   ....[75]....
        /*046c*/ 	.word	0x000073c0


	//   ....[76]....
        /*0470*/ 	.word	0x000073e0


	//   ....[77]....
        /*0474*/ 	.word	0x00007460


	//   ....[78]....
        /*0478*/ 	.word	0x000074f0


	//   ....[79]....
        /*047c*/ 	.word	0x000075e0


	//   ....[80]....
        /*0480*/ 	.word	0x00007640


	//   ....[81]....
        /*0484*/ 	.word	0x000076b0


	//   ....[82]....
        /*0488*/ 	.word	0x000076d0


	//   ....[83]....
        /*048c*/ 	.word	0x00007720


	//   ....[84]....
        /*0490*/ 	.word	0x00007750


	//   ....[85]....
        /*0494*/ 	.word	0x000077a0


	//   ....[86]....
        /*0498*/ 	.word	0x000077d0


	//   ....[87]....
        /*049c*/ 	.word	0x00007820


	//   ....[88]....
        /*04a0*/ 	.word	0x00007850


	//   ....[89]....
        /*04a4*/ 	.word	0x000078b0


	//   ....[90]....
        /*04a8*/ 	.word	0x000078c0


	//   ....[91]....
        /*04ac*/ 	.word	0x00007930


	//   ....[92]....
        /*04b0*/ 	.word	0x00008760


	//   ....[93]....
        /*04b4*/ 	.word	0x000087e0


	//   ....[94]....
        /*04b8*/ 	.word	0x00008870


	//   ....[95]....
        /*04bc*/ 	.word	0x00008920


	//   ....[96]....
        /*04c0*/ 	.word	0x00008970


	//   ....[97]....
        /*04c4*/ 	.word	0x00008a40


	//   ....[98]....
        /*04c8*/ 	.word	0x00008aa0


	//   ....[99]....
        /*04cc*/ 	.word	0x00008b00


	//   ....[100]....
        /*04d0*/ 	.word	0x00008b90


	//   ....[101]....
        /*04d4*/ 	.word	0x00008bf0


	//   ....[102]....
        /*04d8*/ 	.word	0x00008c80


	//   ....[103]....
        /*04dc*/ 	.word	0x00008d00


	//   ....[104]....
        /*04e0*/ 	.word	0x00008d70


	//   ....[105]....
        /*04e4*/ 	.word	0x00008ea0


	//   ....[106]....
        /*04e8*/ 	.word	0x00008f10


	//   ....[107]....
        /*04ec*/ 	.word	0x00008f90


	//   ....[108]....
        /*04f0*/ 	.word	0x00009030


	//   ....[109]....
        /*04f4*/ 	.word	0x00009100


	//   ....[110]....
        /*04f8*/ 	.word	0x00009170


	//   ....[111]....
        /*04fc*/ 	.word	0x00009210


	//   ....[112]....
        /*0500*/ 	.word	0x00009270


	//   ....[113]....
        /*0504*/ 	.word	0x000092d0


	//   ....[114]....
        /*0508*/ 	.word	0x00009360


	//   ....[115]....
        /*050c*/ 	.word	0x000093d0


	//   ....[116]....
        /*0510*/ 	.word	0x00009470


	//   ....[117]....
        /*0514*/ 	.word	0x000094d0


	//   ....[118]....
        /*0518*/ 	.word	0x00009540


	//   ....[119]....
        /*051c*/ 	.word	0x000095d0


	//   ....[120]....
        /*0520*/ 	.word	0x00009640


	//   ....[121]....
        /*0524*/ 	.word	0x000096c0


	//   ....[122]....
        /*0528*/ 	.word	0x00009750


	//   ....[123]....
        /*052c*/ 	.word	0x00009800


	//   ....[124]....
        /*0530*/ 	.word	0x00009850


	//   ....[125]....
        /*0534*/ 	.word	0x00009920


	//   ....[126]....
        /*0538*/ 	.word	0x00009980


	//   ....[127]....
        /*053c*/ 	.word	0x000099e0


	//   ....[128]....
        /*0540*/ 	.word	0x00009a70


	//   ....[129]....
        /*0544*/ 	.word	0x00009ad0


	//   ....[130]....
        /*0548*/ 	.word	0x00009b60


	//   ....[131]....
        /*054c*/ 	.word	0x00009be0


	//   ....[132]....
        /*0550*/ 	.word	0x00009c50


	//   ....[133]....
        /*0554*/ 	.word	0x00009d80


	//   ....[134]....
        /*0558*/ 	.word	0x00009df0


	//   ....[135]....
        /*055c*/ 	.word	0x00009e70


	//   ....[136]....
        /*0560*/ 	.word	0x00009f10


	//   ....[137]....
        /*0564*/ 	.word	0x00009fe0


	//   ....[138]....
        /*0568*/ 	.word	0x0000a050


	//   ....[139]....
        /*056c*/ 	.word	0x0000a0f0


	//   ....[140]....
        /*0570*/ 	.word	0x0000a150


	//   ....[141]....
        /*0574*/ 	.word	0x0000a1b0


	//   ....[142]....
        /*0578*/ 	.word	0x0000a240


	//   ....[143]....
        /*057c*/ 	.word	0x0000a2b0


	//   ....[144]....
        /*0580*/ 	.word	0x0000a350


	//   ....[145]....
        /*0584*/ 	.word	0x0000a3b0


	//   ....[146]....
        /*0588*/ 	.word	0x0000a420


	//   ....[147]....
        /*058c*/ 	.word	0x0000a4b0


	//----- nvinfo : EIATTR_VRC_CTA_INIT_COUNT
	.align		4
.L_186:
        /*0590*/ 	.byte	0x02, 0x4a
	.zero		1
	.zero		1


	//----- nvinfo : EIATTR_EXIT_INSTR_OFFSETS
	.align		4
        /*0594*/ 	.byte	0x04, 0x1c
        /*0596*/ 	.short	(.L_188 - .L_187)


	//   ....[0]....
.L_187:
        /*0598*/ 	.word	0x00003aa0


	//   ....[1]....
        /*059c*/ 	.word	0x00003ca0


	//   ....[2]....
        /*05a0*/ 	.word	0x00004210


	//   ....[3]....
        /*05a4*/ 	.word	0x000042a0


	//   ....[4]....
        /*05a8*/ 	.word	0x000086c0


	//   ....[5]....
        /*05ac*/ 	.word	0x00008710


	//----- nvinfo : EIATTR_MAX_THREADS
	.align		4
.L_188:
        /*05b0*/ 	.byte	0x04, 0x05
        /*05b2*/ 	.short	(.L_190 - .L_189)
.L_189:
        /*05b4*/ 	.word	0x00000200
        /*05b8*/ 	.word	0x00000001
        /*05bc*/ 	.word	0x00000001


	//----- nvinfo : EIATTR_CRS_STACK_SIZE
	.align		4
.L_190:
        /*05c0*/ 	.byte	0x04, 0x1e
        /*05c2*/ 	.short	(.L_192 - .L_191)
.L_191:
        /*05c4*/ 	.word	0x00000000


	//----- nvinfo : EIATTR_CBANK_PARAM_SIZE
	.align		4
.L_192:
        /*05c8*/ 	.byte	0x03, 0x19
        /*05ca*/ 	.short	0x0060


	//----- nvinfo : EIATTR_PARAM_CBANK
	.align		4
        /*05cc*/ 	.byte	0x04, 0x0a
        /*05ce*/ 	.short	(.L_194 - .L_193)
	.align		4
.L_193:
        /*05d0*/ 	.word	index@(.nv.constant0._ZN6thrust24THRUST_300001_SM_1000_NS8cuda_cub4core6detail13_kernel_agentINS1_16__set_operations10SetOpAgentINS0_10device_ptrImEES8_PmS9_NS7_IlEES9_lN4cuda3std3__44lessIiEENS5_23serial_set_intersectionENSD_17integral_constantIbLb0EEEEEJS8_S8_S9_S9_llSA_S9_SF_SG_PNSD_4pairIllEES9_N3cub18CUB_300001_SM_100013ScanTileStateIlLb1EEEEEEvDpT0_)
        /*05d4*/ 	.short	0x0380
        /*05d6*/ 	.short	0x0060


	//----- nvinfo : EIATTR_SW_WAR
	.align		4
.L_194:
        /*05d8*/ 	.byte	0x04, 0x36
        /*05da*/ 	.short	(.L_196 - .L_195)
.L_195:
        /*05dc*/ 	.word	0x00000008
.L_196:


//--------------------- .nv.info._ZN6thrust24THRUST_300001_SM_1000_NS8cuda_cub4core6detail13_kernel_agentINS1_16__set_operations14PartitionAgentINS0_10device_ptrImEES8_lN4cuda3std3__44lessIiEEEEJS8_S8_lllPNSB_4pairIllEESD_iEEEvDpT0_ --------------------------
	.section	.nv.info._ZN6thrust24THRUST_300001_SM_1000_NS8cuda_cub4core6detail13_kernel_agentINS1_16__set_operations14PartitionAgentINS0_10device_ptrImEES8_lN4cuda3std3__44lessIiEEEEJS8_S8_lllPNSB_4pairIllEESD_iEEEvDpT0_,"",@"SHT_CUDA_INFO"
	.sectionflags	@""
	.align	4


	//----- nvinfo : EIATTR_CUDA_API_VERSION
	.align		4
        /*0000*/ 	.byte	0x04, 0x37
        /*0002*/ 	.short	(.L_198 - .L_197)
.L_197:
        /*0004*/ 	.word	0x00000082


	//----- nvinfo : EIATTR_KPARAM_INFO
	.align		4
.L_198:
        /*0008*/ 	.byte	0x04, 0x17
        /*000a*/ 	.short	(.L_200 - .L_199)
.L_199:
        /*000c*/ 	.word	0x00000000
        /*0010*/ 	.short	0x0007
        /*0012*/ 	.short	0x0034
        /*0014*/ 	.byte	0x00, 0xf0, 0x11, 0x00


	//----- nvinfo : EIATTR_KPARAM_INFO
	.align		4
.L_200:
        /*0018*/ 	.byte	0x04, 0x17
        /*001a*/ 	.short	(.L_202 - .L_201)
.L_201:
        /*001c*/ 	.word	0x00000000
        /*0020*/ 	.short	0x0006
        /*0022*/ 	.short	0x0030
        /*0024*/ 	.byte	0x00, 0xf0, 0x05, 0x00


	//----- nvinfo : EIATTR_KPARAM_INFO
	.align		4
.L_202:
        /*0028*/ 	.byte	0x04, 0x17
        /*002a*/ 	.short	(.L_204 - .L_203)
.L_203:
        /*002c*/ 	.word	0x00000000
        /*0030*/ 	.short	0x0005
        /*0032*/ 	.short	0x0028
        /*0034*/ 	.byte	0x00, 0xf5, 0x21, 0x00


	//----- nvinfo : EIATTR_KPARAM_INFO
	.align		4
.L_204:
        /*0038*/ 	.byte	0x04, 0x17
        /*003a*/ 	.short	(.L_206 - .L_205)
.L_205:
        /*003c*/ 	.word	0x00000000
        /*0040*/ 	.short	0x0004
        /*0042*/ 	.short	0x0020
        /*0044*/ 	.byte	0x00, 0xf0, 0x21, 0x00


	//----- nvinfo : EIATTR_KPARAM_INFO
	.align		4
.L_206:
        /*0048*/ 	.byte	0x04, 0x17
        /*004a*/ 	.short	(.L_208 - .L_207)
.L_207:
        /*004c*/ 	.word	0x00000000
        /*0050*/ 	.short	0x0003
        /*0052*/ 	.short	0x0018
        /*0054*/ 	.byte	0x00, 0xf0, 0x21, 0x00


	//----- nvinfo : EIATTR_KPARAM_INFO
	.align		4
.L_208:
        /*0058*/ 	.byte	0x04, 0x17
        /*005a*/ 	.short	(.L_210 - .L_209)
.L_209:
        /*005c*/ 	.word	0x00000000
        /*0060*/ 	.short	0x0002
        /*0062*/ 	.short	0x0010
        /*0064*/ 	.byte	0x00, 0xf0, 0x21, 0x00


	//----- nvinfo : EIATTR_KPARAM_INFO
	.align		4
.L_210:
        /*0068*/ 	.byte	0x04, 0x17
        /*006a*/ 	.short	(.L_212 - .L_211)
.L_211:
        /*006c*/ 	.word	0x00000000
        /*0070*/ 	.short	0x0001
        /*0072*/ 	.short	0x0008
        /*0074*/ 	.byte	0x00, 0xf0, 0x21, 0x00


	//----- nvinfo : EIATTR_KPARAM_INFO
	.align		4
.L_212:
        /*0078*/ 	.byte	0x04, 0x17
        /*007a*/ 	.short	(.L_214 - .L_213)
.L_213:
        /*007c*/ 	.word	0x00000000
        /*0080*/ 	.short	0x0000
        /*0082*/ 	.short	0x0000
        /*0084*/ 	.byte	0x00, 0xf0, 0x21, 0x00


	//----- nvinfo : EIATTR_SPARSE_MMA_MASK
	.align		4
.L_214:
        /*0088*/ 	.byte	0x03, 0x50
        /*008a*/ 	.short	0x0000


	//----- nvinfo : EIATTR_MAXREG_COUNT
	.align		4
        /*008c*/ 	.byte	0x03, 0x1b
        /*008e*/ 	.short	0x00ff


	//----- nvinfo : EIATTR_MERCURY_ISA_VERSION
	.align		4
        /*0090*/ 	.byte	0x03, 0x5f
        /*0092*/ 	.short	0x0101


	//----- nvinfo : EIATTR_VRC_CTA_INIT_COUNT
	.align		4
        /*0094*/ 	.byte	0x02, 0x4a
	.zero		1
	.zero		1


	//----- nvinfo : EIATTR_EXIT_INSTR_OFFSETS
	.align		4
        /*0098*/ 	.byte	0x04, 0x1c
        /*009a*/ 	.short	(.L_216 - .L_215)


	//   ....[0]....
.L_215:
        /*009c*/ 	.word	0x00000080


	//   ....[1]....
        /*00a0*/ 	.word	0x00001640


	//----- nvinfo : EIATTR_MAX_THREADS
	.align		4
.L_216:
        /*00a4*/ 	.byte	0x04, 0x05
        /*00a6*/ 	.short	(.L_218 - .L_217)
.L_217:
        /*00a8*/ 	.word	0x00000100
        /*00ac*/ 	.word	0x00000001
        /*00b0*/ 	.word	0x00000001


	//----- nvinfo : EIATTR_CRS_STACK_SIZE
	.align		4
.L_218:
        /*00b4*/ 	.byte	0x04, 0x1e
        /*00b6*/ 	.short	(.L_220 - .L_219)
.L_219:
        /*00b8*/ 	.word	0x00000000


	//----- nvinfo : EIATTR_CBANK_PARAM_SIZE
	.align		4
.L_220:
        /*00bc*/ 	.byte	0x03, 0x19
        /*00be*/ 	.short	0x0038


	//----- nvinfo : EIATTR_PARAM_CBANK
	.align		4
        /*00c0*/ 	.byte	0x04, 0x0a
        /*00c2*/ 	.short	(.L_222 - .L_221)
	.align		4
.L_221:
        /*00c4*/ 	.word	index@(.nv.constant0._ZN6thrust24THRUST_300001_SM_1000_NS8cuda_cub4core6detail13_kernel_agentINS1_16__set_operations14PartitionAgentINS0_10device_ptrImEES8_lN4cuda3std3__44lessIiEEEEJS8_S8_lllPNSB_4pairIllEESD_iEEEvDpT0_)
        /*00c8*/ 	.short	0x0380
        /*00ca*/ 	.short	0x0038


	//----- nvinfo : EIATTR_SW_WAR
	.align		4
.L_222:
        /*00cc*/ 	.byte	0x04, 0x36
        /*00ce*/ 	.short	(.L_224 - .L_223)
.L_223:
        /*00d0*/ 	.word	0x00000008
.L_224:


//--------------------- .nv.info._ZN6thrust24THRUST_300001_SM_1000_NS8cuda_cub4core6detail13_kernel_agentINS1_16__set_operations9InitAgentIN3cub18CUB_300001_SM_100013ScanTileStateIlLb1EEElEEJSA_lEEEvDpT0_ --------------------------
	.section	.nv.info._ZN6thrust24THRUST_300001_SM_1000_NS8cuda_cub4core6detail13_kernel_agentINS1_16__set_operations9InitAgentIN3cub18CUB_300001_SM_100013ScanTileStateIlLb1EEElEEJSA_lEEEvDpT0_,"",@"SHT_CUDA_INFO"
	.sectionflags	@""
	.align	4


	//----- nvinfo : EIATTR_CUDA_API_VERSION
	.align		4
        /*0000*/ 	.byte	0x04, 0x37
        /*0002*/ 	.short	(.L_226 - .L_225)
.L_225:
        /*0004*/ 	.word	0x00000082


	//----- nvinfo : EIATTR_KPARAM_INFO
	.align		4
.L_226:
        /*0008*/ 	.byte	0x04, 0x17
        /*000a*/ 	.short	(.L_228 - .L_227)
.L_227:
        /*000c*/ 	.word	0x00000000
        /*0010*/ 	.short	0x0001
        /*0012*/ 	.short	0x0008
        /*0014*/ 	.byte	0x00, 0xf0, 0x21, 0x00


	//----- nvinfo : EIATTR_KPARAM_INFO
	.align		4
.L_228:
        /*0018*/ 	.byte	0x04, 0x17
        /*001a*/ 	.short	(.L_230 - .L_229)
.L_229:
        /*001c*/ 	.word	0x00000000
        /*0020*/ 	.short	0x0000
        /*0022*/ 	.short	0x0000
        /*0024*/ 	.byte	0x00, 0xf0, 0x21, 0x00


	//----- nvinfo : EIATTR_SPARSE_MMA_MASK
	.align		4
.L_230:
        /*0028*/ 	.byte	0x03, 0x50
        /*002a*/ 	.short	0x0000


	//----- nvinfo : EIATTR_MAXREG_COUNT
	.align		4
        /*002c*/ 	.byte	0x03, 0x1b
        /*002e*/ 	.short	0x00ff


	//----- nvinfo : EIATTR_MERCURY_ISA_VERSION
	.align		4
        /*0030*/ 	.byte	0x03, 0x5f
        /*0032*/ 	.short	0x0101


	//----- nvinfo : EIATTR_VRC_CTA_INIT_COUNT
	.align		4
        /*0034*/ 	.byte	0x02, 0x4a
	.zero		1
	.zero		1


	//----- nvinfo : EIATTR_EXIT_INSTR_OFFSETS
	.align		4
        /*0038*/ 	.byte	0x04, 0x1c
        /*003a*/ 	.short	(.L_232 - .L_231)


	//   ....[0]....
.L_231:
        /*003c*/ 	.word	0x00000100


	//   ....[1]....
        /*0040*/ 	.word	0x00000140


	//----- nvinfo : EIATTR_MAX_THREADS
	.align		4
.L_232:
        /*0044*/ 	.byte	0x04, 0x05
        /*0046*/ 	.short	(.L_234 - .L_233)
.L_233:
        /*0048*/ 	.word	0x00000080
        /*004c*/ 	.word	0x00000001
        /*0050*/ 	.word	0x00000001


	//----- nvinfo : EIATTR_CBANK_PARAM_SIZE
	.align		4
.L_234:
        /*0054*/ 	.byte	0x03, 0x19
        /*0056*/ 	.short	0x0010


	//----- nvinfo : EIATTR_PARAM_CBANK
	.align		4
        /*0058*/ 	.byte	0x04, 0x0a
        /*005a*/ 	.short	(.L_236 - .L_235)
	.align		4
.L_235:
        /*005c*/ 	.word	index@(.nv.constant0._ZN6thrust24THRUST_300001_SM_1000_NS8cuda_cub4core6detail13_kernel_agentINS1_16__set_operations9InitAgentIN3cub18CUB_300001_SM_100013ScanTileStateIlLb1EEElEEJSA_lEEEvDpT0_)
        /*0060*/ 	.short	0x0380
        /*0062*/ 	.short	0x0010


	//----- nvinfo : EIATTR_SW_WAR
	.align		4
.L_236:
        /*0064*/ 	.byte	0x04, 0x36
        /*0066*/ 	.short	(.L_238 - .L_237)
.L_237:
        /*0068*/ 	.word	0x00000008
.L_238:


//--------------------- .nv.info._ZN6thrust24THRUST_300001_SM_1000_NS8cuda_cub4core6detail13_kernel_agentINS1_16__set_operations10SetOpAgentINS0_10device_ptrImEES8_PmS9_NS7_IlEES9_iN4cuda3std3__44lessIiEENS5_23serial_set_intersectionENSD_17integral_constantIbLb0EEEEEJS8_S8_S9_S9_iiSA_S9_SF_SG_PNSD_4pairIiiEES9_N3cub18CUB_300001_SM_100013ScanTileStateIiLb1EEEEEEvDpT0_ --------------------------
	.section	.nv.info._ZN6thrust24THRUST_300001_SM_1000_NS8cuda_cub4core6detail13_kernel_agentINS1_16__set_operations10SetOpAgentINS0_10device_ptrImEES8_PmS9_NS7_IlEES9_iN4cuda3std3__44lessIiEENS5_23serial_set_intersectionENSD_17integral_constantIbLb0EEEEEJS8_S8_S9_S9_iiSA_S9_SF_SG_PNSD_4pairIiiEES9_N3cub18CUB_300001_SM_100013ScanTileStateIiLb1EEEEEEvDpT0_,"",@"SHT_CUDA_INFO"
	.sectionflags	@""
	.align	4


	//----- nvinfo : EIATTR_CUDA_API_VERSION
	.align		4
        /*0000*/ 	.byte	0x04, 0x37
        /*0002*/ 	.short	(.L_240 - .L_239)
.L_239:
        /*0004*/ 	.word	0x00000082


	//----- nvinfo : EIATTR_KPARAM_INFO
	.align		4
.L_240:
        /*0008*/ 	.byte	0x04, 0x17
        /*000a*/ 	.short	(.L_242 - .L_241)
.L_241:
        /*000c*/ 	.word	0x00000000
        /*0010*/ 	.short	0x000c
        /*0012*/ 	.short	0x0050
        /*0014*/ 	.byte	0x00, 0xf0, 0x21, 0x00


	//----- nvinfo : EIATTR_KPARAM_INFO
	.align		4
.L_242:
        /*0018*/ 	.byte	0x04, 0x17
        /*001a*/ 	.short	(.L_244 - .L_243)
.L_243:
        /*001c*/ 	.word	0x00000000
        /*0020*/ 	.short	0x000b
        /*0022*/ 	.short	0x0048
        /*0024*/ 	.byte	0x00, 0xf5, 0x21, 0x00


	//----- nvinfo : EIATTR_KPARAM_INFO
	.align		4
.L_244:
        /*0028*/ 	.byte	0x04, 0x17
        /*002a*/ 	.short	(.L_246 - .L_245)
.L_245:
        /*002c*/ 	.word	0x00000000
        /*0030*/ 	.short	0x000a
        /*0032*/ 	.short	0x0040
        /*0034*/ 	.byte	0x00, 0xf5, 0x21, 0x00


	//----- nvinfo : EIATTR_KPARAM_INFO
	.align		4
.L_246:
        /*0038*/ 	.byte	0x04, 0x17
        /*003a*/ 	.short	(.L_248 - .L_247)
.L_247:
        /*003c*/ 	.word	0x00000000
        /*0040*/ 	.short	0x0009
        /*0042*/ 	.short	0x0039
        /*0044*/ 	.byte	0x00, 0xf0, 0x05, 0x00


	//----- nvinfo : EIATTR_KPARAM_INFO
	.align		4
.L_248:
        /*0048*/ 	.byte	0x04, 0x17
        /*004a*/ 	.short	(.L_250 - .L_249)
.L_249:
        /*004c*/ 	.word	0x00000000
        /*0050*/ 	.short	0x0008
        /*0052*/ 	.short	0x0038
        /*0054*/ 	.byte	0x00, 0xf0, 0x05, 0x00


	//----- nvinfo : EIATTR_KPARAM_INFO
	.align		4
.L_250:
        /*0058*/ 	.byte	0x04, 0x17
        /*005a*/ 	.short	(.L_252 - .L_251)
.L_251:
        /*005c*/ 	.word	0x00000000
        /*0060*/ 	.short	0x0007
        /*0062*/ 	.short	0x0030
        /*0064*/ 	.byte	0x00, 0xf5, 0x21, 0x00


	//----- nvinfo : EIATTR_KPARAM_INFO
	.align		4
.L_252:
        /*0068*/ 	.byte	0x04, 0x17
        /*006a*/ 	.short	(.L_254 - .L_253)
.L_253:
        /*006c*/ 	.word	0x00000000
        /*0070*/ 	.short	0x0006
        /*0072*/ 	.short	0x0028
        /*0074*/ 	.byte	0x00, 0xf0, 0x21, 0x00


	//----- nvinfo : EIATTR_KPARAM_INFO
	.align		4
.L_254:
        /*0078*/ 	.byte	0x04, 0x17
        /*007a*/ 	.short	(.L_256 - .L_255)
.L_255:
        /*007c*/ 	.word	0x00000000
        /*0080*/ 	.short	0x0005
        /*0082*/ 	.short	0x0024
        /*0084*/ 	.byte	0x00, 0xf0, 0x11, 0x00


	//----- nvinfo : EIATTR_KPARAM_INFO
	.align		4
.L_256:
        /*0088*/ 	.byte	0x04, 0x17
        /*008a*/ 	.short	(.L_258 - .L_257)
.L_257:
        /*008c*/ 	.word	0x00000000
        /*0090*/ 	.short	0x0004
        /*0092*/ 	.short	0x0020
        /*0094*/ 	.byte	0x00, 0xf0, 0x11, 0x00


	//----- nvinfo : EIATTR_KPARAM_INFO
	.align		4
.L_258:
        /*0098*/ 	.byte	0x04, 0x17
        /*009a*/ 	.short	(.L_260 - .L_259)
.L_259:
        /*009c*/ 	.word	0x00000000
        /*00a0*/ 	.short	0x0003
        /*00a2*/ 	.short	0x0018
        /*00a4*/ 	.byte	0x00, 0xf5, 0x21, 0x00


	//----- nvinfo : EIATTR_KPARAM_INFO
	.align		4
.L_260:
        /*00a8*/ 	.byte	0x04, 0x17
        /*00aa*/ 	.short	(.L_262 - .L_261)
.L_261:
        /*00ac*/ 	.word	0x00000000
        /*00b0*/ 	.short	0x0002
        /*00b2*/ 	.short	0x0010
        /*00b4*/ 	.byte	0x00, 0xf5, 0x21, 0x00


	//----- nvinfo : EIATTR_KPARAM_INFO
	.align		4
.L_262:
        /*00b8*/ 	.byte	0x04, 0x17
        /*00ba*/ 	.short	(.L_264 - .L_263)
.L_263:
        /*00bc*/ 	.word	0x00000000
        /*00c0*/ 	.short	0x0001
        /*00c2*/ 	.short	0x0008
        /*00c4*/ 	.byte	0x00, 0xf0, 0x21, 0x00


	//----- nvinfo : EIATTR_KPARAM_INFO
	.align		4
.L_264:
        /*00c8*/ 	.byte	0x04, 0x17
        /*00ca*/ 	.short	(.L_266 - .L_265)
.L_265:
        /*00cc*/ 	.word	0x00000000
        /*00d0*/ 	.short	0x0000
        /*00d2*/ 	.short	0x0000
        /*00d4*/ 	.byte	0x00, 0xf0, 0x21, 0x00


	//----- nvinfo : EIATTR_SPARSE_MMA_MASK
	.align		4
.L_266:
        /*00d8*/ 	.byte	0x03, 0x50
        /*00da*/ 	.short	0x0000


	//----- nvinfo : EIATTR_MAXREG_COUNT
	.align		4
        /*00dc*/ 	.byte	0x03, 0x1b
        /*00de*/ 	.short	0x0080


	//----- nvinfo : EIATTR_NUM_BARRIERS
	.align		4
        /*00e0*/ 	.byte	0x02, 0x4c
        /*00e2*/ 	.byte	0x01
	.zero		1


	//----- nvinfo : EIATTR_ANNOTATIONS
	.align		4
        /*00e4*/ 	.byte	0x04, 0x55
        /*00e6*/ 	.short	(.L_268 - .L_267)


	//   ....[0]....
.L_267:
        /*00e8*/ 	.word	0x00000001
        /*00ec*/ 	.byte	0x30, 0x1c, 0x00, 0x00, 0x01, 0x00, 0x00, 0x00, 0x70, 0x25, 0x00, 0x00, 0x01, 0x00, 0x00, 0x00
        /*00fc*/ 	.byte	0x50, 0x2f, 0x00, 0x00, 0x01, 0x00, 0x00, 0x00, 0x40, 0x30, 0x00, 0x00, 0x01, 0x00, 0x00, 0x00
        /*010c*/ 	.byte	0x70, 0x59, 0x00, 0x00, 0x01, 0x00, 0x00, 0x00, 0x60, 0x62, 0x00, 0x00, 0x01, 0x00, 0x00, 0x00
        /*011c*/ 	.byte	0x40, 0x6c, 0x00, 0x00, 0x01, 0x00, 0x00, 0x00, 0x20, 0x6d, 0x00, 0x00


	//----- nvinfo : EIATTR_MERCURY_ISA_VERSION
	.align		4
.L_268:
        /*0128*/ 	.byte	0x03, 0x5f
        /*012a*/ 	.short	0x0101


	//----- nvinfo : EIATTR_COOP_GROUP_MASK_REGIDS
	.align		4
        /*012c*/ 	.byte	0x04, 0x29
        /*012e*/ 	.short	(.L_270 - .L_269)


	//   ....[0]....
.L_269:
        /*0130*/ 	.word	0xffffffff


	//   ....[1]....
        /*0134*/ 	.word	0xffffffff


	//   ....[2]....
        /*0138*/ 	.word	0xffffffff


	//   ....[3]....
        /*013c*/ 	.word	0xffffffff


	//   ....[4]....
        /*0140*/ 	.word	0xffffffff


	//   ....[5]....
        /*0144*/ 	.word	0xffffffff


	//   ....[6]....
        /*0148*/ 	.word	0xffffffff


	//   ....[7]....
        /*014c*/ 	.word	0xffffffff


	//   ....[8]....
        /*0150*/ 	.word	0xffffffff


	//   ....[9]....
        /*0154*/ 	.word	0xffffffff


	//   ....[10]....
        /*0158*/ 	.word	0xffffffff


	//   ....[11]....
        /*015c*/ 	.word	0xffffffff


	//   ....[12]....
        /*0160*/ 	.word	0xffffffff


	//   ....[13]....
        /*0164*/ 	.word	0xffffffff


	//   ....[14]....
        /*0168*/ 	.word	0xffffffff


	//   ....[15]....
        /*016c*/ 	.word	0xffffffff


	//   ....[16]....
        /*0170*/ 	.word	0xffffffff


	//   ....[17]....
        /*0174*/ 	.word	0xffffffff


	//   ....[18]....
        /*0178*/ 	.word	0xffffffff


	//   ....[19]....
        /*017c*/ 	.word	0xffffffff


	//   ....[20]....
        /*0180*/ 	.word	0xffffffff


	//   ....[21]....
        /*0184*/ 	.word	0xffffffff


	//   ....[22]....
        /*0188*/ 	.word	0xffffffff


	//   ....[23]....
        /*018c*/ 	.word	0xffffffff


	//   ....[24]....
        /*0190*/ 	.word	0xffffffff


	//   ....[25]....
        /*0194*/ 	.word	0xffffffff


	//   ....[26]....
        /*0198*/ 	.word	0xffffffff


	//   ....[27]....
        /*019c*/ 	.word	0xffffffff


	//   ....[28]....
        /*01a0*/ 	.word	0xffffffff


	//   ....[29]....
        /*01a4*/ 	.word	0xffffffff


	//   ....[30]....
        /*01a8*/ 	.word	0xffffffff


	//   ....[31]....
        /*01ac*/ 	.word	0xffffffff


	//   ....[32]....
        /*01b0*/ 	.word	0xffffffff


	//   ....[33]....
        /*01b4*/ 	.word	0xffffffff


	//   ....[34]....
        /*01b8*/ 	.word	0xffffffff


	//   ....[35]....
        /*01bc*/ 	.word	0xffffffff


	//   ....[36]....
        /*01c0*/ 	.word	0xffffffff


	//   ....[37]....
        /*01c4*/ 	.word	0xffffffff


	//   ....[38]....
        /*01c8*/ 	.word	0xffffffff


	//   ....[39]....
        /*01cc*/ 	.word	0xffffffff


	//   ....[40]....
        /*01d0*/ 	.word	0xffffffff


	//   ....[41]....
        /*01d4*/ 	.word	0xffffffff


	//   ....[42]....
        /*01d8*/ 	.word	0xffffffff


	//   ....[43]....
        /*01dc*/ 	.word	0xffffffff


	//   ....[44]....
        /*01e0*/ 	.word	0xffffffff


	//   ....[45]....
        /*01e4*/ 	.word	0xffffffff


	//   ....[46]....
        /*01e8*/ 	.word	0xffffffff


	//   ....[47]....
        /*01ec*/ 	.word	0xffffffff


	//   ....[48]....
        /*01f0*/ 	.word	0xffffffff


	//   ....[49]....
        /*01f4*/ 	.word	0xffffffff


	//   ....[50]....
        /*01f8*/ 	.word	0xffffffff


	//   ....[51]....
        /*01fc*/ 	.word	0xffffffff


	//   ....[52]....
        /*0200*/ 	.word	0xffffffff


	//   ....[53]....
        /*0204*/ 	.word	0xffffffff


	//   ....[54]....
        /*0208*/ 	.word	0xffffffff


	//   ....[55]....
        /*020c*/ 	.word	0xffffffff


	//   ....[56]....
        /*0210*/ 	.word	0x0500000e


	//   ....[57]....
        /*0214*/ 	.word	0x0500000e


	//   ....[58]....
        /*0218*/ 	.word	0x0500000e


	//   ....[59]....
        /*021c*/ 	.word	0x0500000e


	//   ....[60]....
        /*0220*/ 	.word	0x0500000e


	//   ....[61]....
        /*0224*/ 	.word	0x0500000e


	//   ....[62]....
        /*0228*/ 	.word	0x0500000e


	//   ....[63]....
        /*022c*/ 	.word	0x0500000e


	//   ....[64]....
        /*0230*/ 	.word	0x0500000e


	//   ....[65]....
        /*0234*/ 	.word	0x0500000e


	//   ....[66]....
        /*0238*/ 	.word	0x0500000e


	//   ....[67]....
        /*023c*/ 	.word	0x0500000e


	//   ....[68]....
        /*0240*/ 	.word	0x0500000e


	//   ....[69]....
        /*0244*/ 	.word	0x0500000e


	//   ....[70]....
        /*0248*/ 	.word	0x0500000e


	//   ....[71]....
        /*024c*/ 	.word	0x0500000e


	//   ....[72]....
        /*0250*/ 	.word	0x0500000e


	//   ....[73]....
        /*0254*/ 	.word	0x0500000e


	//   ....[74]....
        /*0258*/ 	.word	0x0500000e


	//   ....[75]....
        /*025c*/ 	.word	0x0500000e


	//   ....[76]....
        /*0260*/ 	.word	0x0500000e


	//   ....[77]....
        /*0264*/ 	.word	0x0500000e


	//   ....[78]....
        /*0268*/ 	.word	0x0500000e


	//   ....[79]....
        /*026c*/ 	.word	0x0500000e


	//   ....[80]....
        /*0270*/ 	.word	0x0500000e


	//   ....[81]....
        /*0274*/ 	.word	0x0500000e


	//   ....[82]....
        /*0278*/ 	.word	0x0500000e


	//   ....[83]....
        /*027c*/ 	.word	0x0500000e


	//   ....[84]....
        /*0280*/ 	.word	0x0500000e


	//   ....[85]....
        /*0284*/ 	.word	0x0500000e


	//   ....[86]....
        /*0288*/ 	.word	0x0500000e


	//   ....[87]....
        /*028c*/ 	.word	0x0500000e


	//   ....[88]....
        /*0290*/ 	.word	0x0500000e


	//   ....[89]....
        /*0294*/ 	.word	0x0500000e


	//   ....[90]....
        /*0298*/ 	.word	0x0500000e


	//   ....[91]....
        /*029c*/ 	.word	0x0500000e


	//----- nvinfo : EIATTR_COOP_GROUP_INSTR_OFFSETS
	.align		4
.L_270:
        /*02a0*/ 	.byte	0x04, 0x28
        /*02a2*/ 	.short	(.L_272 - .L_271)


	//   ....[0]....
.L_271:
        /*02a4*/ 	.word	0x00001c50


	//   ....[1]....
        /*02a8*/ 	.word	0x00001c90


	//   ....[2]....
        /*02ac*/ 	.word	0x00001cb0


	//   ....[3]....
        /*02b0*/ 	.word	0x00001cd0


	//   ....[4]....
        /*02b4*/ 	.word	0x00001cf0


	//   ....[5]....
        /*02b8*/ 	.word	0x00002110


	//   ....[6]....
        /*02bc*/ 	.word	0x00002150


	//   ....[7]....
        /*02c0*/ 	.word	0x00002170


	//   ....[8]....
        /*02c4*/ 	.word	0x00002190


	//   ....[9]....
        /*02c8*/ 	.word	0x000021b0


	//   ....[10]....
        /*02cc*/ 	.word	0x00002700


	//   ....[11]....
        /*02d0*/ 	.word	0x000027d0


	//   ....[12]....
        /*02d4*/ 	.word	0x00002830


	//   ....[13]....
        /*02d8*/ 	.word	0x000028b0


	//   ....[14]....
        /*02dc*/ 	.word	0x00002910


	//   ....[15]....
        /*02e0*/ 	.word	0x00002950


	//   ....[16]....
        /*02e4*/ 	.word	0x000029c0


	//   ....[17]....
        /*02e8*/ 	.word	0x00002a30


	//   ....[18]....
        /*02ec*/ 	.word	0x00002a70


	//   ....[19]....
        /*02f0*/ 	.word	0x00002b20


	//   ....[20]....
        /*02f4*/ 	.word	0x00002c00


	//   ....[21]....
        /*02f8*/ 	.word	0x00002c60


	//   ....[22]....
        /*02fc*/ 	.word	0x00002cd0


	//   ....[23]....
        /*0300*/ 	.word	0x00002d30


	//   ....[24]....
        /*0304*/ 	.word	0x00002d80


	//   ....[25]....
        /*0308*/ 	.word	0x00002dc0


	//   ....[26]....
        /*030c*/ 	.word	0x00002e00


	//   ....[27]....
        /*0310*/ 	.word	0x00002e50


	//   ....[28]....
        /*0314*/ 	.word	0x00005990


	//   ....[29]....
        /*0318*/ 	.word	0x000059d0


	//   ....[30]....
        /*031c*/ 	.word	0x000059f0


	//   ....[31]....
        /*0320*/ 	.word	0x00005a10


	//   ....[32]....
        /*0324*/ 	.word	0x00005a30


	//   ....[33]....
        /*0328*/ 	.word	0x00005e00


	//   ....[34]....
        /*032c*/ 	.word	0x00005e40


	//   ....[35]....
        /*0330*/ 	.word	0x00005e60


	//   ....[36]....
        /*0334*/ 	.word	0x00005e80


	//   ....[37]....
        /*0338*/ 	.word	0x00005ea0


	//   ....[38]....
        /*033c*/ 	.word	0x000063f0


	//   ....[39]....
        /*0340*/ 	.word	0x000064c0


	//   ....[40]....
        /*0344*/ 	.word	0x00006520


	//   ....[41]....
        /*0348*/ 	.word	0x000065a0


	//   ....[42]....
        /*034c*/ 	.word	0x00006600


	//   ....[43]....
        /*0350*/ 	.word	0x00006640


	//   ....[44]....
        /*0354*/ 	.word	0x000066b0


	//   ....[45]....
        /*0358*/ 	.word	0x00006720


	//   ....[46]....
        /*035c*/ 	.word	0x00006760


	//   ....[47]....
        /*0360*/ 	.word	0x00006810


	//   ....[48]....
        /*0364*/ 	.word	0x000068f0


	//   ....[49]....
        /*0368*/ 	.word	0x00006950


	//   ....[50]....
        /*036c*/ 	.word	0x000069c0


	//   ....[51]....
        /*0370*/ 	.word	0x00006a20


	//   ....[52]....
        /*0374*/ 	.word	0x00006a70


	//   ....[53]....
        /*0378*/ 	.word	0x00006ab0


	//   ....[54]....
        /*037c*/ 	.word	0x00006af0


	//   ....[55]....
        /*0380*/ 	.word	0x00006b40


	//   ....[56]....
        /*0384*/ 	.word	0x000078e0


	//   ....[57]....
        /*0388*/ 	.word	0x00007960


	//   ....[58]....
        /*038c*/ 	.word	0x00007a10


	//   ....[59]....
        /*0390*/ 	.word	0x00007ac0


	//   ....[60]....
        /*0394*/ 	.word	0x00007b60


	//   ....[61]....
        /*0398*/ 	.word	0x00007c00


	//   ....[62]....
        /*039c*/ 	.word	0x00007c90


	//   ....[63]....
        /*03a0*/ 	.word	0x00007d00


	//   ....[64]....
        /*03a4*/ 	.word	0x00007de0


	//   ....[65]....
        /*03a8*/ 	.word	0x00007e50


	//   ....[66]....
        /*03ac*/ 	.word	0x00007ed0


	//   ....[67]....
        /*03b0*/ 	.word	0x00007f50


	//   ....[68]....
        /*03b4*/ 	.word	0x00008020


	//   ....[69]....
        /*03b8*/ 	.word	0x000080c0


	//   ....[70]....
        /*03bc*/ 	.word	0x00008150


	//   ....[71]....
        /*03c0*/ 	.word	0x000081e0


	//   ....[72]....
        /*03c4*/ 	.word	0x00008250


	//   ....[73]....
        /*03c8*/ 	.word	0x000082d0


	//   ....[74]....
        /*03cc*/ 	.word	0x00008340


	//   ....[75]....
        /*03d0*/ 	.word	0x000083c0


	//   ....[76]....
        /*03d4*/ 	.word	0x00008470


	//   ....[77]....
        /*03d8*/ 	.word	0x00008520


	//   ....[78]....
        /*03dc*/ 	.word	0x000085c0


	//   ....[79]....
        /*03e0*/ 	.word	0x00008660


	//   ....[80]....
        /*03e4*/ 	.word	0x000086f0


	//   ....[81]....
        /*03e8*/ 	.word	0x00008760


	//   ....[82]....
        /*03ec*/ 	.word	0x00008840


	//   ....[83]....
        /*03f0*/ 	.word	0x000088b0


	//   ....[84]....
        /*03f4*/ 	.word	0x00008930


	//   ....[85]....
        /*03f8*/ 	.word	0x000089b0


	//   ....[86]....
        /*03fc*/ 	.word	0x00008a80


	//   ....[87]....
        /*0400*/ 	.word	0x00008b20


	//   ....[88]....
        /*0404*/ 	.word	0x00008bb0


	//   ....[89]....
        /*0408*/ 	.word	0x00008c40


	//   ....[90]....
        /*040c*/ 	.word	0x00008cb0


	//   ....[91]....
        /*0410*/ 	.word	0x00008d30


	//----- nvinfo : EIATTR_VRC_CTA_INIT_COUNT
	.align		4
.L_272:
        /*0414*/ 	.byte	0x02, 0x4a
	.zero		1
	.zero		1


	//----- nvinfo : EIATTR_EXIT_INSTR_OFFSETS
	.align		4
        /*0418*/ 	.byte	0x04, 0x1c
        /*041a*/ 	.short	(.L_274 - .L_273)


	//   ....[0]....
.L_273:
        /*041c*/ 	.word	0x00003340


	//   ....[1]....
        /*0420*/ 	.word	0x00003500


	//   ....[2]....
        /*0424*/ 	.word	0x00003aa0


	//   ....[3]....
        /*0428*/ 	.word	0x00003b40


	//   ....[4]....
        /*042c*/ 	.word	0x00007840


	//   ....[5]....
        /*0430*/ 	.word	0x00007890


	//----- nvinfo : EIATTR_MAX_THREADS
	.align		4
.L_274:
        /*0434*/ 	.byte	0x04, 0x05
        /*0436*/ 	.short	(.L_276 - .L_275)
.L_275:
        /*0438*/ 	.word	0x00000200
        /*043c*/ 	.word	0x00000001
        /*0440*/ 	.word	0x00000001


	//----- nvinfo : EIATTR_CRS_STACK_SIZE
	.align		4
.L_276:
        /*0444*/ 	.byte	0x04, 0x1e
        /*0446*/ 	.short	(.L_278 - .L_277)
.L_277:
        /*0448*/ 	.word	0x00000000


	//----- nvinfo : EIATTR_CBANK_PARAM_SIZE
	.align		4
.L_278:
        /*044c*/ 	.byte	0x03, 0x19
        /*044e*/ 	.short	0x0058


	//----- nvinfo : EIATTR_PARAM_CBANK
	.align		4
        /*0450*/ 	.byte	0x04, 0x0a
        /*0452*/ 	.short	(.L_280 - .L_279)
	.align		4
.L_279:
        /*0454*/ 	.word	index@(.nv.constant0._ZN6thrust24THRUST_300001_SM_1000_NS8cuda_cub4core6detail13_kernel_agentINS1_16__set_operations10SetOpAgentINS0_10device_ptrImEES8_PmS9_NS7_IlEES9_iN4cuda3std3__44lessIiEENS5_23serial_set_intersectionENSD_17integral_constantIbLb0EEEEEJS8_S8_S9_S9_iiSA_S9_SF_SG_PNSD_4pairIiiEES9_N3cub18CUB_300001_SM_100013ScanTileStateIiLb1EEEEEEvDpT0_)
        /*0458*/ 	.short	0x0380
        /*045a*/ 	.short	0x0058


	//----- nvinfo : EIATTR_SW_WAR
	.align		4
.L_280:
        /*045c*/ 	.byte	0x04, 0x36
        /*045e*/ 	.short	(.L_282 - .L_281)
.L_281:
        /*0460*/ 	.word	0x00000008
.L_282:


//--------------------- .nv.info._ZN6thrust24THRUST_300001_SM_1000_NS8cuda_cub4core6detail13_kernel_agentINS1_16__set_operations14PartitionAgentINS0_10device_ptrImEES8_iN4cuda3std3__44lessIiEEEEJS8_S8_iiiPNSB_4pairIiiEESD_iEEEvDpT0_ --------------------------
	.section	.nv.info._ZN6thrust24THRUST_300001_SM_1000_NS8cuda_cub4core6detail13_kernel_agentINS1_16__set_operations14PartitionAgentINS0_10device_ptrImEES8_iN4cuda3std3__44lessIiEEEEJS8_S8_iiiPNSB_4pairIiiEESD_iEEEvDpT0_,"",@"SHT_CUDA_INFO"
	.sectionflags	@""
	.align	4


	//----- nvinfo : EIATTR_CUDA_API_VERSION
	.align		4
        /*0000*/ 	.byte	0x04, 0x37
        /*0002*/ 	.short	(.L_284 - .L_283)
.L_283:
        /*0004*/ 	.word	0x00000082


	//----- nvinfo : EIATTR_KPARAM_INFO
	.align		4
.L_284:
        /*0008*/ 	.byte	0x04, 0x17
        /*000a*/ 	.short	(.L_286 - .L_285)
.L_285:
        /*000c*/ 	.word	0x00000000
        /*0010*/ 	.short	0x0007
        /*0012*/ 	.short	0x002c
        /*0014*/ 	.byte	0x00, 0xf0, 0x11, 0x00


	//----- nvinfo : EIATTR_KPARAM_INFO
	.align		4
.L_286:
        /*0018*/ 	.byte	0x04, 0x17
        /*001a*/ 	.short	(.L_288 - .L_287)
.L_287:
        /*001c*/ 	.word	0x00000000
        /*0020*/ 	.short	0x0006
        /*0022*/ 	.short	0x0028
        /*0024*/ 	.byte	0x00, 0xf0, 0x05, 0x00


	//----- nvinfo : EIATTR_KPARAM_INFO
	.align		4
.L_288:
        /*0028*/ 	.byte	0x04, 0x17
        /*002a*/ 	.short	(.L_290 - .L_289)
.L_289:
        /*002c*/ 	.word	0x00000000
        /*0030*/ 	.short	0x0005
        /*0032*/ 	.short	0x0020
        /*0034*/ 	.byte	0x00, 0xf5, 0x21, 0x00


	//----- nvinfo : EIATTR_KPARAM_INFO
	.align		4
.L_290:
        /*0038*/ 	.byte	0x04, 0x17
        /*003a*/ 	.short	(.L_292 - .L_291)
.L_291:
        /*003c*/ 	.word	0x00000000
        /*0040*/ 	.short	0x0004
        /*0042*/ 	.short	0x0018
        /*0044*/ 	.byte	0x00, 0xf0, 0x11, 0x00


	//----- nvinfo : EIATTR_KPARAM_INFO
	.align		4
.L_292:
        /*0048*/ 	.byte	0x04, 0x17
        /*004a*/ 	.short	(.L_294 - .L_293)
.L_293:
        /*004c*/ 	.word	0x00000000
        /*0050*/ 	.short	0x0003
        /*0052*/ 	.short	0x0014
        /*0054*/ 	.byte	0x00, 0xf0, 0x11, 0x00


	//----- nvinfo : EIATTR_KPARAM_INFO
	.align		4
.L_294:
        /*0058*/ 	.byte	0x04, 0x17
        /*005a*/ 	.short	(.L_296 - .L_295)
.L_295:
        /*005c*/ 	.word	0x00000000
        /*0060*/ 	.short	0x0002
        /*0062*/ 	.short	0x0010
        /*0064*/ 	.byte	0x00, 0xf0, 0x11, 0x00


	//----- nvinfo : EIATTR_KPARAM_INFO
	.align		4
.L_296:
        /*0068*/ 	.byte	0x04, 0x17
        /*006a*/ 	.short	(.L_298 - .L_297)
.L_297:
        /*006c*/ 	.word	0x00000000
        /*0070*/ 	.short	0x0001
        /*0072*/ 	.short	0x0008
        /*0074*/ 	.byte	0x00, 0xf0, 0x21, 0x00


	//----- nvinfo : EIATTR_KPARAM_INFO
	.align		4
.L_298:
        /*0078*/ 	.byte	0x04, 0x17
        /*007a*/ 	.short	(.L_300 - .L_299)
.L_299:
        /*007c*/ 	.word	0x00000000
        /*0080*/ 	.short	0x0000
        /*0082*/ 	.short	0x0000
        /*0084*/ 	.byte	0x00, 0xf0, 0x21, 0x00


	//----- nvinfo : EIATTR_SPARSE_MMA_MASK
	.align		4
.L_300:
        /*0088*/ 	.byte	0x03, 0x50
        /*008a*/ 	.short	0x0000


	//----- nvinfo : EIATTR_MAXREG_COUNT
	.align		4
        /*008c*/ 	.byte	0x03, 0x1b
        /*008e*/ 	.short	0x00ff


	//----- nvinfo : EIATTR_MERCURY_ISA_VERSION
	.align		4
        /*0090*/ 	.byte	0x03, 0x5f
        /*0092*/ 	.short	0x0101


	//----- nvinfo : EIATTR_VRC_CTA_INIT_COUNT
	.align		4
        /*0094*/ 	.byte	0x02, 0x4a
	.zero		1
	.zero		1


	//----- nvinfo : EIATTR_EXIT_INSTR_OFFSETS
	.align		4
        /*0098*/ 	.byte	0x04, 0x1c
        /*009a*/ 	.short	(.L_302 - .L_301)


	//   ....[0]....
.L_301:
        /*009c*/ 	.word	0x00000070


	//   ....[1]....
        /*00a0*/ 	.word	0x00000e50


	//----- nvinfo : EIATTR_MAX_THREADS
	.align		4
.L_302:
        /*00a4*/ 	.byte	0x04, 0x05
        /*00a6*/ 	.short	(.L_304 - .L_303)
.L_303:
        /*00a8*/ 	.word	0x00000100
        /*00ac*/ 	.word	0x00000001
        /*00b0*/ 	.word	0x00000001


	//----- nvinfo : EIATTR_CRS_STACK_SIZE
	.align		4
.L_304:
        /*00b4*/ 	.byte	0x04, 0x1e
        /*00b6*/ 	.short	(.L_306 - .L_305)
.L_305:
        /*00b8*/ 	.word	0x00000000


	//----- nvinfo : EIATTR_CBANK_PARAM_SIZE
	.align		4
.L_306:
        /*00bc*/ 	.byte	0x03, 0x19
        /*00be*/ 	.short	0x0030


	//----- nvinfo : EIATTR_PARAM_CBANK
	.align		4
        /*00c0*/ 	.byte	0x04, 0x0a
        /*00c2*/ 	.short	(.L_308 - .L_307)
	.align		4
.L_307:
        /*00c4*/ 	.word	index@(.nv.constant0._ZN6thrust24THRUST_300001_SM_1000_NS8cuda_cub4core6detail13_kernel_agentINS1_16__set_operations14PartitionAgentINS0_10device_ptrImEES8_iN4cuda3std3__44lessIiEEEEJS8_S8_iiiPNSB_4pairIiiEESD_iEEEvDpT0_)
        /*00c8*/ 	.short	0x0380
        /*00ca*/ 	.short	0x0030


	//----- nvinfo : EIATTR_SW_WAR
	.align		4
.L_308:
        /*00cc*/ 	.byte	0x04, 0x36
        /*00ce*/ 	.short	(.L_310 - .L_309)
.L_309:
        /*00d0*/ 	.word	0x00000008
.L_310:


//--------------------- .nv.info._ZN6thrust24THRUST_300001_SM_1000_NS8cuda_cub4core6detail13_kernel_agentINS1_16__set_operations9InitAgentIN3cub18CUB_300001_SM_100013ScanTileStateIiLb1EEEiEEJSA_iEEEvDpT0_ --------------------------
	.section	.nv.info._ZN6thrust24THRUST_300001_SM_1000_NS8cuda_cub4core6detail13_kernel_agentINS1_16__set_operations9InitAgentIN3cub18CUB_300001_SM_100013ScanTileStateIiLb1EEEiEEJSA_iEEEvDpT0_,"",@"SHT_CUDA_INFO"
	.sectionflags	@""
	.align	4


	//----- nvinfo : EIATTR_CUDA_API_VERSION
	.align		4
        /*0000*/ 	.byte	0x04, 0x37
        /*0002*/ 	.short	(.L_312 - .L_311)
.L_311:
        /*0004*/ 	.word	0x00000082


	//----- nvinfo : EIATTR_KPARAM_INFO
	.align		4
.L_312:
        /*0008*/ 	.byte	0x04, 0x17
        /*000a*/ 	.short	(.L_314 - .L_313)
.L_313:
        /*000c*/ 	.word	0x00000000
        /*0010*/ 	.short	0x0001
        /*0012*/ 	.short	0x0008
        /*0014*/ 	.byte	0x00, 0xf0, 0x11, 0x00


	//----- nvinfo : EIATTR_KPARAM_INFO
	.align		4
.L_314:
        /*0018*/ 	.byte	0x04, 0x17
        /*001a*/ 	.short	(.L_316 - .L_315)
.L_315:
        /*001c*/ 	.word	0x00000000
        /*0020*/ 	.short	0x0000
        /*0022*/ 	.short	0x0000
        /*0024*/ 	.byte	0x00, 0xf0, 0x21, 0x00


	//----- nvinfo : EIATTR_SPARSE_MMA_MASK
	.align		4
.L_316:
        /*0028*/ 	.byte	0x03, 0x50
        /*002a*/ 	.short	0x0000


	//----- nvinfo : EIATTR_MAXREG_COUNT
	.align		4
        /*002c*/ 	.byte	0x03, 0x1b
        /*002e*/ 	.short	0x00ff


	//----- nvinfo : EIATTR_MERCURY_ISA_VERSION
	.align		4
        /*0030*/ 	.byte	0x03, 0x5f
        /*0032*/ 	.short	0x0101


	//----- nvinfo : EIATTR_VRC_CTA_INIT_COUNT
	.align		4
        /*0034*/ 	.byte	0x02, 0x4a
	.zero		1
	.zero		1


	//----- nvinfo : EIATTR_EXIT_INSTR_OFFSETS
	.align		4
        /*0038*/ 	.byte	0x04, 0x1c
        /*003a*/ 	.short	(.L_318 - .L_317)


	//   ....[0]....
.L_317:
        /*003c*/ 	.word	0x000000f0


	//   ....[1]....
        /*0040*/ 	.word	0x00000130


	//----- nvinfo : EIATTR_MAX_THREADS
	.align		4
.L_318:
        /*0044*/ 	.byte	0x04, 0x05
        /*0046*/ 	.short	(.L_320 - .L_319)
.L_319:
        /*0048*/ 	.word	0x00000080
        /*004c*/ 	.word	0x00000001
        /*0050*/ 	.word	0x00000001


	//----- nvinfo : EIATTR_CBANK_PARAM_SIZE
	.align		4
.L_320:
        /*0054*/ 	.byte	0x03, 0x19
        /*0056*/ 	.short	0x000c


	//----- nvinfo : EIATTR_PARAM_CBANK
	.align		4
        /*0058*/ 	.byte	0x04, 0x0a
        /*005a*/ 	.short	(.L_322 - .L_321)
	.align		4
.L_321:
        /*005c*/ 	.word	index@(.nv.constant0._ZN6thrust24THRUST_300001_SM_1000_NS8cuda_cub4core6detail13_kernel_agentINS1_16__set_operations9InitAgentIN3cub18CUB_300001_SM_100013ScanTileStateIiLb1EEEiEEJSA_iEEEvDpT0_)
        /*0060*/ 	.short	0x0380
        /*0062*/ 	.short	0x000c


	//----- nvinfo : EIATTR_SW_WAR
	.align		4
.L_322:
        /*0064*/ 	.byte	0x04, 0x36
        /*0066*/ 	.short	(.L_324 - .L_323)
.L_323:
        /*0068*/ 	.word	0x00000008
.L_324:


//--------------------- .nv.info._Z5mergePmPlmmS_ --------------------------
	.section	.nv.info._Z5mergePmPlmmS_,"",@"SHT_CUDA_INFO"
	.sectionflags	@""
	.align	4


	//----- nvinfo : EIATTR_CUDA_API_VERSION
	.align		4
        /*0000*/ 	.byte	0x04, 0x37
        /*0002*/ 	.short	(.L_326 - .L_325)
.L_325:
        /*0004*/ 	.word	0x00000082


	//----- nvinfo : EIATTR_KPARAM_INFO
	.align		4
.L_326:
        /*0008*/ 	.byte	0x04, 0x17
        /*000a*/ 	.short	(.L_328 - .L_327)
.L_327:
        /*000c*/ 	.word	0x00000000
        /*0010*/ 	.short	0x0004
        /*0012*/ 	.short	0x0020
        /*0014*/ 	.byte	0x00, 0xf5, 0x21, 0x00


	//----- nvinfo : EIATTR_KPARAM_INFO
	.align		4
.L_328:
        /*0018*/ 	.byte	0x04, 0x17
        /*001a*/ 	.short	(.L_330 - .L_329)
.L_329:
        /*001c*/ 	.word	0x00000000
        /*0020*/ 	.short	0x0003
        /*0022*/ 	.short	0x0018
        /*0024*/ 	.byte	0x00, 0xf0, 0x21, 0x00


	//----- nvinfo : EIATTR_KPARAM_INFO
	.align		4
.L_330:
        /*0028*/ 	.byte	0x04, 0x17
        /*002a*/ 	.short	(.L_332 - .L_331)
.L_331:
        /*002c*/ 	.word	0x00000000
        /*0030*/ 	.short	0x0002
        /*0032*/ 	.short	0x0010
        /*0034*/ 	.byte	0x00, 0xf0, 0x21, 0x00


	//----- nvinfo : EIATTR_KPARAM_INFO
	.align		4
.L_332:
        /*0038*/ 	.byte	0x04, 0x17
        /*003a*/ 	.short	(.L_334 - .L_333)
.L_333:
        /*003c*/ 	.word	0x00000000
        /*0040*/ 	.short	0x0001
        /*0042*/ 	.short	0x0008
        /*0044*/ 	.byte	0x00, 0xf5, 0x21, 0x00


	//----- nvinfo : EIATTR_KPARAM_INFO
	.align		4
.L_334:
        /*0048*/ 	.byte	0x04, 0x17
        /*004a*/ 	.short	(.L_336 - .L_335)
.L_335:
        /*004c*/ 	.word	0x00000000
        /*0050*/ 	.short	0x0000
        /*0052*/ 	.short	0x0000
        /*0054*/ 	.byte	0x00, 0xf5, 0x21, 0x00


	//----- nvinfo : EIATTR_SPARSE_MMA_MASK
	.align		4
.L_336:
        /*0058*/ 	.byte	0x03, 0x50
        /*005a*/ 	.short	0x0000


	//----- nvinfo : EIATTR_MAXREG_COUNT
	.align		4
        /*005c*/ 	.byte	0x03, 0x1b
        /*005e*/ 	.short	0x00ff


	//----- nvinfo : EIATTR_MERCURY_ISA_VERSION
	.align		4
        /*0060*/ 	.byte	0x03, 0x5f
        /*0062*/ 	.short	0x0101


	//----- nvinfo : EIATTR_VRC_CTA_INIT_COUNT
	.align		4
        /*0064*/ 	.byte	0x02, 0x4a
	.zero		1
	.zero		1


	//----- nvinfo : EIATTR_EXIT_INSTR_OFFSETS
	.align		4
        /*0068*/ 	.byte	0x04, 0x1c
        /*006a*/ 	.short	(.L_338 - .L_337)


	//   ....[0]....
.L_337:
        /*006c*/ 	.word	0x00000480


	//   ....[1]....
        /*0070*/ 	.word	0x00000500


	//----- nvinfo : EIATTR_CRS_STACK_SIZE
	.align		4
.L_338:
        /*0074*/ 	.byte	0x04, 0x1e
        /*0076*/ 	.short	(.L_340 - .L_339)
.L_339:
        /*0078*/ 	.word	0x00000000


	//----- nvinfo : EIATTR_CBANK_PARAM_SIZE
	.align		4
.L_340:
        /*007c*/ 	.byte	0x03, 0x19
        /*007e*/ 	.short	0x0028


	//----- nvinfo : EIATTR_PARAM_CBANK
	.align		4
        /*0080*/ 	.byte	0x04, 0x0a
        /*0082*/ 	.short	(.L_342 - .L_341)
	.align		4
.L_341:
        /*0084*/ 	.word	index@(.nv.constant0._Z5mergePmPlmmS_)
        /*0088*/ 	.short	0x0380
        /*008a*/ 	.short	0x0028


	//----- nvinfo : EIATTR_SW_WAR
	.align		4
.L_342:
        /*008c*/ 	.byte	0x04, 0x36
        /*008e*/ 	.short	(.L_344 - .L_343)
.L_343:
        /*0090*/ 	.word	0x00000008
.L_344:


//--------------------- .nv.callgraph             --------------------------
	.section	.nv.callgraph,"",@"SHT_CUDA_CALLGRAPH"
	.align	4
	.sectionentsize	8
	.align		4
        /*0000*/ 	.word	0x00000000
	.align		4
        /*0004*/ 	.word	0xffffffff
	.align		4
        /*0008*/ 	.word	0x00000000
	.align		4
        /*000c*/ 	.word	0xfffffffe
	.align		4
        /*0010*/ 	.word	0x00000000
	.align		4
        /*0014*/ 	.word	0xfffffffd
	.align		4
        /*0018*/ 	.word	0x00000000
	.align		4
        /*001c*/ 	.word	0xfffffffc


//--------------------- .nv.constant4             --------------------------
	.section	.nv.constant4,"a",@progbits
	.align	8
	.align		8
.nv.constant4:
        /*0000*/ 	.dword	_ZN34_INTERNAL_f803dd9d_4_k_cu_1a4ebf194cuda3std3__45__cpo5beginE
	.align		8
        /*0008*/ 	.dword	_ZN34_INTERNAL_f803dd9d_4_k_cu_1a4ebf194cuda3std3__45__cpo3endE
	.align		8
        /*0010*/ 	.dword	_ZN34_INTERNAL_f803dd9d_4_k_cu_1a4ebf194cuda3std3__45__cpo6cbeginE
	.align		8
        /*0018*/ 	.dword	_ZN34_INTERNAL_f803dd9d_4_k_cu_1a4ebf194cuda3std3__45__cpo4cendE
	.align		8
        /*0020*/ 	.dword	_ZN34_INTERNAL_f803dd9d_4_k_cu_1a4ebf194cuda3std3__45__cpo6rbeginE
	.align		8
        /*0028*/ 	.dword	_ZN34_INTERNAL_f803dd9d_4_k_cu_1a4ebf194cuda3std3__45__cpo4rendE
	.align		8
        /*0030*/ 	.dword	_ZN34_INTERNAL_f803dd9d_4_k_cu_1a4ebf194cuda3std3__45__cpo7crbeginE
	.align		8
        /*0038*/ 	.dword	_ZN34_INTERNAL_f803dd9d_4_k_cu_1a4ebf194cuda3std3__45__cpo5crendE
	.align		8
        /*0040*/ 	.dword	_ZN34_INTERNAL_f803dd9d_4_k_cu_1a4ebf194cuda3std3__436_GLOBAL__N__f803dd9d_4_k_cu_1a4ebf196ignoreE
	.align		8
        /*0048*/ 	.dword	_ZN34_INTERNAL_f803dd9d_4_k_cu_1a4ebf194cuda3std3__419piecewise_constructE
	.align		8
        /*0050*/ 	.dword	_ZN34_INTERNAL_f803dd9d_4_k_cu_1a4ebf194cuda3std3__48in_placeE
	.align		8
        /*0058*/ 	.dword	_ZN34_INTERNAL_f803dd9d_4_k_cu_1a4ebf194cuda3std3__420unreachable_sentinelE
	.align		8
        /*0060*/ 	.dword	_ZN34_INTERNAL_f803dd9d_4_k_cu_1a4ebf194cuda3std3__47nulloptE
	.align		8
        /*0068*/ 	.dword	_ZN34_INTERNAL_f803dd9d_4_k_cu_1a4ebf194cuda3std3__48unexpectE
	.align		8
        /*0070*/ 	.dword	_ZN34_INTERNAL_f803dd9d_4_k_cu_1a4ebf194cuda3std6ranges3__45__cpo4swapE
	.align		8
        /*0078*/ 	.dword	_ZN34_INTERNAL_f803dd9d_4_k_cu_1a4ebf194cuda3std6ranges3__45__cpo9iter_moveE
	.align		8
        /*0080*/ 	.dword	_ZN34_INTERNAL_f803dd9d_4_k_cu_1a4ebf194cuda3std6ranges3__45__cpo5beginE
	.align		8
        /*0088*/ 	.dword	_ZN34_INTERNAL_f803dd9d_4_k_cu_1a4ebf194cuda3std6ranges3__45__cpo3endE
	.align		8
        /*0090*/ 	.dword	_ZN34_INTERNAL_f803dd9d_4_k_cu_1a4ebf194cuda3std6ranges3__45__cpo6cbeginE
	.align		8
        /*0098*/ 	.dword	_ZN34_INTERNAL_f803dd9d_4_k_cu_1a4ebf194cuda3std6ranges3__45__cpo4cendE
	.align		8
        /*00a0*/ 	.dword	_ZN34_INTERNAL_f803dd9d_4_k_cu_1a4ebf194cuda3std6ranges3__45__cpo7advanceE
	.align		8
        /*00a8*/ 	.dword	_ZN34_INTERNAL_f803dd9d_4_k_cu_1a4ebf194cuda3std6ranges3__45__cpo9iter_swapE
	.align		8
        /*00b0*/ 	.dword	_ZN34_INTERNAL_f803dd9d_4_k_cu_1a4ebf194cuda3std6ranges3__45__cpo4nextE
	.align		8
        /*00b8*/ 	.dword	_ZN34_INTERNAL_f803dd9d_4_k_cu_1a4ebf194cuda3std6ranges3__45__cpo4prevE
	.align		8
        /*00c0*/ 	.dword	_ZN34_INTERNAL_f803dd9d_4_k_cu_1a4ebf194cuda3std6ranges3__45__cpo4dataE
	.align		8
        /*00c8*/ 	.dword	_ZN34_INTERNAL_f803dd9d_4_k_cu_1a4ebf194cuda3std6ranges3__45__cpo5cdataE
	.align		8
        /*00d0*/ 	.dword	_ZN34_INTERNAL_f803dd9d_4_k_cu_1a4ebf194cuda3std6ranges3__45__cpo4sizeE
	.align		8
        /*00d8*/ 	.dword	_ZN34_INTERNAL_f803dd9d_4_k_cu_1a4ebf194cuda3std6ranges3__45__cpo5ssizeE
	.align		8
        /*00e0*/ 	.dword	_ZN34_INTERNAL_f803dd9d_4_k_cu_1a4ebf194cuda3std6ranges3__45__cpo8distanceE
	.align		8
        /*00e8*/ 	.dword	_ZN34_INTERNAL_f803dd9d_4_k_cu_1a4ebf196thrust24THRUST_300001_SM_1000_NS8cuda_cub3parE
	.align		8
        /*00f0*/ 	.dword	_ZN34_INTERNAL_f803dd9d_4_k_cu_1a4ebf196thrust24THRUST_300001_SM_1000_NS8cuda_cub10par_nosyncE
	.align		8
        /*00f8*/ 	.dword	_ZN34_INTERNAL_f803dd9d_4_k_cu_1a4ebf196thrust24THRUST_300001_SM_1000_NS6system6detail10sequential3seqE
	.align		8
        /*0100*/ 	.dword	_ZN34_INTERNAL_f803dd9d_4_k_cu_1a4ebf196thrust24THRUST_300001_SM_1000_NS6system3cpp3parE
	.align		8
        /*0108*/ 	.dword	_ZN34_INTERNAL_f803dd9d_4_k_cu_1a4ebf196thrust24THRUST_300001_SM_1000_NS12placeholders2_1E
	.align		8
        /*0110*/ 	.dword	_ZN34_INTERNAL_f803dd9d_4_k_cu_1a4ebf196thrust24THRUST_300001_SM_1000_NS12placeholders2_2E
	.align		8
        /*0118*/ 	.dword	_ZN34_INTERNAL_f803dd9d_4_k_cu_1a4ebf196thrust24THRUST_300001_SM_1000_NS12placeholders2_3E
	.align		8
        /*0120*/ 	.dword	_ZN34_INTERNAL_f803dd9d_4_k_cu_1a4ebf196thrust24THRUST_300001_SM_1000_NS12placeholders2_4E
	.align		8
        /*0128*/ 	.dword	_ZN34_INTERNAL_f803dd9d_4_k_cu_1a4ebf196thrust24THRUST_300001_SM_1000_NS12placeholders2_5E
	.align		8
        /*0130*/ 	.dword	_ZN34_INTERNAL_f803dd9d_4_k_cu_1a4ebf196thrust24THRUST_300001_SM_1000_NS12placeholders2_6E
	.align		8
        /*0138*/ 	.dword	_ZN34_INTERNAL_f803dd9d_4_k_cu_1a4ebf196thrust24THRUST_300001_SM_1000_NS12placeholders2_7E
	.align		8
        /*0140*/ 	.dword	_ZN34_INTERNAL_f803dd9d_4_k_cu_1a4ebf196thrust24THRUST_300001_SM_1000_NS12placeholders2_8E
	.align		8
        /*0148*/ 	.dword	_ZN34_INTERNAL_f803dd9d_4_k_cu_1a4ebf196thrust24THRUST_300001_SM_1000_NS12placeholders2_9E
	.align		8
        /*0150*/ 	.dword	_ZN34_INTERNAL_f803dd9d_4_k_cu_1a4ebf196thrust24THRUST_300001_SM_1000_NS12placeholders3_10E
	.align		8
        /*0158*/ 	.dword	_ZN34_INTERNAL_f803dd9d_4_k_cu_1a4ebf196thrust24THRUST_300001_SM_1000_NS3seqE
	.align		8
        /*0160*/ 	.dword	_ZN34_INTERNAL_f803dd9d_4_k_cu_1a4ebf196thrust24THRUST_300001_SM_1000_NS6deviceE


//--------------------- .text._ZN3cub18CUB_300001_SM_10006detail9transform16transform_kernelINS2_10policy_hubILb1EN4cuda3std3__45tupleIJN6thrust24THRUST_300001_SM_1000_NS10device_ptrImEEEEEE10policy1000ElNS7_10__identityENSB_IlEEJPmEEEvT0_iT1_T2_DpNS2_10kernel_argIT3_EE --------------------------
	.section	.text._ZN3cub18CUB_300001_SM_10006detail9transform16transform_kernelINS2_10policy_hubILb1EN4cuda3std3__45tupleIJN6thrust24THRUST_300001_SM_1000_NS10device_ptrImEEEEEE10policy1000ElNS7_10__identityENSB_IlEEJPmEEEvT0_iT1_T2_DpNS2_10kernel_argIT3_EE,"ax",@progbits
	.align	128
        .global         _ZN3cub18CUB_300001_SM_10006detail9transform16transform_kernelINS2_10policy_hubILb1EN4cuda3std3__45tupleIJN6thrust24THRUST_300001_SM_1000_NS10device_ptrImEEEEEE10policy1000ElNS7_10__identityENSB_IlEEJPmEEEvT0_iT1_T2_DpNS2_10kernel_argIT3_EE
        .type           _ZN3cub18CUB_300001_SM_10006detail9transform16transform_kernelINS2_10policy_hubILb1EN4cuda3std3__45tupleIJN6thrust24THRUST_300001_SM_1000_NS10device_ptrImEEEEEE10policy1000ElNS7_10__identityENSB_IlEEJPmEEEvT0_iT1_T2_DpNS2_10kernel_argIT3_EE,@function
        .size           _ZN3cub18CUB_300001_SM_10006detail9transform16transform_kernelINS2_10policy_hubILb1EN4cuda3std3__45tupleIJN6thrust24THRUST_300001_SM_1000_NS10device_ptrImEEEEEE10policy1000ElNS7_10__identityENSB_IlEEJPmEEEvT0_iT1_T2_DpNS2_10kernel_argIT3_EE,(.L_x_526 - _ZN3cub18CUB_300001_SM_10006detail9transform16transform_kernelINS2_10policy_hubILb1EN4cuda3std3__45tupleIJN6thrust24THRUST_300001_SM_1000_NS10device_ptrImEEEEEE10policy1000ElNS7_10__identityENSB_IlEEJPmEEEvT0_iT1_T2_DpNS2_10kernel_argIT3_EE)
        .other          _ZN3cub18CUB_300001_SM_10006detail9transform16transform_kernelINS2_10policy_hubILb1EN4cuda3std3__45tupleIJN6thrust24THRUST_300001_SM_1000_NS10device_ptrImEEEEEE10policy1000ElNS7_10__identityENSB_IlEEJPmEEEvT0_iT1_T2_DpNS2_10kernel_argIT3_EE,@"STO_CUDA_ENTRY STV_DEFAULT"
_ZN3cub18CUB_300001_SM_10006detail9transform16transform_kernelINS2_10policy_hubILb1EN4cuda3std3__45tupleIJN6thrust24THRUST_300001_SM_1000_NS10device_ptrImEEEEEE10policy1000ElNS7_10__identityENSB_IlEEJPmEEEvT0_iT1_T2_DpNS2_10kernel_argIT3_EE:
.text._ZN3cub18CUB_300001_SM_10006detail9transform16transform_kernelINS2_10policy_hubILb1EN4cuda3std3__45tupleIJN6thrust24THRUST_300001_SM_1000_NS10device_ptrImEEEEEE10policy1000ElNS7_10__identityENSB_IlEEJPmEEEvT0_iT1_T2_DpNS2_10kernel_argIT3_EE:
[----:B------:R-:W-:Y:S08]  /*0000*/  LDC R1, c[0x0][0x37c] ;  /* 0x0000df00ff017b82 */ /* 0x000ff00000000800 */
[----:B------:R-:W0:Y:S01]  /*0010*/  LDC R0, c[0x0][0x388] ;  /* 0x0000e200ff007b82 */ /* 0x000e220000000800 */
[----:B------:R-:W1:Y:S01]  /*0020*/  LDCU.64 UR6, c[0x0][0x380] ;  /* 0x00007000ff0677ac */ /* 0x000e620008000a00 */
[----:B------:R-:W2:Y:S01]  /*0030*/  S2R R7, SR_TID.X ;  /* 0x0000000000077919 */ /* 0x000ea20000002100 */
[----:B------:R-:W-:Y:S05]  /*0040*/  BSSY.RECONVERGENT B0, `(.L_x_0) ;  /* 0x000001a000007945 */ /* 0x000fea0003800200 */
[----:B------:R-:W3:Y:S01]  /*0050*/  S2UR UR4, SR_CTAID.X ;  /* 0x00000000000479c3 */ /* 0x000ee20000002500 */
[----:B0-----:R-:W-:-:S05]  /*0060*/  IMAD.SHL.U32 R5, R0, 0x80, RZ ;  /* 0x0000008000057824 */ /* 0x001fca00078e00ff */
[----:B------:R-:W-:Y:S01]  /*0070*/  SHF.R.S32.HI R4, RZ, 0x1f, R5 ;  /* 0x0000001fff047819 */ /* 0x000fe20000011405 */
[----:B---3--:R-:W-:-:S04]  /*0080*/  IMAD.WIDE.U32 R2, R5, UR4, RZ ;  /* 0x0000000405027c25 */ /* 0x008fc8000f8e00ff */
[----:B------:R-:W-:Y:S01]  /*0090*/  IMAD R13, R4, UR4, RZ ;  /* 0x00000004040d7c24 */ /* 0x000fe2000f8e02ff */
[----:B-1----:R-:W-:Y:S01]  /*00a0*/  IADD3 R6, P1, PT, -R2, UR6, RZ ;  /* 0x0000000602067c10 */ /* 0x002fe2000ff3e1ff */
[----:B--2---:R-:W-:Y:S02]  /*00b0*/  IMAD.SHL.U32 R11, R7, 0x80, RZ ;  /* 0x00000080070b7824 */ /* 0x004fe400078e00ff */
[----:B------:R-:W-:Y:S01]  /*00c0*/  IMAD.IADD R13, R3, 0x1, R13 ;  /* 0x00000001030d7824 */ /* 0x000fe200078e020d */
[----:B------:R-:W-:-:S04]  /*00d0*/  ISETP.LT.U32.AND P0, PT, R6, R5, PT ;  /* 0x000000050600720c */ /* 0x000fc80003f01070 */
[----:B------:R-:W-:-:S04]  /*00e0*/  IADD3.X R9, PT, PT, ~R13, UR7, RZ, P1, !PT ;  /* 0x000000070d097c10 */ /* 0x000fc80008ffe5ff */
[----:B------:R-:W-:-:S04]  /*00f0*/  ISETP.LT.AND.EX P0, PT, R9, R4, PT, P0 ;  /* 0x000000040900720c */ /* 0x000fc80003f01300 */
[----:B------:R-:W-:-:S04]  /*0100*/  SEL R6, R6, R5, P0 ;  /* 0x0000000506067207 */ /* 0x000fc80000000000 */
[----:B------:R-:W-:-:S04]  /*0110*/  SHF.L.U32 R4, R6, 0x3, RZ ;  /* 0x0000000306047819 */ /* 0x000fc800000006ff */
[----:B------:R-:W-:-:S13]  /*0120*/  ISETP.GE.AND P0, PT, R11, R4, PT ;  /* 0x000000040b00720c */ /* 0x000fda0003f06270 */
[----:B------:R-:W-:Y:S05]  /*0130*/  @P0 BRA `(.L_x_1) ;  /* 0x0000000000280947 */ /* 0x000fea0003800000 */
[----:B------:R-:W0:Y:S02]  /*0140*/  LDC.64 R8, c[0x0][0x398] ;  /* 0x0000e600ff087b82 */ /* 0x000e240000000a00 */
[----:B0-----:R-:W-:-:S04]  /*0150*/  LEA R8, P0, R2, R8, 0x3 ;  /* 0x0000000802087211 */ /* 0x001fc800078018ff */
[----:B------:R-:W-:-:S03]  /*0160*/  LEA.HI.X R9, R2, R9, R13, 0x3, P0 ;  /* 0x0000000902097211 */ /* 0x000fc600000f1c0d */
[----:B------:R-:W-:-:S07]  /*0170*/  IMAD.WIDE.U32 R8, R7, 0x80, R8 ;  /* 0x0000008007087825 */ /* 0x000fce00078e0008 */
.L_x_2:
[----:B------:R-:W-:Y:S01]  /*0180*/  VIADD R11, R11, 0x4000 ;  /* 0x000040000b0b7836 */ /* 0x000fe20000000000 */
[----:B------:R0:W-:Y:S04]  /*0190*/  CCTL.E.PF2 [R8] ;  /* 0x000000000800798f */ /* 0x0001e80000800100 */
[----:B------:R-:W-:Y:S02]  /*01a0*/  ISETP.GE.AND P0, PT, R11, R4, PT ;  /* 0x000000040b00720c */ /* 0x000fe40003f06270 */
[----:B0-----:R-:W-:-:S05]  /*01b0*/  IADD3 R8, P1, PT, R8, 0x4000, RZ ;  /* 0x0000400008087810 */ /* 0x001fca0007f3e0ff */
[----:B------:R-:W-:-:S06]  /*01c0*/  IMAD.X R9, RZ, RZ, R9, P1 ;  /* 0x000000ffff097224 */ /* 0x000fcc00008e0609 */
[----:B------:R-:W-:Y:S05]  /*01d0*/  @!P0 BRA `(.L_x_2) ;  /* 0xfffffffc00e88947 */ /* 0x000fea000383ffff */
.L_x_1:
[----:B------:R-:W-:Y:S05]  /*01e0*/  BSYNC.RECONVERGENT B0 ;  /* 0x0000000000007941 */ /* 0x000fea0003800200 */
.L_x_0:
[----:B------:R-:W0:Y:S01]  /*01f0*/  LDCU.128 UR8, c[0x0][0x390] ;  /* 0x00007200ff0877ac */ /* 0x000e220008000c00 */
[----:B------:R-:W-:Y:S02]  /*0200*/  ISETP.NE.AND P0, PT, R5, R6, PT ;  /* 0x000000060500720c */ /* 0x000fe40003f05270 */
[C---:B------:R-:W-:Y:S01]  /*0210*/  SHF.L.U32 R3, R2.reuse, 0x3, RZ ;  /* 0x0000000302037819 */ /* 0x040fe200000006ff */
[----:B------:R-:W1:Y:S01]  /*0220*/  LDCU.64 UR6, c[0x0][0x358] ;  /* 0x00006b00ff0677ac */ /* 0x000e620008000a00 */
[----:B------:R-:W-:Y:S02]  /*0230*/  SHF.L.U64.HI R8, R2, 0x3, R13 ;  /* 0x0000000302087819 */ /* 0x000fe4000001020d */
[C---:B0-----:R-:W-:Y:S02]  /*0240*/  IADD3 R4, P1, PT, R3.reuse, UR10, RZ ;  /* 0x0000000a03047c10 */ /* 0x041fe4000ff3e0ff */
[----:B------:R-:W-:Y:S02]  /*0250*/  IADD3 R2, P2, PT, R3, UR8, RZ ;  /* 0x0000000803027c10 */ /* 0x000fe4000ff5e0ff */
[----:B------:R-:W-:-:S02]  /*0260*/  IADD3.X R5, PT, PT, R8, UR11, RZ, P1, !PT ;  /* 0x0000000b08057c10 */ /* 0x000fc40008ffe4ff */
[----:B------:R-:W-:Y:S01]  /*0270*/  IADD3.X R3, PT, PT, R8, UR9, RZ, P2, !PT ;  /* 0x0000000908037c10 */ /* 0x000fe200097fe4ff */
[----:B-1----:R-:W-:Y:S08]  /*0280*/  @!P0 BRA `(.L_x_3) ;  /* 0x0000001000e08947 */ /* 0x002ff00003800000 */
[----:B------:R-:W-:-:S13]  /*0290*/  ISETP.GE.AND P0, PT, R0, 0x1, PT ;  /* 0x000000010000780c */ /* 0x000fda0003f06270 */
[----:B------:R-:W-:Y:S05]  /*02a0*/  @!P0 EXIT ;  /* 0x000000000000894d */ /* 0x000fea0003800000 */
[C---:B------:R-:W-:Y:S01]  /*02b0*/  ISETP.GE.U32.AND P0, PT, R0.reuse, 0x10, PT ;  /* 0x000000100000780c */ /* 0x040fe20003f06070 */
[----:B------:R-:W-:Y:S01]  /*02c0*/  IMAD.MOV.U32 R8, RZ, RZ, RZ ;  /* 0x000000ffff087224 */ /* 0x000fe200078e00ff */
[----:B------:R-:W-:-:S11]  /*02d0*/  LOP3.LUT R16, R0, 0xf, RZ, 0xc0, !PT ;  /* 0x0000000f00107812 */ /* 0x000fd600078ec0ff */
[----:B------:R-:W-:Y:S05]  /*02e0*/  @!P0 BRA `(.L_x_4) ;  /* 0x0000000c000c8947 */ /* 0x000fea0003800000 */
[----:B------:R-:W-:-:S13]  /*02f0*/  ISETP.GE.AND P0, PT, R7, R6, PT ;  /* 0x000000060700720c */ /* 0x000fda0003f06270 */
[----:B------:R-:W-:-:S06]  /*0300*/  @!P0 IMAD.WIDE.U32 R8, R7, 0x8, R4 ;  /* 0x0000000807088825 */ /* 0x000fcc00078e0004 */
[----:B------:R-:W2:Y:S01]  /*0310*/  @!P0 LDG.E.64 R8, desc[UR6][R8.64] ;  /* 0x0000000608088981 */ /* 0x000ea2000c1e1b00 */
[C---:B------:R-:W-:Y:S02]  /*0320*/  VIADD R15, R7.reuse, 0x80 ;  /* 0x00000080070f7836 */ /* 0x040fe40000000000 */
[----:B------:R-:W-:-:S03]  /*0330*/  @!P0 IMAD.WIDE.U32 R10, R7, 0x8, R2 ;  /* 0x00000008070a8825 */ /* 0x000fc600078e0002 */
[----:B------:R-:W-:-:S13]  /*0340*/  ISETP.GE.AND P1, PT, R15, R6, PT ;  /* 0x000000060f00720c */ /* 0x000fda0003f26270 */
[----:B------:R-:W-:Y:S01]  /*0350*/  @!P1 IMAD.WIDE.U32 R12, R15, 0x8, R4 ;  /* 0x000000080f0c9825 */ /* 0x000fe200078e0004 */
[----:B------:R-:W-:Y:S01]  /*0360*/  IADD3 R21, PT, PT, R7, 0x100, RZ ;  /* 0x0000010007157810 */ /* 0x000fe20007ffe0ff */
[----:B--2---:R0:W-:Y:S04]  /*0370*/  @!P0 STG.E.64 desc[UR6][R10.64], R8 ;  /* 0x000000080a008986 */ /* 0x0041e8000c101b06 */
[----:B------:R-:W2:Y:S01]  /*0380*/  @!P1 LDG.E.64 R12, desc[UR6][R12.64] ;  /* 0x000000060c0c9981 */ /* 0x000ea2000c1e1b00 */
[----:B------:R-:W-:Y:S01]  /*0390*/  ISETP.GE.AND P0, PT, R21, R6, PT ;  /* 0x000000061500720c */ /* 0x000fe20003f06270 */
[----:B------:R-:W-:-:S12]  /*03a0*/  @!P1 IMAD.WIDE.U32 R14, R15, 0x8, R2 ;  /* 0x000000080f0e9825 */ /* 0x000fd800078e0002 */
[----:B------:R-:W-:-:S04]  /*03b0*/  @!P0 IMAD.WIDE.U32 R18, R21, 0x8, R4 ;  /* 0x0000000815128825 */ /* 0x000fc800078e0004 */
[----:B------:R-:W-:Y:S01]  /*03c0*/  VIADD R17, R7, 0x180 ;  /* 0x0000018007117836 */ /* 0x000fe20000000000 */
[----:B--2---:R1:W-:Y:S04]  /*03d0*/  @!P1 STG.E.64 desc[UR6][R14.64], R12 ;  /* 0x0000000c0e009986 */ /* 0x0043e8000c101b06 */
[----:B------:R-:W2:Y:S01]  /*03e0*/  @!P0 LDG.E.64 R18, desc[UR6][R18.64] ;  /* 0x0000000612128981 */ /* 0x000ea2000c1e1b00 */
[----:B------:R-:W-:Y:S01]  /*03f0*/  ISETP.GE.AND P1, PT, R17, R6, PT ;  /* 0x000000061100720c */ /* 0x000fe20003f26270 */
[----:B------:R-:W-:-:S12]  /*0400*/  @!P0 IMAD.WIDE.U32 R20, R21, 0x8, R2 ;  /* 0x0000000815148825 */ /* 0x000fd800078e0002 */
[----:B0-----:R-:W-:-:S04]  /*0410*/  @!P1 IMAD.WIDE.U32 R8, R17, 0x8, R4 ;  /* 0x0000000811089825 */ /* 0x001fc800078e0004 */
[----:B------:R-:W-:Y:S01]  /*0420*/  VIADD R23, R7, 0x200 ;  /* 0x0000020007177836 */ /* 0x000fe20000000000 */
[----:B--2---:R0:W-:Y:S04]  /*0430*/  @!P0 STG.E.64 desc[UR6][R20.64], R18 ;  /* 0x0000001214008986 */ /* 0x0041e8000c101b06 */
[----:B------:R-:W2:Y:S01]  /*0440*/  @!P1 LDG.E.64 R8, desc[UR6][R8.64] ;  /* 0x0000000608089981 */ /* 0x000ea2000c1e1b00 */
[----:B------:R-:W-:Y:S01]  /*0450*/  ISETP.GE.AND P0, PT, R23, R6, PT ;  /* 0x000000061700720c */ /* 0x000fe20003f06270 */
[----:B------:R-:W-:-:S12]  /*0460*/  @!P1 IMAD.WIDE.U32 R10, R17, 0x8, R2 ;  /* 0x00000008110a9825 */ /* 0x000fd800078e0002 */
[----:B-1----:R-:W-:Y:S01]  /*0470*/  @!P0 IMAD.WIDE.U32 R12, R23, 0x8, R4 ;  /* 0x00000008170c8825 */ /* 0x002fe200078e0004 */
[----:B------:R-:W-:Y:S01]  /*0480*/  IADD3 R17, PT, PT, R7, 0x280, RZ ;  /* 0x0000028007117810 */ /* 0x000fe20007ffe0ff */
        /* <DEDUP_REMOVED lines=10> */
[----:B-1----:R-:W-:-:S04]  /*0530*/  @!P0 IMAD.WIDE.U32 R8, R23, 0x8, R4 ;  /* 0x0000000817088825 */ /* 0x002fc800078e0004 */
[----:B------:R-:W-:Y:S01]  /*0540*/  VIADD R17, R7, 0x380 ;  /* 0x0000038007117836 */ /* 0x000fe20000000000 */
[----:B--2---:R1:W-:Y:S04]  /*0550*/  @!P1 STG.E.64 desc[UR6][R20.64], R18 ;  /* 0x0000001214009986 */ /* 0x0043e8000c101b06 */
[----:B------:R-:W2:Y:S01]  /*0560*/  @!P0 LDG.E.64 R8, desc[UR6][R8.64] ;  /* 0x0000000608088981 */ /* 0x000ea2000c1e1b00 */
[----:B------:R-:W-:Y:S01]  /*0570*/  ISETP.GE.AND P1, PT, R17, R6, PT ;  /* 0x000000061100720c */ /* 0x000fe20003f26270 */
[----:B------:R-:W-:-:S12]  /*0580*/  @!P0 IMAD.WIDE.U32 R10, R23, 0x8, R2 ;  /* 0x00000008170a8825 */ /* 0x000fd800078e0002 */
[----:B0-----:R-:W-:Y:S01]  /*0590*/  @!P1 IMAD.WIDE.U32 R12, R17, 0x8, R4 ;  /* 0x00000008110c9825 */ /* 0x001fe200078e0004 */
[----:B------:R-:W-:Y:S01]  /*05a0*/  IADD3 R15, PT, PT, R7, 0x400, RZ ;  /* 0x00000400070f7810 */ /* 0x000fe20007ffe0ff */
[----:B--2---:R0:W-:Y:S04]  /*05b0*/  @!P0 STG.E.64 desc[UR6][R10.64], R8 ;  /* 0x000000080a008986 */ /* 0x0041e8000c101b06 */
[----:B------:R-:W2:Y:S01]  /*05c0*/  @!P1 LDG.E.64 R12, desc[UR6][R12.64] ;  /* 0x000000060c0c9981 */ /* 0x000ea2000c1e1b00 */
[----:B------:R-:W-:Y:S01]  /*05d0*/  ISETP.GE.AND P2, PT, R15, R6, PT ;  /* 0x000000060f00720c */ /* 0x000fe20003f46270 */
[----:B------:R-:W-:-:S12]  /*05e0*/  @!P1 IMAD.WIDE.U32 R22, R17, 0x8, R2 ;  /* 0x0000000811169825 */ /* 0x000fd800078e0002 */
[----:B-1----:R-:W-:Y:S01]  /*05f0*/  @!P2 IMAD.WIDE.U32 R18, R15, 0x8, R4 ;  /* 0x000000080f12a825 */ /* 0x002fe200078e0004 */
[----:B--2---:R1:W-:Y:S05]  /*0600*/  @!P1 STG.E.64 desc[UR6][R22.64], R12 ;  /* 0x0000000c16009986 */ /* 0x0043ea000c101b06 */
[----:B------:R-:W2:Y:S01]  /*0610*/  @!P2 LDG.E.64 R18, desc[UR6][R18.64] ;  /* 0x000000061212a981 */ /* 0x000ea2000c1e1b00 */
[----:B------:R-:W-:Y:S02]  /*0620*/  VIADD R17, R7, 0x480 ;  /* 0x0000048007117836 */ /* 0x000fe40000000000 */
[----:B------:R-:W-:-:S03]  /*0630*/  @!P2 IMAD.WIDE.U32 R20, R15, 0x8, R2 ;  /* 0x000000080f14a825 */ /* 0x000fc600078e0002 */
[C---:B------:R-:W-:Y:S01]  /*0640*/  ISETP.GE.AND P0, PT, R17.reuse, R6, PT ;  /* 0x000000061100720c */ /* 0x040fe20003f06270 */
[----:B0-----:R-:W-:-:S04]  /*0650*/  IMAD.WIDE R10, R17, 0x8, R4 ;  /* 0x00000008110a7825 */ /* 0x001fc800078e0204 */
[----:B------:R-:W-:Y:S01]  /*0660*/  VIADD R9, R7, 0x500 ;  /* 0x0000050007097836 */ /* 0x000fe20000000000 */
[----:B--2---:R0:W-:Y:S07]  /*0670*/  @!P2 STG.E.64 desc[UR6][R20.64], R18 ;  /* 0x000000121400a986 */ /* 0x0041ee000c101b06 */
[----:B------:R-:W2:Y:S01]  /*0680*/  @!P0 LDG.E.64 R14, desc[UR6][R10.64] ;  /* 0x000000060a0e8981 */ /* 0x000ea2000c1e1b00 */
[-C--:B------:R-:W-:Y:S01]  /*0690*/  ISETP.GE.AND P6, PT, R9, R6.reuse, PT ;  /* 0x000000060900720c */ /* 0x080fe20003fc6270 */
[----:B-1----:R-:W-:Y:S01]  /*06a0*/  IMAD.WIDE R12, R17, 0x8, R2 ;  /* 0x00000008110c7825 */ /* 0x002fe200078e0202 */
[C---:B------:R-:W-:Y:S01]  /*06b0*/  IADD3 R25, PT, PT, R7.reuse, 0x580, RZ ;  /* 0x0000058007197810 */ /* 0x040fe20007ffe0ff */
[----:B------:R-:W-:Y:S01]  /*06c0*/  BSSY.RECONVERGENT B0, `(.L_x_5) ;  /* 0x0000010000007945 */ /* 0x000fe20003800200 */
[C---:B------:R-:W-:Y:S01]  /*06d0*/  IADD3 R23, PT, PT, R7.reuse, 0x700, RZ ;  /* 0x0000070007177810 */ /* 0x040fe20007ffe0ff */
[----:B------:R-:W-:Y:S01]  /*06e0*/  VIADD R27, R7, 0x600 ;  /* 0x00000600071b7836 */ /* 0x000fe20000000000 */
[-C--:B------:R-:W-:Y:S01]  /*06f0*/  ISETP.GE.AND P5, PT, R25, R6.reuse, PT ;  /* 0x000000061900720c */ /* 0x080fe20003fa6270 */
[C---:B------:R-:W-:Y:S01]  /*0700*/  VIADD R9, R7.reuse, 0x680 ;  /* 0x0000068007097836 */ /* 0x040fe20000000000 */
[----:B------:R-:W-:Y:S01]  /*0710*/  LOP3.LUT R8, R0, 0x7ffffff0, RZ, 0xc0, !PT ;  /* 0x7ffffff000087812 */ /* 0x000fe200078ec0ff */
[----:B------:R-:W-:Y:S01]  /*0720*/  VIADD R25, R7, 0x780 ;  /* 0x0000078007197836 */ /* 0x000fe20000000000 */
[----:B------:R-:W-:-:S02]  /*0730*/  ISETP.GE.AND P4, PT, R27, R6, PT ;  /* 0x000000061b00720c */ /* 0x000fc40003f86270 */
[-C--:B------:R-:W-:Y:S02]  /*0740*/  ISETP.GE.AND P3, PT, R9, R6.reuse, PT ;  /* 0x000000060900720c */ /* 0x080fe40003f66270 */
[-C--:B------:R-:W-:Y:S02]  /*0750*/  ISETP.GE.AND P2, PT, R23, R6.reuse, PT ;  /* 0x000000061700720c */ /* 0x080fe40003f46270 */
[----:B------:R-:W-:Y:S01]  /*0760*/  ISETP.GE.AND P1, PT, R25, R6, PT ;  /* 0x000000061900720c */ /* 0x000fe20003f26270 */
[----:B--2---:R0:W-:Y:S01]  /*0770*/  @!P0 STG.E.64 desc[UR6][R12.64], R14 ;  /* 0x0000000e0c008986 */ /* 0x0041e2000c101b06 */
[----:B------:R-:W-:Y:S01]  /*0780*/  ISETP.NE.AND P0, PT, R8, 0x10, PT ;  /* 0x000000100800780c */ /* 0x000fe20003f05270 */
[----:B------:R-:W-:-:S12]  /*0790*/  @P6 BRA `(.L_x_6) ;  /* 0x0000000000086947 */ /* 0x000fd80003800000 */
[----:B0-----:R-:W2:Y:S04]  /*07a0*/  LDG.E.64 R14, desc[UR6][R10.64+0x400] ;  /* 0x000400060a0e7981 */ /* 0x001ea8000c1e1b00 */
[----:B--2---:R1:W-:Y:S02]  /*07b0*/  STG.E.64 desc[UR6][R12.64+0x400], R14 ;  /* 0x0004000e0c007986 */ /* 0x0043e4000c101b06 */
.L_x_6:
[----:B------:R-:W-:Y:S05]  /*07c0*/  BSYNC.RECONVERGENT B0 ;  /* 0x0000000000007941 */ /* 0x000fea0003800200 */
.L_x_5:
[----:B------:R-:W-:Y:S04]  /*07d0*/  BSSY.RECONVERGENT B0, `(.L_x_7) ;  /* 0x0000004000007945 */ /* 0x000fe80003800200 */
[----:B------:R-:W-:Y:S05]  /*07e0*/  @P5 BRA `(.L_x_8) ;  /* 0x0000000000085947 */ /* 0x000fea0003800000 */
[----:B01----:R-:W2:Y:S04]  /*07f0*/  LDG.E.64 R14, desc[UR6][R10.64+0x800] ;  /* 0x000800060a0e7981 */ /* 0x003ea8000c1e1b00 */
[----:B--2---:R2:W-:Y:S02]  /*0800*/  STG.E.64 desc[UR6][R12.64+0x800], R14 ;  /* 0x0008000e0c007986 */ /* 0x0045e4000c101b06 */
.L_x_8:
[----:B------:R-:W-:Y:S05]  /*0810*/  BSYNC.RECONVERGENT B0 ;  /* 0x0000000000007941 */ /* 0x000fea0003800200 */
.L_x_7:
[----:B------:R-:W-:Y:S04]  /*0820*/  BSSY.RECONVERGENT B0, `(.L_x_9) ;  /* 0x0000004000007945 */ /* 0x000fe80003800200 */
[----:B------:R-:W-:Y:S05]  /*0830*/  @P4 BRA `(.L_x_10) ;  /* 0x0000000000084947 */ /* 0x000fea0003800000 */
[----:B012---:R-:W2:Y:S04]  /*0840*/  LDG.E.64 R14, desc[UR6][R10.64+0xc00] ;  /* 0x000c00060a0e7981 */ /* 0x007ea8000c1e1b00 */
[----:B--2---:R3:W-:Y:S02]  /*0850*/  STG.E.64 desc[UR6][R12.64+0xc00], R14 ;  /* 0x000c000e0c007986 */ /* 0x0047e4000c101b06 */
.L_x_10:
[----:B------:R-:W-:Y:S05]  /*0860*/  BSYNC.RECONVERGENT B0 ;  /* 0x0000000000007941 */ /* 0x000fea0003800200 */
.L_x_9:
[----:B------:R-:W-:Y:S04]  /*0870*/  BSSY.RECONVERGENT B0, `(.L_x_11) ;  /* 0x0000004000007945 */ /* 0x000fe80003800200 */
[----:B------:R-:W-:Y:S05]  /*0880*/  @P3 BRA `(.L_x_12) ;  /* 0x0000000000083947 */ /* 0x000fea0003800000 */
[----:B0123--:R-:W2:Y:S04]  /*0890*/  LDG.E.64 R14, desc[UR6][R10.64+0x1000] ;  /* 0x001000060a0e7981 */ /* 0x00fea8000c1e1b00 */
[----:B--2---:R4:W-:Y:S02]  /*08a0*/  STG.E.64 desc[UR6][R12.64+0x1000], R14 ;  /* 0x0010000e0c007986 */ /* 0x0049e4000c101b06 */
.L_x_12:
[----:B------:R-:W-:Y:S05]  /*08b0*/  BSYNC.RECONVERGENT B0 ;  /* 0x0000000000007941 */ /* 0x000fea0003800200 */
.L_x_11:
[----:B------:R-:W-:Y:S04]  /*08c0*/  BSSY.RECONVERGENT B0, `(.L_x_13) ;  /* 0x0000004000007945 */ /* 0x000fe80003800200 */
[----:B------:R-:W-:Y:S05]  /*08d0*/  @P2 BRA `(.L_x_14) ;  /* 0x0000000000082947 */ /* 0x000fea0003800000 */
[----:B01234-:R-:W2:Y:S04]  /*08e0*/  LDG.E.64 R14, desc[UR6][R10.64+0x1400] ;  /* 0x001400060a0e7981 */ /* 0x01fea8000c1e1b00 */
[----:B--2---:R0:W-:Y:S02]  /*08f0*/  STG.E.64 desc[UR6][R12.64+0x1400], R14 ;  /* 0x0014000e0c007986 */ /* 0x0041e4000c101b06 */
.L_x_14:
[----:B------:R-:W-:Y:S05]  /*0900*/  BSYNC.RECONVERGENT B0 ;  /* 0x0000000000007941 */ /* 0x000fea0003800200 */
.L_x_13:
[----:B------:R-:W-:Y:S04]  /*0910*/  BSSY.RECONVERGENT B0, `(.L_x_15) ;  /* 0x0000004000007945 */ /* 0x000fe80003800200 */
[----:B------:R-:W-:Y:S05]  /*0920*/  @P1 BRA `(.L_x_16) ;  /* 0x0000000000081947 */ /* 0x000fea0003800000 */
[----:B------:R-:W5:Y:S04]  /*0930*/  LDG.E.64 R10, desc[UR6][R10.64+0x1800] ;  /* 0x001800060a0a7981 */ /* 0x000f68000c1e1b00 */
[----:B-----5:R0:W-:Y:S02]  /*0940*/  STG.E.64 desc[UR6][R12.64+0x1800], R10 ;  /* 0x0018000a0c007986 */ /* 0x0201e4000c101b06 */
.L_x_16:
[----:B------:R-:W-:Y:S05]  /*0950*/  BSYNC.RECONVERGENT B0 ;  /* 0x0000000000007941 */ /* 0x000fea0003800200 */
.L_x_15:
[----:B------:R-:W-:Y:S05]  /*0960*/  @!P0 BRA `(.L_x_4) ;  /* 0x00000004006c8947 */ /* 0x000fea0003800000 */
[----:B------:R-:W-:-:S07]  /*0970*/  IMAD.MOV.U32 R0, RZ, RZ, 0x10 ;  /* 0x00000010ff007424 */ /* 0x000fce00078e00ff */
.L_x_19:
[----:B------:R-:W-:-:S04]  /*0980*/  LEA R9, R0, R7, 0x7 ;  /* 0x0000000700097211 */ /* 0x000fc800078e38ff */
[----:B------:R-:W-:-:S13]  /*0990*/  ISETP.GE.AND P0, PT, R9, R6, PT ;  /* 0x000000060900720c */ /* 0x000fda0003f06270 */
[----:B01234-:R-:W-:-:S06]  /*09a0*/  @!P0 IMAD.WIDE.U32 R12, R9, 0x8, R4 ;  /* 0x00000008090c8825 */ /* 0x01ffcc00078e0004 */
[----:B------:R-:W2:Y:S01]  /*09b0*/  @!P0 LDG.E.64 R12, desc[UR6][R12.64] ;  /* 0x000000060c0c8981 */ /* 0x000ea2000c1e1b00 */
[C---:B------:R-:W-:Y:S02]  /*09c0*/  VIADD R23, R9.reuse, 0x80 ;  /* 0x0000008009177836 */ /* 0x040fe40000000000 */
[----:B------:R-:W-:-:S03]  /*09d0*/  @!P0 IMAD.WIDE.U32 R18, R9, 0x8, R2 ;  /* 0x0000000809128825 */ /* 0x000fc600078e0002 */
[----:B------:R-:W-:-:S13]  /*09e0*/  ISETP.GE.AND P1, PT, R23, R6, PT ;  /* 0x000000061700720c */ /* 0x000fda0003f26270 */
[----:B------:R-:W-:Y:S01]  /*09f0*/  @!P1 IMAD.WIDE.U32 R10, R23, 0x8, R4 ;  /* 0x00000008170a9825 */ /* 0x000fe200078e0004 */
[----:B--2---:R0:W-:Y:S05]  /*0a00*/  @!P0 STG.E.64 desc[UR6][R18.64], R12 ;  /* 0x0000000c12008986 */ /* 0x0041ea000c101b06 */
[----:B------:R-:W2:Y:S01]  /*0a10*/  @!P1 LDG.E.64 R10, desc[UR6][R10.64] ;  /* 0x000000060a0a9981 */ /* 0x000ea2000c1e1b00 */
[----:B------:R-:W-:Y:S02]  /*0a20*/  VIADD R21, R9, 0x100 ;  /* 0x0000010009157836 */ /* 0x000fe40000000000 */
        /* <DEDUP_REMOVED lines=43> */
[----:B------:R-:W-:-:S04]  /*0ce0*/  @!P0 IMAD.WIDE.U32 R24, R25, 0x8, R2 ;  /* 0x0000000819188825 */ /* 0x000fc800078e0002 */
[----:B0-----:R-:W-:-:S04]  /*0cf0*/  IMAD.WIDE R12, R17, 0x8, R4 ;  /* 0x00000008110c7825 */ /* 0x001fc800078e0204 */
[----:B------:R-:W-:Y:S01]  /*0d00*/  VIADD R11, R9, 0x500 ;  /* 0x00000500090b7836 */ /* 0x000fe20000000000 */
[----:B--2---:R0:W-:Y:S04]  /*0d10*/  @!P0 STG.E.64 desc[UR6][R24.64], R20 ;  /* 0x0000001418008986 */ /* 0x0041e8000c101b06 */
[----:B------:R-:W2:Y:S01]  /*0d20*/  @!P1 LDG.E.64 R18, desc[UR6][R12.64] ;  /* 0x000000060c129981 */ /* 0x000ea2000c1e1b00 */
[----:B------:R-:W-:Y:S01]  /*0d30*/  ISETP.GE.AND P0, PT, R11, R6, PT ;  /* 0x000000060b00720c */ /* 0x000fe20003f06270 */
[----:B------:R-:W-:-:S04]  /*0d40*/  IMAD.WIDE R10, R17, 0x8, R2 ;  /* 0x00000008110a7825 */ /* 0x000fc800078e0202 */
[----:B------:R-:W-:Y:S01]  /*0d50*/  VIADD R17, R9, 0x580 ;  /* 0x0000058009117836 */ /* 0x000fe20000000000 */
[----:B--2---:R2:W-:Y:S07]  /*0d60*/  @!P1 STG.E.64 desc[UR6][R10.64], R18 ;  /* 0x000000120a009986 */ /* 0x0045ee000c101b06 */
[----:B------:R-:W3:Y:S01]  /*0d70*/  @!P0 LDG.E.64 R14, desc[UR6][R12.64+0x400] ;  /* 0x000400060c0e8981 */ /* 0x000ee2000c1e1b00 */
[-C--:B------:R-:W-:Y:S02]  /*0d80*/  ISETP.GE.AND P1, PT, R17, R6.reuse, PT ;  /* 0x000000061100720c */ /* 0x080fe40003f26270 */
[----:B------:R-:W-:Y:S01]  /*0d90*/  IADD3 R17, PT, PT, R9, 0x600, RZ ;  /* 0x0000060009117810 */ /* 0x000fe20007ffe0ff */
[----:B---3--:R3:W-:Y:S10]  /*0da0*/  @!P0 STG.E.64 desc[UR6][R10.64+0x400], R14 ;  /* 0x0004000e0a008986 */ /* 0x0087f4000c101b06 */
[----:B-1----:R-:W4:Y:S01]  /*0db0*/  @!P1 LDG.E.64 R22, desc[UR6][R12.64+0x800] ;  /* 0x000800060c169981 */ /* 0x002f22000c1e1b00 */
[----:B------:R-:W-:Y:S01]  /*0dc0*/  ISETP.GE.AND P0, PT, R17, R6, PT ;  /* 0x000000061100720c */ /* 0x000fe20003f06270 */
[----:B------:R-:W-:-:S02]  /*0dd0*/  VIADD R17, R9, 0x680 ;  /* 0x0000068009117836 */ /* 0x000fc40000000000 */
[----:B----4-:R1:W-:Y:S10]  /*0de0*/  @!P1 STG.E.64 desc[UR6][R10.64+0x800], R22 ;  /* 0x000800160a009986 */ /* 0x0103f4000c101b06 */
[----:B0-----:R-:W4:Y:S01]  /*0df0*/  @!P0 LDG.E.64 R20, desc[UR6][R12.64+0xc00] ;  /* 0x000c00060c148981 */ /* 0x001f22000c1e1b00 */
[----:B------:R-:W-:Y:S01]  /*0e00*/  ISETP.GE.AND P1, PT, R17, R6, PT ;  /* 0x000000061100720c */ /* 0x000fe20003f26270 */
[----:B------:R-:W-:-:S02]  /*0e10*/  VIADD R17, R9, 0x700 ;  /* 0x0000070009117836 */ /* 0x000fc40000000000 */
[----:B----4-:R1:W-:Y:S10]  /*0e20*/  @!P0 STG.E.64 desc[UR6][R10.64+0xc00], R20 ;  /* 0x000c00140a008986 */ /* 0x0103f4000c101b06 */
[----:B--2---:R-:W2:Y:S01]  /*0e30*/  @!P1 LDG.E.64 R18, desc[UR6][R12.64+0x1000] ;  /* 0x001000060c129981 */ /* 0x004ea2000c1e1b00 */
[----:B------:R-:W-:-:S03]  /*0e40*/  ISETP.GE.AND P0, PT, R17, R6, PT ;  /* 0x000000061100720c */ /* 0x000fc60003f06270 */
[----:B--2---:R1:W-:Y:S10]  /*0e50*/  @!P1 STG.E.64 desc[UR6][R10.64+0x1000], R18 ;  /* 0x001000120a009986 */ /* 0x0043f4000c101b06 */
[----:B---3--:R-:W2:Y:S01]  /*0e60*/  @!P0 LDG.E.64 R14, desc[UR6][R12.64+0x1400] ;  /* 0x001400060c0e8981 */ /* 0x008ea2000c1e1b00 */
[----:B------:R-:W-:Y:S01]  /*0e70*/  IADD3 R9, PT, PT, R9, 0x780, RZ ;  /* 0x0000078009097810 */ /* 0x000fe20007ffe0ff */
[----:B------:R-:W-:Y:S01]  /*0e80*/  VIADD R0, R0, 0x10 ;  /* 0x0000001000007836 */ /* 0x000fe20000000000 */
[----:B------:R-:W-:Y:S04]  /*0e90*/  BSSY.RECONVERGENT B0, `(.L_x_17) ;  /* 0x0000007000007945 */ /* 0x000fe80003800200 */
[----:B------:R-:W-:Y:S01]  /*0ea0*/  ISETP.NE.AND P1, PT, R0, R8, PT ;  /* 0x000000080000720c */ /* 0x000fe20003f25270 */
[----:B--2---:R1:W-:Y:S01]  /*0eb0*/  @!P0 STG.E.64 desc[UR6][R10.64+0x1400], R14 ;  /* 0x0014000e0a008986 */ /* 0x0043e2000c101b06 */
[----:B------:R-:W-:-:S13]  /*0ec0*/  ISETP.GE.AND P0, PT, R9, R6, PT ;  /* 0x000000060900720c */ /* 0x000fda0003f06270 */
[----:B-1----:R-:W-:Y:S05]  /*0ed0*/  @P0 BRA `(.L_x_18) ;  /* 0x0000000000080947 */ /* 0x002fea0003800000 */
[----:B------:R-:W2:Y:S04]  /*0ee0*/  LDG.E.64 R12, desc[UR6][R12.64+0x1800] ;  /* 0x001800060c0c7981 */ /* 0x000ea8000c1e1b00 */
[----:B--2---:R0:W-:Y:S02]  /*0ef0*/  STG.E.64 desc[UR6][R10.64+0x1800], R12 ;  /* 0x0018000c0a007986 */ /* 0x0041e4000c101b06 */
.L_x_18:
[----:B------:R-:W-:Y:S05]  /*0f00*/  BSYNC.RECONVERGENT B0 ;  /* 0x0000000000007941 */ /* 0x000fea0003800200 */
.L_x_17:
[----:B------:R-:W-:Y:S05]  /*0f10*/  @P1 BRA `(.L_x_19) ;  /* 0xfffffff800981947 */ /* 0x000fea000383ffff */
.L_x_4:
[----:B------:R-:W-:-:S13]  /*0f20*/  ISETP.NE.AND P0, PT, R16, RZ, PT ;  /* 0x000000ff1000720c */ /* 0x000fda0003f05270 */
[----:B------:R-:W-:Y:S05]  /*0f30*/  @!P0 EXIT ;  /* 0x000000000000894d */ /* 0x000fea0003800000 */
[----:B------:R-:W5:Y:S01]  /*0f40*/  LDCU UR8, c[0x0][0x388] ;  /* 0x00007100ff0877ac */ /* 0x000f620008000800 */
[----:B------:R-:W-:Y:S01]  /*0f50*/  ISETP.GE.U32.AND P0, PT, R16, 0x8, PT ;  /* 0x000000081000780c */ /* 0x000fe20003f06070 */
[----:B-----5:R-:W-:-:S12]  /*0f60*/  ULOP3.LUT UR5, UR8, 0x7, URZ, 0xc0, !UPT ;  /* 0x0000000708057892 */ /* 0x020fd8000f8ec0ff */
[----:B------:R-:W-:Y:S05]  /*0f70*/  @!P0 BRA `(.L_x_20) ;  /* 0x0000000000f48947 */ /* 0x000fea0003800000 */
[----:B------:R-:W-:Y:S01]  /*0f80*/  IMAD R17, R8, 0x80, R7 ;  /* 0x0000008008117824 */ /* 0x000fe200078e0207 */
[----:B------:R-:W-:Y:S03]  /*0f90*/  BSSY.RECONVERGENT B0, `(.L_x_21) ;  /* 0x0000016000007945 */ /* 0x000fe60003800200 */
[C---:B0-----:R-:W-:Y:S01]  /*0fa0*/  VIADD R11, R17.reuse, 0x100 ;  /* 0x00000100110b7836 */ /* 0x041fe20000000000 */
[CC--:B------:R-:W-:Y:S01]  /*0fb0*/  ISETP.GE.AND P6, PT, R17.reuse, R6.reuse, PT ;  /* 0x000000061100720c */ /* 0x0c0fe20003fc6270 */
[C---:B-1234-:R-:W-:Y:S01]  /*0fc0*/  VIADD R13, R17.reuse, 0x180 ;  /* 0x00000180110d7836 */ /* 0x05efe20000000000 */
[C---:B------:R-:W-:Y:S01]  /*0fd0*/  IADD3 R9, PT, PT, R17.reuse, 0x80, RZ ;  /* 0x0000008011097810 */ /* 0x040fe20007ffe0ff */
[----:B------:R-:W-:Y:S01]  /*0fe0*/  VIADD R15, R17, 0x300 ;  /* 0x00000300110f7836 */ /* 0x000fe20000000000 */
[-C--:B------:R-:W-:Y:S01]  /*0ff0*/  ISETP.GE.AND P0, PT, R11, R6.reuse, PT ;  /* 0x000000060b00720c */ /* 0x080fe20003f06270 */
[----:B------:R-:W-:Y:S01]  /*1000*/  VIADD R11, R17, 0x280 ;  /* 0x00000280110b7836 */ /* 0x000fe20000000000 */
[----:B------:R-:W-:-:S02]  /*1010*/  ISETP.GE.AND P1, PT, R9, R6, PT ;  /* 0x000000060900720c */ /* 0x000fc40003f26270 */
[----:B------:R-:W-:Y:S02]  /*1020*/  IADD3 R9, PT, PT, R17, 0x200, RZ ;  /* 0x0000020011097810 */ /* 0x000fe40007ffe0ff */
[----:B------:R-:W-:Y:S02]  /*1030*/  P2R R0, PR, RZ, 0x2 ;  /* 0x00000002ff007803 */ /* 0x000fe40000000000 */
[-C--:B------:R-:W-:Y:S02]  /*1040*/  ISETP.GE.AND P2, PT, R9, R6.reuse, PT ;  /* 0x000000060900720c */ /* 0x080fe40003f46270 */
[----:B------:R-:W-:Y:S02]  /*1050*/  IADD3 R9, PT, PT, R17, 0x380, RZ ;  /* 0x0000038011097810 */ /* 0x000fe40007ffe0ff */
[-C--:B------:R-:W-:Y:S01]  /*1060*/  ISETP.GE.AND P1, PT, R13, R6.reuse, PT ;  /* 0x000000060d00720c */ /* 0x080fe20003f26270 */
[----:B------:R-:W-:Y:S01]  /*1070*/  IMAD.WIDE R12, R17, 0x8, R4 ;  /* 0x00000008110c7825 */ /* 0x000fe200078e0204 */
[----:B------:R-:W-:-:S02]  /*1080*/  ISETP.GE.AND P3, PT, R11, R6, PT ;  /* 0x000000060b00720c */ /* 0x000fc40003f66270 */
[-C--:B------:R-:W-:Y:S01]  /*1090*/  ISETP.GE.AND P4, PT, R15, R6.reuse, PT ;  /* 0x000000060f00720c */ /* 0x080fe20003f86270 */
[----:B------:R-:W-:Y:S01]  /*10a0*/  IMAD.WIDE R10, R17, 0x8, R2 ;  /* 0x00000008110a7825 */ /* 0x000fe200078e0202 */
[----:B------:R-:W-:Y:S01]  /*10b0*/  ISETP.GE.AND P5, PT, R9, R6, PT ;  /* 0x000000060900720c */ /* 0x000fe20003fa6270 */
[----:B------:R-:W-:-:S12]  /*10c0*/  @P6 BRA `(.L_x_22) ;  /* 0x0000000000086947 */ /* 0x000fd80003800000 */
[----:B------:R-:W2:Y:S04]  /*10d0*/  LDG.E.64 R14, desc[UR6][R12.64] ;  /* 0x000000060c0e7981 */ /* 0x000ea8000c1e1b00 */
[----:B--2---:R0:W-:Y:S02]  /*10e0*/  STG.E.64 desc[UR6][R10.64], R14 ;  /* 0x0000000e0a007986 */ /* 0x0041e4000c101b06 */
.L_x_22:
[----:B------:R-:W-:Y:S05]  /*10f0*/  BSYNC.RECONVERGENT B0 ;  /* 0x0000000000007941 */ /* 0x000fea0003800200 */
.L_x_21:
[----:B------:R-:W-:Y:S01]  /*1100*/  ISETP.NE.AND P6, PT, R0, RZ, PT ;  /* 0x000000ff0000720c */ /* 0x000fe20003fc5270 */
[----:B------:R-:W-:-:S12]  /*1110*/  BSSY.RECONVERGENT B0, `(.L_x_23) ;  /* 0x0000004000007945 */ /* 0x000fd80003800200 */
[----:B------:R-:W-:Y:S05]  /*1120*/  @P6 BRA `(.L_x_24) ;  /* 0x0000000000086947 */ /* 0x000fea0003800000 */
[----:B0-----:R-:W2:Y:S04]  /*1130*/  LDG.E.64 R14, desc[UR6][R12.64+0x400] ;  /* 0x000400060c0e7981 */ /* 0x001ea8000c1e1b00 */
[----:B--2---:R1:W-:Y:S02]  /*1140*/  STG.E.64 desc[UR6][R10.64+0x400], R14 ;  /* 0x0004000e0a007986 */ /* 0x0043e4000c101b06 */
.L_x_24:
[----:B------:R-:W-:Y:S05]  /*1150*/  BSYNC.RECONVERGENT B0 ;  /* 0x0000000000007941 */ /* 0x000fea0003800200 */
.L_x_23:
[----:B------:R-:W-:Y:S04]  /*1160*/  BSSY.RECONVERGENT B0, `(.L_x_25) ;  /* 0x0000004000007945 */ /* 0x000fe80003800200 */
[----:B------:R-:W-:Y:S05]  /*1170*/  @P0 BRA `(.L_x_26) ;  /* 0x0000000000080947 */ /* 0x000fea0003800000 */
[----:B01----:R-:W2:Y:S04]  /*1180*/  LDG.E.64 R14, desc[UR6][R12.64+0x800] ;  /* 0x000800060c0e7981 */ /* 0x003ea8000c1e1b00 */
[----:B--2---:R2:W-:Y:S02]  /*1190*/  STG.E.64 desc[UR6][R10.64+0x800], R14 ;  /* 0x0008000e0a007986 */ /* 0x0045e4000c101b06 */
.L_x_26:
[----:B------:R-:W-:Y:S05]  /*11a0*/  BSYNC.RECONVERGENT B0 ;  /* 0x0000000000007941 */ /* 0x000fea0003800200 */
.L_x_25:
[----:B------:R-:W-:Y:S04]  /*11b0*/  BSSY.RECONVERGENT B0, `(.L_x_27) ;  /* 0x0000004000007945 */ /* 0x000fe80003800200 */
[----:B------:R-:W-:Y:S05]  /*11c0*/  @P1 BRA `(.L_x_28) ;  /* 0x0000000000081947 */ /* 0x000fea0003800000 */
[----:B012---:R-:W2:Y:S04]  /*11d0*/  LDG.E.64 R14, desc[UR6][R12.64+0xc00] ;  /* 0x000c00060c0e7981 */ /* 0x007ea8000c1e1b00 */
[----:B--2---:R3:W-:Y:S02]  /*11e0*/  STG.E.64 desc[UR6][R10.64+0xc00], R14 ;  /* 0x000c000e0a007986 */ /* 0x0047e4000c101b06 */
.L_x_28:
[----:B------:R-:W-:Y:S05]  /*11f0*/  BSYNC.RECONVERGENT B0 ;  /* 0x0000000000007941 */ /* 0x000fea0003800200 */
.L_x_27:
[----:B------:R-:W-:Y:S04]  /*1200*/  BSSY.RECONVERGENT B0, `(.L_x_29) ;  /* 0x0000004000007945 */ /* 0x000fe80003800200 */
[----:B------:R-:W-:Y:S05]  /*1210*/  @P2 BRA `(.L_x_30) ;  /* 0x0000000000082947 */ /* 0x000fea0003800000 */
[----:B0123--:R-:W2:Y:S04]  /*1220*/  LDG.E.64 R14, desc[UR6][R12.64+0x1000] ;  /* 0x001000060c0e7981 */ /* 0x00fea8000c1e1b00 */
[----:B--2---:R4:W-:Y:S02]  /*1230*/  STG.E.64 desc[UR6][R10.64+0x1000], R14 ;  /* 0x0010000e0a007986 */ /* 0x0049e4000c101b06 */
.L_x_30:
[----:B------:R-:W-:Y:S05]  /*1240*/  BSYNC.RECONVERGENT B0 ;  /* 0x0000000000007941 */ /* 0x000fea0003800200 */
.L_x_29:
[----:B------:R-:W-:Y:S04]  /*1250*/  BSSY.RECONVERGENT B0, `(.L_x_31) ;  /* 0x0000004000007945 */ /* 0x000fe80003800200 */
[----:B------:R-:W-:Y:S05]  /*1260*/  @P3 BRA `(.L_x_32) ;  /* 0x0000000000083947 */ /* 0x000fea0003800000 */
[----:B01234-:R-:W2:Y:S04]  /*1270*/  LDG.E.64 R14, desc[UR6][R12.64+0x1400] ;  /* 0x001400060c0e7981 */ /* 0x01fea8000c1e1b00 */
[----:B--2---:R0:W-:Y:S02]  /*1280*/  STG.E.64 desc[UR6][R10.64+0x1400], R14 ;  /* 0x0014000e0a007986 */ /* 0x0041e4000c101b06 */
.L_x_32:
[----:B------:R-:W-:Y:S05]  /*1290*/  BSYNC.RECONVERGENT B0 ;  /* 0x0000000000007941 */ /* 0x000fea0003800200 */
.L_x_31:
[----:B------:R-:W-:Y:S04]  /*12a0*/  BSSY.RECONVERGENT B0, `(.L_x_33) ;  /* 0x0000004000007945 */ /* 0x000fe80003800200 */
[----:B------:R-:W-:Y:S05]  /*12b0*/  @P4 BRA `(.L_x_34) ;  /* 0x0000000000084947 */ /* 0x000fea0003800000 */
[----:B01234-:R-:W2:Y:S04]  /*12c0*/  LDG.E.64 R14, desc[UR6][R12.64+0x1800] ;  /* 0x001800060c0e7981 */ /* 0x01fea8000c1e1b00 */
[----:B--2---:R0:W-:Y:S02]  /*12d0*/  STG.E.64 desc[UR6][R10.64+0x1800], R14 ;  /* 0x0018000e0a007986 */ /* 0x0041e4000c101b06 */
.L_x_34:
[----:B------:R-:W-:Y:S05]  /*12e0*/  BSYNC.RECONVERGENT B0 ;  /* 0x0000000000007941 */ /* 0x000fea0003800200 */
.L_x_33:
[----:B------:R-:W-:Y:S04]  /*12f0*/  BSSY.RECONVERGENT B0, `(.L_x_35) ;  /* 0x0000004000007945 */ /* 0x000fe80003800200 */
[----:B------:R-:W-:Y:S05]  /*1300*/  @P5 BRA `(.L_x_36) ;  /* 0x0000000000085947 */ /* 0x000fea0003800000 */
[----:B------:R-:W5:Y:S04]  /*1310*/  LDG.E.64 R12, desc[UR6][R12.64+0x1c00] ;  /* 0x001c00060c0c7981 */ /* 0x000f68000c1e1b00 */
[----:B-----5:R0:W-:Y:S02]  /*1320*/  STG.E.64 desc[UR6][R10.64+0x1c00], R12 ;  /* 0x001c000c0a007986 */ /* 0x0201e4000c101b06 */
.L_x_36:
[----:B------:R-:W-:Y:S05]  /*1330*/  BSYNC.RECONVERGENT B0 ;  /* 0x0000000000007941 */ /* 0x000fea0003800200 */
.L_x_35:
[----:B------:R-:W-:-:S07]  /*1340*/  VIADD R8, R8, 0x8 ;  /* 0x0000000808087836 */ /* 0x000fce0000000000 */
.L_x_20:
[----:B------:R-:W-:-:S13]  /*1350*/  ISETP.NE.AND P0, PT, RZ, UR5, PT ;  /* 0x00000005ff007c0c */ /* 0x000fda000bf05270 */
[----:B------:R-:W-:Y:S05]  /*1360*/  @!P0 EXIT ;  /* 0x000000000000894d */ /* 0x000fea0003800000 */
[----:B------:R-:W-:Y:S02]  /*1370*/  UISETP.GE.U32.AND UP0, UPT, UR5, 0x4, UPT ;  /* 0x000000040500788c */ /* 0x000fe4000bf06070 */
[----:B------:R-:W-:-:S06]  /*1380*/  ULOP3.LUT UR4, UR8, 0x3, URZ, 0xc0, !UPT ;  /* 0x0000000308047892 */ /* 0x000fcc000f8ec0ff */
[----:B------:R-:W-:Y:S01]  /*1390*/  ISETP.NE.AND P2, PT, RZ, UR4, PT ;  /* 0x00000004ff007c0c */ /* 0x000fe2000bf45270 */
[----:B------:R-:W-:-:S12]  /*13a0*/  BRA.U !UP0, `(.L_x_37) ;  /* 0x0000000108647547 */ /* 0x000fd8000b800000 */
[----:B------:R-:W-:-:S05]  /*13b0*/  IMAD R9, R8, 0x80, R7 ;  /* 0x0000008008097824 */ /* 0x000fca00078e0207 */
[----:B------:R-:W-:-:S13]  /*13c0*/  ISETP.GE.AND P0, PT, R9, R6, PT ;  /* 0x000000060900720c */ /* 0x000fda0003f06270 */
[----:B01234-:R-:W-:-:S06]  /*13d0*/  @!P0 IMAD.WIDE R10, R9, 0x8, R4 ;  /* 0x00000008090a8825 */ /* 0x01ffcc00078e0204 */
[----:B------:R-:W2:Y:S01]  /*13e0*/  @!P0 LDG.E.64 R10, desc[UR6][R10.64] ;  /* 0x000000060a0a8981 */ /* 0x000ea2000c1e1b00 */
[C---:B------:R-:W-:Y:S01]  /*13f0*/  IADD3 R17, PT, PT, R9.reuse, 0x80, RZ ;  /* 0x0000008009117810 */ /* 0x040fe20007ffe0ff */
[----:B------:R-:W-:-:S03]  /*1400*/  @!P0 IMAD.WIDE R12, R9, 0x8, R2 ;  /* 0x00000008090c8825 */ /* 0x000fc600078e0202 */
[----:B------:R-:W-:-:S13]  /*1410*/  ISETP.GE.AND P1, PT, R17, R6, PT ;  /* 0x000000061100720c */ /* 0x000fda0003f26270 */
[----:B------:R-:W-:-:S04]  /*1420*/  @!P1 IMAD.WIDE R14, R17, 0x8, R4 ;  /* 0x00000008110e9825 */ /* 0x000fc800078e0204 */
[----:B------:R-:W-:Y:S01]  /*1430*/  VIADD R21, R9, 0x100 ;  /* 0x0000010009157836 */ /* 0x000fe20000000000 */
[----:B--2---:R0:W-:Y:S04]  /*1440*/  @!P0 STG.E.64 desc[UR6][R12.64], R10 ;  /* 0x0000000a0c008986 */ /* 0x0041e8000c101b06 */
[----:B------:R-:W2:Y:S01]  /*1450*/  @!P1 LDG.E.64 R14, desc[UR6][R14.64] ;  /* 0x000000060e0e9981 */ /* 0x000ea2000c1e1b00 */
[----:B------:R-:W-:Y:S01]  /*1460*/  ISETP.GE.AND P0, PT, R21, R6, PT ;  /* 0x000000061500720c */ /* 0x000fe20003f06270 */
[----:B------:R-:W-:-:S12]  /*1470*/  @!P1 IMAD.WIDE R16, R17, 0x8, R2 ;  /* 0x0000000811109825 */ /* 0x000fd800078e0202 */
[----:B------:R-:W-:-:S04]  /*1480*/  @!P0 IMAD.WIDE R18, R21, 0x8, R4 ;  /* 0x0000000815128825 */ /* 0x000fc800078e0204 */
[----:B------:R-:W-:Y:S01]  /*1490*/  VIADD R9, R9, 0x180 ;  /* 0x0000018009097836 */ /* 0x000fe20000000000 */
[----:B--2---:R1:W-:Y:S04]  /*14a0*/  @!P1 STG.E.64 desc[UR6][R16.64], R14 ;  /* 0x0000000e10009986 */ /* 0x0043e8000c101b06 */
[----:B------:R-:W2:Y:S01]  /*14b0*/  @!P0 LDG.E.64 R18, desc[UR6][R18.64] ;  /* 0x0000000612128981 */ /* 0x000ea2000c1e1b00 */
[----:B------:R-:W-:Y:S01]  /*14c0*/  ISETP.GE.AND P1, PT, R9, R6, PT ;  /* 0x000000060900720c */ /* 0x000fe20003f26270 */
[----:B------:R-:W-:-:S12]  /*14d0*/  @!P0 IMAD.WIDE R20, R21, 0x8, R2 ;  /* 0x0000000815148825 */ /* 0x000fd800078e0202 */
[C---:B0-----:R-:W-:Y:S01]  /*14e0*/  @!P1 IMAD.WIDE R10, R9.reuse, 0x8, R4 ;  /* 0x00000008090a9825 */ /* 0x041fe200078e0204 */
[----:B--2---:R1:W-:Y:S05]  /*14f0*/  @!P0 STG.E.64 desc[UR6][R20.64], R18 ;  /* 0x0000001214008986 */ /* 0x0043ea000c101b06 */
[----:B------:R-:W2:Y:S01]  /*1500*/  @!P1 LDG.E.64 R10, desc[UR6][R10.64] ;  /* 0x000000060a0a9981 */ /* 0x000ea2000c1e1b00 */
[----:B------:R-:W-:Y:S01]  /*1510*/  @!P1 IMAD.WIDE R12, R9, 0x8, R2 ;  /* 0x00000008090c9825 */ /* 0x000fe200078e0202 */
[----:B------:R-:W-:-:S04]  /*1520*/  IADD3 R8, PT, PT, R8, 0x4, RZ ;  /* 0x0000000408087810 */ /* 0x000fc80007ffe0ff */
[----:B--2---:R1:W-:Y:S03]  /*1530*/  @!P1 STG.E.64 desc[UR6][R12.64], R10 ;  /* 0x0000000a0c009986 */ /* 0x0043e6000c101b06 */
.L_x_37:
[----:B------:R-:W-:Y:S05]  /*1540*/  @!P2 EXIT ;  /* 0x000000000000a94d */ /* 0x000fea0003800000 */
[----:B------:R-:W-:Y:S01]  /*1550*/  IMAD R7, R8, 0x80, R7 ;  /* 0x0000008008077824 */ /* 0x000fe200078e0207 */
[----:B------:R-:W-:-:S12]  /*1560*/  UIADD3 UR4, UPT, UPT, -UR4, URZ, URZ ;  /* 0x000000ff04047290 */ /* 0x000fd8000fffe1ff */
.L_x_38:
[C---:B------:R-:W-:Y:S01]  /*1570*/  ISETP.GE.AND P0, PT, R7.reuse, R6, PT ;  /* 0x000000060700720c */ /* 0x040fe20003f06270 */
[----:B0-----:R-:W-:-:S12]  /*1580*/  IMAD.WIDE R8, R7, 0x8, R4 ;  /* 0x0000000807087825 */ /* 0x001fd800078e0204 */
[----:B------:R-:W5:Y:S01]  /*1590*/  @!P0 LDG.E.64 R8, desc[UR6][R8.64] ;  /* 0x0000000608088981 */ /* 0x000f62000c1e1b00 */
[----:B01234-:R-:W-:Y:S01]  /*15a0*/  IMAD.WIDE R10, R7, 0x8, R2 ;  /* 0x00000008070a7825 */ /* 0x01ffe200078e0202 */
[----:B------:R-:W-:-:S03]  /*15b0*/  UIADD3 UR4, UPT, UPT, UR4, 0x1, URZ ;  /* 0x0000000104047890 */ /* 0x000fc6000fffe0ff */
[----:B------:R-:W-:Y:S01]  /*15c0*/  VIADD R7, R7, 0x80 ;  /* 0x0000008007077836 */ /* 0x000fe20000000000 */
[----:B------:R-:W-:Y:S01]  /*15d0*/  UISETP.NE.AND UP0, UPT, UR4, URZ, UPT ;  /* 0x000000ff0400728c */ /* 0x000fe2000bf05270 */
[----:B-----5:R0:W-:Y:S08]  /*15e0*/  @!P0 STG.E.64 desc[UR6][R10.64], R8 ;  /* 0x000000080a008986 */ /* 0x0201f0000c101b06 */
[----:B------:R-:W-:Y:S05]  /*15f0*/  BRA.U UP0, `(.L_x_38) ;  /* 0xfffffffd00dc7547 */ /* 0x000fea000b83ffff */
[----:B------:R-:W-:Y:S05]  /*1600*/  EXIT ;  /* 0x000000000000794d */ /* 0x000fea0003800000 */
.L_x_3:
[----:B------:R-:W-:-:S13]  /*1610*/  ISETP.GE.AND P0, PT, R0, 0x1, PT ;  /* 0x000000010000780c */ /* 0x000fda0003f06270 */
[----:B------:R-:W-:Y:S05]  /*1620*/  @!P0 EXIT ;  /* 0x000000000000894d */ /* 0x000fea0003800000 */
[C---:B------:R-:W-:Y:S01]  /*1630*/  ISETP.GE.U32.AND P1, PT, R0.reuse, 0x10, PT ;  /* 0x000000100000780c */ /* 0x040fe20003f26070 */
[----:B------:R-:W-:Y:S01]  /*1640*/  HFMA2 R6, -RZ, RZ, 0, 0 ;  /* 0x00000000ff067431 */ /* 0x000fe200000001ff */
[----:B------:R-:W-:-:S04]  /*1650*/  LOP3.LUT R22, R0, 0xf, RZ, 0xc0, !PT ;  /* 0x0000000f00167812 */ /* 0x000fc800078ec0ff */
[----:B------:R-:W-:-:S07]  /*1660*/  ISETP.NE.AND P0, PT, R22, RZ, PT ;  /* 0x000000ff1600720c */ /* 0x000fce0003f05270 */
[----:B------:R-:W-:Y:S06]  /*1670*/  @!P1 BRA `(.L_x_39) ;  /* 0x0000000000d89947 */ /* 0x000fec0003800000 */
[----:B------:R-:W-:Y:S01]  /*1680*/  IMAD.WIDE.U32 R14, R7, 0x8, RZ ;  /* 0x00000008070e7825 */ /* 0x000fe200078e00ff */
[----:B------:R-:W-:-:S03]  /*1690*/  LOP3.LUT R6, R0, 0x7ffffff0, RZ, 0xc0, !PT ;  /* 0x7ffffff000067812 */ /* 0x000fc600078ec0ff */
[----:B------:R-:W-:Y:S01]  /*16a0*/  VIADD R12, R7, 0x480 ;  /* 0x00000480070c7836 */ /* 0x000fe20000000000 */
[----:B------:R-:W-:Y:S01]  /*16b0*/  LOP3.LUT R13, R14, 0x2000, RZ, 0xfc, !PT ;  /* 0x000020000e0d7812 */ /* 0x000fe200078efcff */
[----:B------:R-:W-:-:S07]  /*16c0*/  IMAD.MOV R14, RZ, RZ, -R6 ;  /* 0x000000ffff0e7224 */ /* 0x000fce00078e0a06 */
.L_x_40:
[----:B0-----:R-:W-:-:S04]  /*16d0*/  IADD3 R16, P1, PT, R13, R4, RZ ;  /* 0x000000040d107210 */ /* 0x001fc80007f3e0ff */
[----:B------:R-:W-:-:S05]  /*16e0*/  IADD3.X R17, PT, PT, R15, R5, RZ, P1, !PT ;  /* 0x000000050f117210 */ /* 0x000fca0000ffe4ff */
[----:B------:R-:W2:Y:S01]  /*16f0*/  LDG.E.64 R10, desc[UR6][R16.64+-0x2000] ;  /* 0xffe00006100a7981 */ /* 0x000ea2000c1e1b00 */
[----:B------:R-:W-:-:S05]  /*1700*/  IADD3 R8, P1, PT, R13, R2, RZ ;  /* 0x000000020d087210 */ /* 0x000fca0007f3e0ff */
[----:B------:R-:W-:-:S05]  /*1710*/  IMAD.X R9, R15, 0x1, R3, P1 ;  /* 0x000000010f097824 */ /* 0x000fca00008e0603 */
[----:B--2---:R-:W-:Y:S04]  /*1720*/  STG.E.64 desc[UR6][R8.64+-0x2000], R10 ;  /* 0xffe0000a08007986 */ /* 0x004fe8000c101b06 */
[----:B------:R-:W2:Y:S04]  /*1730*/  LDG.E.64 R18, desc[UR6][R16.64+-0x1c00] ;  /* 0xffe4000610127981 */ /* 0x000ea8000c1e1b00 */
[----:B--2---:R-:W-:Y:S04]  /*1740*/  STG.E.64 desc[UR6][R8.64+-0x1c00], R18 ;  /* 0xffe4001208007986 */ /* 0x004fe8000c101b06 */
[----:B------:R-:W2:Y:S04]  /*1750*/  LDG.E.64 R20, desc[UR6][R16.64+-0x1800] ;  /* 0xffe8000610147981 */ /* 0x000ea8000c1e1b00 */
[----:B--2---:R-:W-:Y:S04]  /*1760*/  STG.E.64 desc[UR6][R8.64+-0x1800], R20 ;  /* 0xffe8001408007986 */ /* 0x004fe8000c101b06 */
[----:B------:R-:W2:Y:S04]  /*1770*/  LDG.E.64 R24, desc[UR6][R16.64+-0x1400] ;  /* 0xffec000610187981 */ /* 0x000ea8000c1e1b00 */
[----:B--2---:R0:W-:Y:S04]  /*1780*/  STG.E.64 desc[UR6][R8.64+-0x1400], R24 ;  /* 0xffec001808007986 */ /* 0x0041e8000c101b06 */
[----:B------:R-:W2:Y:S04]  /*1790*/  LDG.E.64 R26, desc[UR6][R16.64+-0x1000] ;  /* 0xfff00006101a7981 */ /* 0x000ea8000c1e1b00 */
[----:B--2---:R1:W-:Y:S04]  /*17a0*/  STG.E.64 desc[UR6][R8.64+-0x1000], R26 ;  /* 0xfff0001a08007986 */ /* 0x0043e8000c101b06 */
[----:B------:R-:W2:Y:S04]  /*17b0*/  LDG.E.64 R28, desc[UR6][R16.64+-0xc00] ;  /* 0xfff40006101c7981 */ /* 0x000ea8000c1e1b00 */
[----:B--2---:R2:W-:Y:S04]  /*17c0*/  STG.E.64 desc[UR6][R8.64+-0xc00], R28 ;  /* 0xfff4001c08007986 */ /* 0x0045e8000c101b06 */
[----:B0-----:R-:W3:Y:S04]  /*17d0*/  LDG.E.64 R24, desc[UR6][R16.64+-0x800] ;  /* 0xfff8000610187981 */ /* 0x001ee8000c1e1b00 */
[----:B---3--:R0:W-:Y:S04]  /*17e0*/  STG.E.64 desc[UR6][R8.64+-0x800], R24 ;  /* 0xfff8001808007986 */ /* 0x0081e8000c101b06 */
[----:B-1----:R-:W3:Y:S01]  /*17f0*/  LDG.E.64 R26, desc[UR6][R16.64+-0x400] ;  /* 0xfffc0006101a7981 */ /* 0x002ee2000c1e1b00 */
[----:B------:R-:W-:Y:S01]  /*1800*/  MOV R19, 0x0 ;  /* 0x0000000000137802 */ /* 0x000fe20000000f00 */
[----:B------:R-:W-:-:S04]  /*1810*/  IMAD.MOV.U32 R18, RZ, RZ, 0xc00 ;  /* 0x00000c00ff127424 */ /* 0x000fc800078e00ff */
[----:B------:R-:W-:Y:S01]  /*1820*/  IMAD.WIDE R18, R12, 0x8, R18 ;  /* 0x000000080c127825 */ /* 0x000fe200078e0212 */
[----:B---3--:R1:W-:Y:S04]  /*1830*/  STG.E.64 desc[UR6][R8.64+-0x400], R26 ;  /* 0xfffc001a08007986 */ /* 0x0083e8000c101b06 */
[----:B------:R-:W3:Y:S01]  /*1840*/  LDG.E.64 R20, desc[UR6][R16.64] ;  /* 0x0000000610147981 */ /* 0x000ee2000c1e1b00 */
[----:B------:R-:W-:-:S05]  /*1850*/  IADD3 R10, P1, PT, R18, R4, RZ ;  /* 0x00000004120a7210 */ /* 0x000fca0007f3e0ff */
[C---:B------:R-:W-:Y:S01]  /*1860*/  IMAD.X R11, R19.reuse, 0x1, R5, P1 ;  /* 0x00000001130b7824 */ /* 0x040fe200008e0605 */
[----:B------:R-:W-:Y:S01]  /*1870*/  IADD3 R18, P1, PT, R18, R2, RZ ;  /* 0x0000000212127210 */ /* 0x000fe20007f3e0ff */
[----:B---3--:R3:W-:Y:S04]  /*1880*/  STG.E.64 desc[UR6][R8.64], R20 ;  /* 0x0000001408007986 */ /* 0x0087e8000c101b06 */
[----:B--2---:R-:W2:Y:S01]  /*1890*/  LDG.E.64 R28, desc[UR6][R10.64+-0xc00] ;  /* 0xfff400060a1c7981 */ /* 0x004ea2000c1e1b00 */
[----:B------:R-:W-:-:S05]  /*18a0*/  IMAD.X R19, R19, 0x1, R3, P1 ;  /* 0x0000000113137824 */ /* 0x000fca00008e0603 */
[----:B--2---:R2:W-:Y:S04]  /*18b0*/  STG.E.64 desc[UR6][R18.64+-0xc00], R28 ;  /* 0xfff4001c12007986 */ /* 0x0045e8000c101b06 */
[----:B0-----:R-:W4:Y:S04]  /*18c0*/  LDG.E.64 R24, desc[UR6][R10.64+-0x800] ;  /* 0xfff800060a187981 */ /* 0x001f28000c1e1b00 */
[----:B----4-:R0:W-:Y:S04]  /*18d0*/  STG.E.64 desc[UR6][R18.64+-0x800], R24 ;  /* 0xfff8001812007986 */ /* 0x0101e8000c101b06 */
[----:B------:R-:W4:Y:S04]  /*18e0*/  LDG.E.64 R16, desc[UR6][R10.64+-0x400] ;  /* 0xfffc00060a107981 */ /* 0x000f28000c1e1b00 */
[----:B----4-:R0:W-:Y:S04]  /*18f0*/  STG.E.64 desc[UR6][R18.64+-0x400], R16 ;  /* 0xfffc001012007986 */ /* 0x0101e8000c101b06 */
[----:B-1----:R-:W4:Y:S04]  /*1900*/  LDG.E.64 R26, desc[UR6][R10.64] ;  /* 0x000000060a1a7981 */ /* 0x002f28000c1e1b00 */
[----:B----4-:R0:W-:Y:S04]  /*1910*/  STG.E.64 desc[UR6][R18.64], R26 ;  /* 0x0000001a12007986 */ /* 0x0101e8000c101b06 */
[----:B---3--:R-:W3:Y:S04]  /*1920*/  LDG.E.64 R8, desc[UR6][R10.64+0x400] ;  /* 0x000400060a087981 */ /* 0x008ee8000c1e1b00 */
[----:B---3--:R0:W-:Y:S04]  /*1930*/  STG.E.64 desc[UR6][R18.64+0x400], R8 ;  /* 0x0004000812007986 */ /* 0x0081e8000c101b06 */
[----:B------:R-:W3:Y:S04]  /*1940*/  LDG.E.64 R20, desc[UR6][R10.64+0x800] ;  /* 0x000800060a147981 */ /* 0x000ee8000c1e1b00 */
[----:B---3--:R0:W-:Y:S04]  /*1950*/  STG.E.64 desc[UR6][R18.64+0x800], R20 ;  /* 0x0008001412007986 */ /* 0x0081e8000c101b06 */
[----:B--2---:R-:W2:Y:S01]  /*1960*/  LDG.E.64 R28, desc[UR6][R10.64+0xc00] ;  /* 0x000c00060a1c7981 */ /* 0x004ea2000c1e1b00 */
[----:B------:R-:W-:Y:S01]  /*1970*/  IADD3 R14, PT, PT, R14, 0x10, RZ ;  /* 0x000000100e0e7810 */ /* 0x000fe20007ffe0ff */
[----:B------:R-:W-:Y:S01]  /*1980*/  VIADD R12, R12, 0x800 ;  /* 0x000008000c0c7836 */ /* 0x000fe20000000000 */
[----:B------:R-:W-:-:S02]  /*1990*/  IADD3 R13, P2, PT, R13, 0x4000, RZ ;  /* 0x000040000d0d7810 */ /* 0x000fc40007f5e0ff */
[----:B------:R-:W-:-:S03]  /*19a0*/  ISETP.NE.AND P1, PT, R14, RZ, PT ;  /* 0x000000ff0e00720c */ /* 0x000fc60003f25270 */
[----:B------:R-:W-:Y:S01]  /*19b0*/  IMAD.X R15, RZ, RZ, R15, P2 ;  /* 0x000000ffff0f7224 */ /* 0x000fe200010e060f */
[----:B--2---:R0:W-:Y:S09]  /*19c0*/  STG.E.64 desc[UR6][R18.64+0xc00], R28 ;  /* 0x000c001c12007986 */ /* 0x0041f2000c101b06 */
[----:B------:R-:W-:Y:S05]  /*19d0*/  @P1 BRA `(.L_x_40) ;  /* 0xfffffffc003c1947 */ /* 0x000fea000383ffff */
.L_x_39:
[----:B------:R-:W-:Y:S05]  /*19e0*/  @!P0 EXIT ;  /* 0x000000000000894d */ /* 0x000fea0003800000 */
[----:B------:R-:W-:Y:S02]  /*19f0*/  ISETP.GE.U32.AND P0, PT, R22, 0x8, PT ;  /* 0x000000081600780c */ /* 0x000fe40003f06070 */
[----:B0-----:R-:W-:-:S04]  /*1a00*/  LOP3.LUT R24, R0, 0x7, RZ, 0xc0, !PT ;  /* 0x0000000700187812 */ /* 0x001fc800078ec0ff */
[----:B------:R-:W-:-:S07]  /*1a10*/  ISETP.NE.AND P1, PT, R24, RZ, PT ;  /* 0x000000ff1800720c */ /* 0x000fce0003f25270 */
[----:B------:R-:W-:Y:S06]  /*1a20*/  @!P0 BRA `(.L_x_41) ;  /* 0x0000000000508947 */ /* 0x000fec0003800000 */
[----:B------:R-:W-:-:S05]  /*1a30*/  LEA R9, R6, R7, 0x7 ;  /* 0x0000000706097211 */ /* 0x000fca00078e38ff */
[----:B------:R-:W-:-:S05]  /*1a40*/  IMAD.WIDE R10, R9, 0x8, R4 ;  /* 0x00000008090a7825 */ /* 0x000fca00078e0204 */
[----:B------:R-:W2:Y:S01]  /*1a50*/  LDG.E.64 R12, desc[UR6][R10.64] ;  /* 0x000000060a0c7981 */ /* 0x000ea2000c1e1b00 */
[----:B------:R-:W-:-:S05]  /*1a60*/  IMAD.WIDE R8, R9, 0x8, R2 ;  /* 0x0000000809087825 */ /* 0x000fca00078e0202 */
[----:B--2---:R0:W-:Y:S04]  /*1a70*/  STG.E.64 desc[UR6][R8.64], R12 ;  /* 0x0000000c08007986 */ /* 0x0041e8000c101b06 */
[----:B------:R-:W2:Y:S04]  /*1a80*/  LDG.E.64 R14, desc[UR6][R10.64+0x400] ;  /* 0x000400060a0e7981 */ /* 0x000ea8000c1e1b00 */
[----:B--2---:R1:W-:Y:S04]  /*1a90*/  STG.E.64 desc[UR6][R8.64+0x400], R14 ;  /* 0x0004000e08007986 */ /* 0x0043e8000c101b06 */
[----:B------:R-:W2:Y:S04]  /*1aa0*/  LDG.E.64 R16, desc[UR6][R10.64+0x800] ;  /* 0x000800060a107981 */ /* 0x000ea8000c1e1b00 */
[----:B--2---:R2:W-:Y:S04]  /*1ab0*/  STG.E.64 desc[UR6][R8.64+0x800], R16 ;  /* 0x0008001008007986 */ /* 0x0045e8000c101b06 */
[----:B------:R-:W3:Y:S04]  /*1ac0*/  LDG.E.64 R18, desc[UR6][R10.64+0xc00] ;  /* 0x000c00060a127981 */ /* 0x000ee8000c1e1b00 */
[----:B---3--:R2:W-:Y:S04]  /*1ad0*/  STG.E.64 desc[UR6][R8.64+0xc00], R18 ;  /* 0x000c001208007986 */ /* 0x0085e8000c101b06 */
[----:B------:R-:W3:Y:S04]  /*1ae0*/  LDG.E.64 R20, desc[UR6][R10.64+0x1000] ;  /* 0x001000060a147981 */ /* 0x000ee8000c1e1b00 */
[----:B---3--:R2:W-:Y:S04]  /*1af0*/  STG.E.64 desc[UR6][R8.64+0x1000], R20 ;  /* 0x0010001408007986 */ /* 0x0085e8000c101b06 */
[----:B------:R-:W3:Y:S04]  /*1b00*/  LDG.E.64 R22, desc[UR6][R10.64+0x1400] ;  /* 0x001400060a167981 */ /* 0x000ee8000c1e1b00 */
[----:B---3--:R2:W-:Y:S04]  /*1b10*/  STG.E.64 desc[UR6][R8.64+0x1400], R22 ;  /* 0x0014001608007986 */ /* 0x0085e8000c101b06 */
[----:B0-----:R-:W3:Y:S04]  /*1b20*/  LDG.E.64 R12, desc[UR6][R10.64+0x1800] ;  /* 0x001800060a0c7981 */ /* 0x001ee8000c1e1b00 */
[----:B---3--:R2:W-:Y:S04]  /*1b30*/  STG.E.64 desc[UR6][R8.64+0x1800], R12 ;  /* 0x0018000c08007986 */ /* 0x0085e8000c101b06 */
[----:B-1----:R-:W3:Y:S01]  /*1b40*/  LDG.E.64 R14, desc[UR6][R10.64+0x1c00] ;  /* 0x001c00060a0e7981 */ /* 0x002ee2000c1e1b00 */
[----:B------:R-:W-:-:S03]  /*1b50*/  VIADD R6, R6, 0x8 ;  /* 0x0000000806067836 */ /* 0x000fc60000000000 */
[----:B---3--:R2:W-:Y:S04]  /*1b60*/  STG.E.64 desc[UR6][R8.64+0x1c00], R14 ;  /* 0x001c000e08007986 */ /* 0x0085e8000c101b06 */
.L_x_41:
[----:B------:R-:W-:Y:S05]  /*1b70*/  @!P1 EXIT ;  /* 0x000000000000994d */ /* 0x000fea0003800000 */
[----:B------:R-:W-:Y:S02]  /*1b80*/  ISETP.GE.U32.AND P0, PT, R24, 0x4, PT ;  /* 0x000000041800780c */ /* 0x000fe40003f06070 */
[----:B------:R-:W-:-:S04]  /*1b90*/  LOP3.LUT R0, R0, 0x3, RZ, 0xc0, !PT ;  /* 0x0000000300007812 */ /* 0x000fc800078ec0ff */
[----:B------:R-:W-:-:S07]  /*1ba0*/  ISETP.NE.AND P1, PT, R0, RZ, PT ;  /* 0x000000ff0000720c */ /* 0x000fce0003f25270 */
[----:B------:R-:W-:Y:S06]  /*1bb0*/  @!P0 BRA `(.L_x_42) ;  /* 0x0000000000308947 */ /* 0x000fec0003800000 */
[----:B--2---:R-:W-:-:S04]  /*1bc0*/  IMAD R19, R6, 0x80, R7 ;  /* 0x0000008006137824 */ /* 0x004fc800078e0207 */
        /* <DEDUP_REMOVED lines=8> */
[----:B------:R-:W2:Y:S01]  /*1c50*/  LDG.E.64 R14, desc[UR6][R16.64+0xc00] ;  /* 0x000c0006100e7981 */ /* 0x000ea2000c1e1b00 */
[----:B------:R-:W-:-:S03]  /*1c60*/  IADD3 R6, PT, PT, R6, 0x4, RZ ;  /* 0x0000000406067810 */ /* 0x000fc60007ffe0ff */
[----:B--2---:R0:W-:Y:S04]  /*1c70*/  STG.E.64 desc[UR6][R18.64+0xc00], R14 ;  /* 0x000c000e12007986 */ /* 0x0041e8000c101b06 */
.L_x_42:
[----:B------:R-:W-:Y:S05]  /*1c80*/  @!P1 EXIT ;  /* 0x000000000000994d */ /* 0x000fea0003800000 */
[----:B0-----:R-:W-:Y:S02]  /*1c90*/  IMAD R11, R6, 0x80, R7 ;  /* 0x00000080060b7824 */ /* 0x001fe400078e0207 */
[----:B------:R-:W-:-:S07]  /*1ca0*/  IMAD.MOV R0, RZ, RZ, -R0 ;  /* 0x000000ffff007224 */ /* 0x000fce00078e0a00 */
.L_x_43:
[----:B0-2---:R-:W-:-:S06]  /*1cb0*/  IMAD.WIDE R8, R11, 0x8, R4 ;  /* 0x000000080b087825 */ /* 0x005fcc00078e0204 */
[----:B------:R-:W2:Y:S01]  /*1cc0*/  LDG.E.64 R8, desc[UR6][R8.64] ;  /* 0x0000000608087981 */ /* 0x000ea2000c1e1b00 */
[----:B------:R-:W-:Y:S01]  /*1cd0*/  IADD3 R0, PT, PT, R0, 0x1, RZ ;  /* 0x0000000100007810 */ /* 0x000fe20007ffe0ff */
[----:B------:R-:W-:-:S03]  /*1ce0*/  IMAD.WIDE R6, R11, 0x8, R2 ;  /* 0x000000080b067825 */ /* 0x000fc600078e0202 */
[----:B------:R-:W-:Y:S02]  /*1cf0*/  ISETP.NE.AND P0, PT, R0, RZ, PT ;  /* 0x000000ff0000720c */ /* 0x000fe40003f05270 */
[----:B--2---:R0:W-:Y:S11]  /*1d00*/  STG.E.64 desc[UR6][R6.64], R8 ;  /* 0x0000000806007986 */ /* 0x0041f6000c101b06 */
[----:B------:R-:W-:Y:S05]  /*1d10*/  @!P0 EXIT ;  /* 0x000000000000894d */ /* 0x000fea0003800000 */
[----:B------:R-:W-:Y:S01]  /*1d20*/  VIADD R11, R11, 0x80 ;  /* 0x000000800b0b7836 */ /* 0x000fe20000000000 */
[----:B------:R-:W-:Y:S06]  /*1d30*/  BRA `(.L_x_43) ;  /* 0xfffffffc00dc7947 */ /* 0x000fec000383ffff */
.L_x_44:
[----:B------:R-:W-:-:S00]  /*1d40*/  BRA `(.L_x_44) ;  /* 0xfffffffc00fc7947 */ /* 0x000fc0000383ffff */
[----:B------:R-:W-:-:S00]  /*1d50*/  NOP ;  /* 0x0000000000007918 */ /* 0x000fc00000000000 */
        /* <DEDUP_REMOVED lines=10> */
.L_x_526:


//--------------------- .text._ZN3cub18CUB_300001_SM_10006detail9transform16transform_kernelINS2_10policy_hubILb1EN4cuda3std3__45tupleIJN6thrust24THRUST_300001_SM_1000_NS10device_ptrImEEEEEE10policy1000EiNS7_10__identityENSB_IlEEJPmEEEvT0_iT1_T2_DpNS2_10kernel_argIT3_EE --------------------------
	.section	.text._ZN3cub18CUB_300001_SM_10006detail9transform16transform_kernelINS2_10policy_hubILb1EN4cuda3std3__45tupleIJN6thrust24THRUST_300001_SM_1000_NS10device_ptrImEEEEEE10policy1000EiNS7_10__identityENSB_IlEEJPmEEEvT0_iT1_T2_DpNS2_10kernel_argIT3_EE,"ax",@progbits
	.align	128
        .global         _ZN3cub18CUB_300001_SM_10006detail9transform16transform_kernelINS2_10policy_hubILb1EN4cuda3std3__45tupleIJN6thrust24THRUST_300001_SM_1000_NS10device_ptrImEEEEEE10policy1000EiNS7_10__identityENSB_IlEEJPmEEEvT0_iT1_T2_DpNS2_10kernel_argIT3_EE
        .type           _ZN3cub18CUB_300001_SM_10006detail9transform16transform_kernelINS2_10policy_hubILb1EN4cuda3std3__45tupleIJN6thrust24THRUST_300001_SM_1000_NS10device_ptrImEEEEEE10policy1000EiNS7_10__identityENSB_IlEEJPmEEEvT0_iT1_T2_DpNS2_10kernel_argIT3_EE,@function
        .size           _ZN3cub18CUB_300001_SM_10006detail9transform16transform_kernelINS2_10policy_hubILb1EN4cuda3std3__45tupleIJN6thrust24THRUST_300001_SM_1000_NS10device_ptrImEEEEEE10policy1000EiNS7_10__identityENSB_IlEEJPmEEEvT0_iT1_T2_DpNS2_10kernel_argIT3_EE,(.L_x_527 - _ZN3cub18CUB_300001_SM_10006detail9transform16transform_kernelINS2_10policy_hubILb1EN4cuda3std3__45tupleIJN6thrust24THRUST_300001_SM_1000_NS10device_ptrImEEEEEE10policy1000EiNS7_10__identityENSB_IlEEJPmEEEvT0_iT1_T2_DpNS2_10kernel_argIT3_EE)
        .other          _ZN3cub18CUB_300001_SM_10006detail9transform16transform_kernelINS2_10policy_hubILb1EN4cuda3std3__45tupleIJN6thrust24THRUST_300001_SM_1000_NS10device_ptrImEEEEEE10policy1000EiNS7_10__identityENSB_IlEEJPmEEEvT0_iT1_T2_DpNS2_10kernel_argIT3_EE,@"STO_CUDA_ENTRY STV_DEFAULT"
_ZN3cub18CUB_300001_SM_10006detail9transform16transform_kernelINS2_10policy_hubILb1EN4cuda3std3__45tupleIJN6thrust24THRUST_300001_SM_1000_NS10device_ptrImEEEEEE10policy1000EiNS7_10__identityENSB_IlEEJPmEEEvT0_iT1_T2_DpNS2_10kernel_argIT3_EE:
.text._ZN3cub18CUB_300001_SM_10006detail9transform16transform_kernelINS2_10policy_hubILb1EN4cuda3std3__45tupleIJN6thrust24THRUST_300001_SM_1000_NS10device_ptrImEEEEEE10policy1000EiNS7_10__identityENSB_IlEEJPmEEEvT0_iT1_T2_DpNS2_10kernel_argIT3_EE:
[----:B------:R-:W-:Y:S08]  /*0000*/  LDC R1, c[0x0][0x37c] ;  /* 0x0000df00ff017b82 */ /* 0x000ff00000000800 */
[----:B------:R-:W0:Y:S01]  /*0010*/  LDC.64 R10, c[0x0][0x380] ;  /* 0x0000e000ff0a7b82 */ /* 0x000e220000000a00 */
[----:B------:R-:W1:Y:S01]  /*0020*/  S2R R0, SR_TID.X ;  /* 0x0000000000007919 */ /* 0x000e620000002100 */
[----:B------:R-:W2:Y:S01]  /*0030*/  LDCU.64 UR6, c[0x0][0x358] ;  /* 0x00006b00ff0677ac */ /* 0x000ea20008000a00 */
[----:B------:R-:W-:Y:S05]  /*0040*/  BSSY.RECONVERGENT B0, `(.L_x_45) ;  /* 0x0000016000007945 */ /* 0x000fea0003800200 */
[----:B------:R-:W3:Y:S08]  /*0050*/  S2UR UR4, SR_CTAID.X ;  /* 0x00000000000479c3 */ /* 0x000ef00000002500 */
[----:B------:R-:W4:Y:S01]  /*0060*/  LDC.64 R2, c[0x0][0x398] ;  /* 0x0000e600ff027b82 */ /* 0x000f220000000a00 */
[----:B0-----:R-:W-:-:S07]  /*0070*/  IMAD.SHL.U32 R7, R11, 0x80, RZ ;  /* 0x000000800b077824 */ /* 0x001fce00078e00ff */
[----:B------:R-:W0:Y:S01]  /*0080*/  LDC.64 R4, c[0x0][0x390] ;  /* 0x0000e400ff047b82 */ /* 0x000e220000000a00 */
[----:B---3--:R-:W-:Y:S01]  /*0090*/  IMAD R13, R7, UR4, RZ ;  /* 0x00000004070d7c24 */ /* 0x008fe2000f8e02ff */
[----:B-1----:R-:W-:-:S03]  /*00a0*/  SHF.L.U32 R15, R0, 0x7, RZ ;  /* 0x00000007000f7819 */ /* 0x002fc600000006ff */
[----:B------:R-:W-:-:S05]  /*00b0*/  IMAD.IADD R10, R10, 0x1, -R13 ;  /* 0x000000010a0a7824 */ /* 0x000fca00078e0a0d */
[CC--:B------:R-:W-:Y:S02]  /*00c0*/  VIMNMX R6, PT, PT, R7.reuse, R10.reuse, PT ;  /* 0x0000000a07067248 */ /* 0x0c0fe40003fe0100 */
[----:B------:R-:W-:-:S03]  /*00d0*/  ISETP.GT.AND P1, PT, R7, R10, PT ;  /* 0x0000000a0700720c */ /* 0x000fc60003f24270 */
[----:B------:R-:W-:-:S05]  /*00e0*/  IMAD.SHL.U32 R12, R6, 0x8, RZ ;  /* 0x00000008060c7824 */ /* 0x000fca00078e00ff */
[----:B------:R-:W-:-:S13]  /*00f0*/  ISETP.GE.AND P0, PT, R15, R12, PT ;  /* 0x0000000c0f00720c */ /* 0x000fda0003f06270 */
[----:B--2-4-:R-:W-:Y:S05]  /*0100*/  @P0 BRA `(.L_x_46) ;  /* 0x0000000000240947 */ /* 0x014fea0003800000 */
[----:B------:R-:W1:Y:S02]  /*0110*/  LDC.64 R8, c[0x0][0x398] ;  /* 0x0000e600ff087b82 */ /* 0x000e640000000a00 */
[----:B-1----:R-:W-:-:S04]  /*0120*/  IMAD.WIDE.U32 R8, R0, 0x80, R8 ;  /* 0x0000008000087825 */ /* 0x002fc800078e0008 */
[----:B------:R-:W-:-:S07]  /*0130*/  IMAD.WIDE R8, R13, 0x8, R8 ;  /* 0x000000080d087825 */ /* 0x000fce00078e0208 */
.L_x_47:
[----:B------:R-:W-:Y:S01]  /*0140*/  VIADD R15, R15, 0x4000 ;  /* 0x000040000f0f7836 */ /* 0x000fe20000000000 */
[----:B------:R1:W-:Y:S04]  /*0150*/  CCTL.E.PF2 [R8] ;  /* 0x000000000800798f */ /* 0x0003e80000800100 */
[----:B------:R-:W-:Y:S02]  /*0160*/  ISETP.GE.AND P0, PT, R15, R12, PT ;  /* 0x0000000c0f00720c */ /* 0x000fe40003f06270 */
[----:B-1----:R-:W-:-:S04]  /*0170*/  IADD3 R8, P2, PT, R8, 0x4000, RZ ;  /* 0x0000400008087810 */ /* 0x002fc80007f5e0ff */
[----:B------:R-:W-:-:S07]  /*0180*/  IADD3.X R9, PT, PT, RZ, R9, RZ, P2, !PT ;  /* 0x00000009ff097210 */ /* 0x000fce00017fe4ff */
[----:B------:R-:W-:Y:S05]  /*0190*/  @!P0 BRA `(.L_x_47) ;  /* 0xfffffffc00e88947 */ /* 0x000fea000383ffff */
.L_x_46:
[----:B------:R-:W-:Y:S05]  /*01a0*/  BSYNC.RECONVERGENT B0 ;  /* 0x0000000000007941 */ /* 0x000fea0003800200 */
.L_x_45:
[----:B------:R-:W-:-:S04]  /*01b0*/  IMAD.WIDE R2, R13, 0x8, R2 ;  /* 0x000000080d027825 */ /* 0x000fc800078e0202 */
[----:B0-----:R-:W-:Y:S01]  /*01c0*/  IMAD.WIDE R4, R13, 0x8, R4 ;  /* 0x000000080d047825 */ /* 0x001fe200078e0204 */
[----:B------:R-:W-:Y:S06]  /*01d0*/  @P1 BRA `(.L_x_48) ;  /* 0x0000000400d01947 */ /* 0x000fec0003800000 */
[----:B------:R-:W-:-:S13]  /*01e0*/  ISETP.GE.AND P0, PT, R11, 0x1, PT ;  /* 0x000000010b00780c */ /* 0x000fda0003f06270 */
[----:B------:R-:W-:Y:S05]  /*01f0*/  @!P0 EXIT ;  /* 0x000000000000894d */ /* 0x000fea0003800000 */
[C---:B------:R-:W-:Y:S01]  /*0200*/  ISETP.GE.U32.AND P1, PT, R11.reuse, 0x10, PT ;  /* 0x000000100b00780c */ /* 0x040fe20003f26070 */
[----:B------:R-:W-:Y:S01]  /*0210*/  IMAD.MOV.U32 R9, RZ, RZ, RZ ;  /* 0x000000ffff097224 */ /* 0x000fe200078e00ff */
[----:B------:R-:W-:-:S04]  /*0220*/  LOP3.LUT R20, R11, 0xf, RZ, 0xc0, !PT ;  /* 0x0000000f0b147812 */ /* 0x000fc800078ec0ff */
[----:B------:R-:W-:-:S07]  /*0230*/  ISETP.NE.AND P0, PT, R20, RZ, PT ;  /* 0x000000ff1400720c */ /* 0x000fce0003f05270 */
[----:B------:R-:W-:Y:S06]  /*0240*/  @!P1 BRA `(.L_x_49) ;  /* 0x0000000000d89947 */ /* 0x000fec0003800000 */
[----:B------:R-:W-:Y:S01]  /*0250*/  IMAD.WIDE.U32 R14, R0, 0x8, RZ ;  /* 0x00000008000e7825 */ /* 0x000fe200078e00ff */
[----:B------:R-:W-:-:S03]  /*0260*/  LOP3.LUT R9, R11, 0x7ffffff0, RZ, 0xc0, !PT ;  /* 0x7ffffff00b097812 */ /* 0x000fc600078ec0ff */
[----:B------:R-:W-:Y:S01]  /*0270*/  VIADD R8, R0, 0x480 ;  /* 0x0000048000087836 */ /* 0x000fe20000000000 */
[----:B------:R-:W-:Y:S02]  /*0280*/  LOP3.LUT R11, R14, 0x2000, RZ, 0xfc, !PT ;  /* 0x000020000e0b7812 */ /* 0x000fe400078efcff */
[----:B------:R-:W-:-:S07]  /*0290*/  IADD3 R10, PT, PT, -R9, RZ, RZ ;  /* 0x000000ff090a7210 */ /* 0x000fce0007ffe1ff */
.L_x_50:
[----:B-1----:R-:W-:-:S05]  /*02a0*/  IADD3 R12, P1, PT, R2, R11, RZ ;  /* 0x0000000b020c7210 */ /* 0x002fca0007f3e0ff */
[----:B------:R-:W-:-:S05]  /*02b0*/  IMAD.X R13, R3, 0x1, R15, P1 ;  /* 0x00000001030d7824 */ /* 0x000fca00008e060f */
[----:B------:R-:W2:Y:S01]  /*02c0*/  LDG.E.64 R16, desc[UR6][R12.64+-0x2000] ;  /* 0xffe000060c107981 */ /* 0x000ea2000c1e1b00 */
[----:B------:R-:W-:-:S05]  /*02d0*/  IADD3 R6, P1, PT, R4, R11, RZ ;  /* 0x0000000b04067210 */ /* 0x000fca0007f3e0ff */
[----:B------:R-:W-:-:S05]  /*02e0*/  IMAD.X R7, R5, 0x1, R15, P1 ;  /* 0x0000000105077824 */ /* 0x000fca00008e060f */
        /* <DEDUP_REMOVED lines=8> */
[----:B--2---:R-:W-:Y:S04]  /*0370*/  STG.E.64 desc[UR6][R6.64+-0x1000], R26 ;  /* 0xfff0001a06007986 */ /* 0x004fe8000c101b06 */
[----:B------:R-:W2:Y:S04]  /*0380*/  LDG.E.64 R28, desc[UR6][R12.64+-0xc00] ;  /* 0xfff400060c1c7981 */ /* 0x000ea8000c1e1b00 */
[----:B--2---:R-:W-:Y:S04]  /*0390*/  STG.E.64 desc[UR6][R6.64+-0xc00], R28 ;  /* 0xfff4001c06007986 */ /* 0x004fe8000c101b06 */
[----:B0-----:R-:W2:Y:S04]  /*03a0*/  LDG.E.64 R22, desc[UR6][R12.64+-0x800] ;  /* 0xfff800060c167981 */ /* 0x001ea8000c1e1b00 */
[----:B--2---:R0:W-:Y:S04]  /*03b0*/  STG.E.64 desc[UR6][R6.64+-0x800], R22 ;  /* 0xfff8001606007986 */ /* 0x0041e8000c101b06 */
[----:B-1----:R-:W2:Y:S01]  /*03c0*/  LDG.E.64 R24, desc[UR6][R12.64+-0x400] ;  /* 0xfffc00060c187981 */ /* 0x002ea2000c1e1b00 */
[----:B------:R-:W-:-:S02]  /*03d0*/  HFMA2 R18, -RZ, RZ, 0, 0.000244140625 ;  /* 0x00000c00ff127431 */ /* 0x000fc400000001ff */
[----:B------:R-:W-:-:S03]  /*03e0*/  IMAD.MOV.U32 R19, RZ, RZ, 0x0 ;  /* 0x00000000ff137424 */ /* 0x000fc600078e00ff */
[----:B------:R-:W-:Y:S01]  /*03f0*/  IMAD.WIDE R18, R8, 0x8, R18 ;  /* 0x0000000808127825 */ /* 0x000fe200078e0212 */
[----:B--2---:R1:W-:Y:S04]  /*0400*/  STG.E.64 desc[UR6][R6.64+-0x400], R24 ;  /* 0xfffc001806007986 */ /* 0x0043e8000c101b06 */
[----:B0-----:R-:W2:Y:S01]  /*0410*/  LDG.E.64 R22, desc[UR6][R12.64] ;  /* 0x000000060c167981 */ /* 0x001ea2000c1e1b00 */
[----:B------:R-:W-:-:S05]  /*0420*/  IADD3 R16, P1, PT, R2, R18, RZ ;  /* 0x0000001202107210 */ /* 0x000fca0007f3e0ff */
[----:B------:R-:W-:Y:S01]  /*0430*/  IMAD.X R17, R3, 0x1, R19, P1 ;  /* 0x0000000103117824 */ /* 0x000fe200008e0613 */
[----:B------:R-:W-:Y:S01]  /*0440*/  IADD3 R18, P1, PT, R4, R18, RZ ;  /* 0x0000001204127210 */ /* 0x000fe20007f3e0ff */
[----:B--2---:R0:W-:Y:S04]  /*0450*/  STG.E.64 desc[UR6][R6.64], R22 ;  /* 0x0000001606007986 */ /* 0x0041e8000c101b06 */
[----:B------:R-:W2:Y:S01]  /*0460*/  LDG.E.64 R26, desc[UR6][R16.64+-0xc00] ;  /* 0xfff40006101a7981 */ /* 0x000ea2000c1e1b00 */
[----:B------:R-:W-:-:S05]  /*0470*/  IADD3.X R19, PT, PT, R5, R19, RZ, P1, !PT ;  /* 0x0000001305137210 */ /* 0x000fca0000ffe4ff */
[----:B--2---:R2:W-:Y:S04]  /*0480*/  STG.E.64 desc[UR6][R18.64+-0xc00], R26 ;  /* 0xfff4001a12007986 */ /* 0x0045e8000c101b06 */
[----:B-1----:R-:W3:Y:S04]  /*0490*/  LDG.E.64 R24, desc[UR6][R16.64+-0x800] ;  /* 0xfff8000610187981 */ /* 0x002ee8000c1e1b00 */
[----:B---3--:R1:W-:Y:S04]  /*04a0*/  STG.E.64 desc[UR6][R18.64+-0x800], R24 ;  /* 0xfff8001812007986 */ /* 0x0083e8000c101b06 */
[----:B------:R-:W3:Y:S04]  /*04b0*/  LDG.E.64 R12, desc[UR6][R16.64+-0x400] ;  /* 0xfffc0006100c7981 */ /* 0x000ee8000c1e1b00 */
[----:B---3--:R1:W-:Y:S04]  /*04c0*/  STG.E.64 desc[UR6][R18.64+-0x400], R12 ;  /* 0xfffc000c12007986 */ /* 0x0083e8000c101b06 */
[----:B------:R-:W3:Y:S04]  /*04d0*/  LDG.E.64 R28, desc[UR6][R16.64] ;  /* 0x00000006101c7981 */ /* 0x000ee8000c1e1b00 */
[----:B---3--:R1:W-:Y:S04]  /*04e0*/  STG.E.64 desc[UR6][R18.64], R28 ;  /* 0x0000001c12007986 */ /* 0x0083e8000c101b06 */
[----:B0-----:R-:W3:Y:S04]  /*04f0*/  LDG.E.64 R6, desc[UR6][R16.64+0x400] ;  /* 0x0004000610067981 */ /* 0x001ee8000c1e1b00 */
[----:B---3--:R1:W-:Y:S04]  /*0500*/  STG.E.64 desc[UR6][R18.64+0x400], R6 ;  /* 0x0004000612007986 */ /* 0x0083e8000c101b06 */
[----:B------:R-:W3:Y:S04]  /*0510*/  LDG.E.64 R22, desc[UR6][R16.64+0x800] ;  /* 0x0008000610167981 */ /* 0x000ee8000c1e1b00 */
[----:B---3--:R1:W-:Y:S04]  /*0520*/  STG.E.64 desc[UR6][R18.64+0x800], R22 ;  /* 0x0008001612007986 */ /* 0x0083e8000c101b06 */
[----:B--2---:R-:W2:Y:S01]  /*0530*/  LDG.E.64 R26, desc[UR6][R16.64+0xc00] ;  /* 0x000c0006101a7981 */ /* 0x004ea2000c1e1b00 */
[----:B------:R-:W-:Y:S01]  /*0540*/  VIADD R10, R10, 0x10 ;  /* 0x000000100a0a7836 */ /* 0x000fe20000000000 */
[----:B------:R-:W-:-:S02]  /*0550*/  IADD3 R11, P2, PT, R11, 0x4000, RZ ;  /* 0x000040000b0b7810 */ /* 0x000fc40007f5e0ff */
[----:B------:R-:W-:Y:S02]  /*0560*/  IADD3 R8, PT, PT, R8, 0x800, RZ ;  /* 0x0000080008087810 */ /* 0x000fe40007ffe0ff */
[----:B------:R-:W-:Y:S01]  /*0570*/  ISETP.NE.AND P1, PT, R10, RZ, PT ;  /* 0x000000ff0a00720c */ /* 0x000fe20003f25270 */
[----:B------:R-:W-:Y:S01]  /*0580*/  IMAD.X R15, RZ, RZ, R15, P2 ;  /* 0x000000ffff0f7224 */ /* 0x000fe200010e060f */
[----:B--2---:R1:W-:Y:S11]  /*0590*/  STG.E.64 desc[UR6][R18.64+0xc00], R26 ;  /* 0x000c001a12007986 */ /* 0x0043f6000c101b06 */
[----:B------:R-:W-:Y:S05]  /*05a0*/  @P1 BRA `(.L_x_50) ;  /* 0xfffffffc003c1947 */ /* 0x000fea000383ffff */
.L_x_49:
[----:B------:R-:W-:Y:S05]  /*05b0*/  @!P0 EXIT ;  /* 0x000000000000894d */ /* 0x000fea0003800000 */
[----:B------:R-:W0:Y:S01]  /*05c0*/  LDCU UR4, c[0x0][0x384] ;  /* 0x00007080ff0477ac */ /* 0x000e220008000800 */
[----:B------:R-:W-:Y:S01]  /*05d0*/  ISETP.GE.U32.AND P0, PT, R20, 0x8, PT ;  /* 0x000000081400780c */ /* 0x000fe20003f06070 */
[----:B0-----:R-:W-:-:S06]  /*05e0*/  ULOP3.LUT UR5, UR4, 0x7, URZ, 0xc0, !UPT ;  /* 0x0000000704057892 */ /* 0x001fcc000f8ec0ff */
[----:B------:R-:W-:-:S06]  /*05f0*/  ISETP.NE.AND P1, PT, RZ, UR5, PT ;  /* 0x00000005ff007c0c */ /* 0x000fcc000bf25270 */
[----:B------:R-:W-:Y:S07]  /*0600*/  @!P0 BRA `(.L_x_51) ;  /* 0x0000000000508947 */ /* 0x000fee0003800000 */
[----:B-1----:R-:W-:-:S04]  /*0610*/  IMAD R13, R9, 0x80, R0 ;  /* 0x00000080090d7824 */ /* 0x002fc800078e0200 */
        /* <DEDUP_REMOVED lines=19> */
.L_x_51:
[----:B------:R-:W-:Y:S05]  /*0750*/  @!P1 EXIT ;  /* 0x000000000000994d */ /* 0x000fea0003800000 */
[----:B------:R-:W-:Y:S02]  /*0760*/  UISETP.GE.U32.AND UP0, UPT, UR5, 0x4, UPT ;  /* 0x000000040500788c */ /* 0x000fe4000bf06070 */
[----:B------:R-:W-:-:S06]  /*0770*/  ULOP3.LUT UR4, UR4, 0x3, URZ, 0xc0, !UPT ;  /* 0x0000000304047892 */ /* 0x000fcc000f8ec0ff */
[----:B------:R-:W-:Y:S01]  /*0780*/  ISETP.NE.AND P0, PT, RZ, UR4, PT ;  /* 0x00000004ff007c0c */ /* 0x000fe2000bf05270 */
[----:B------:R-:W-:-:S12]  /*0790*/  BRA.U !UP0, `(.L_x_52) ;  /* 0x0000000108307547 */ /* 0x000fd8000b800000 */
[----:B-12---:R-:W-:-:S05]  /*07a0*/  LEA R19, R9, R0, 0x7 ;  /* 0x0000000009137211 */ /* 0x006fca00078e38ff */
        /* <DEDUP_REMOVED lines=9> */
[----:B------:R-:W-:-:S03]  /*0840*/  VIADD R9, R9, 0x4 ;  /* 0x0000000409097836 */ /* 0x000fc60000000000 */
[----:B--2---:R0:W-:Y:S04]  /*0850*/  STG.E.64 desc[UR6][R18.64+0xc00], R14 ;  /* 0x000c000e12007986 */ /* 0x0041e8000c101b06 */
.L_x_52:
[----:B------:R-:W-:Y:S05]  /*0860*/  @!P0 EXIT ;  /* 0x000000000000894d */ /* 0x000fea0003800000 */
[----:B0-2---:R-:W-:Y:S01]  /*0870*/  IMAD R11, R9, 0x80, R0 ;  /* 0x00000080090b7824 */ /* 0x005fe200078e0200 */
[----:B------:R-:W-:-:S12]  /*0880*/  UIADD3 UR4, UPT, UPT, -UR4, URZ, URZ ;  /* 0x000000ff04047290 */ /* 0x000fd8000fffe1ff */
.L_x_53:
[----:B0-----:R-:W-:-:S06]  /*0890*/  IMAD.WIDE R8, R11, 0x8, R2 ;  /* 0x000000080b087825 */ /* 0x001fcc00078e0202 */
[----:B------:R-:W2:Y:S01]  /*08a0*/  LDG.E.64 R8, desc[UR6][R8.64] ;  /* 0x0000000608087981 */ /* 0x000ea2000c1e1b00 */
[C---:B-1----:R-:W-:Y:S01]  /*08b0*/  IMAD.WIDE R6, R11.reuse, 0x8, R4 ;  /* 0x000000080b067825 */ /* 0x042fe200078e0204 */
[----:B------:R-:W-:Y:S01]  /*08c0*/  UIADD3 UR4, UPT, UPT, UR4, 0x1, URZ ;  /* 0x0000000104047890 */ /* 0x000fe2000fffe0ff */
[----:B------:R-:W-:-:S03]  /*08d0*/  IADD3 R11, PT, PT, R11, 0x80, RZ ;  /* 0x000000800b0b7810 */ /* 0x000fc60007ffe0ff */
[----:B------:R-:W-:Y:S01]  /*08e0*/  UISETP.NE.AND UP0, UPT, UR4, URZ, UPT ;  /* 0x000000ff0400728c */ /* 0x000fe2000bf05270 */
[----:B--2---:R0:W-:Y:S08]  /*08f0*/  STG.E.64 desc[UR6][R6.64], R8 ;  /* 0x0000000806007986 */ /* 0x0041f0000c101b06 */
[----:B------:R-:W-:Y:S05]  /*0900*/  BRA.U UP0, `(.L_x_53) ;  /* 0xfffffffd00e07547 */ /* 0x000fea000b83ffff */
[----:B------:R-:W-:Y:S05]  /*0910*/  EXIT ;  /* 0x000000000000794d */ /* 0x000fea0003800000 */
.L_x_48:
[----:B------:R-:W-:-:S13]  /*0920*/  ISETP.GE.AND P0, PT, R11, 0x1, PT ;  /* 0x000000010b00780c */ /* 0x000fda0003f06270 */
[----:B------:R-:W-:Y:S05]  /*0930*/  @!P0 EXIT ;  /* 0x000000000000894d */ /* 0x000fea0003800000 */
[C---:B------:R-:W-:Y:S01]  /*0940*/  ISETP.GE.U32.AND P0, PT, R11.reuse, 0x10, PT ;  /* 0x000000100b00780c */ /* 0x040fe20003f06070 */
[----:B------:R-:W-:Y:S01]  /*0950*/  IMAD.MOV.U32 R7, RZ, RZ, RZ ;  /* 0x000000ffff077224 */ /* 0x000fe200078e00ff */
[----:B------:R-:W-:-:S11]  /*0960*/  LOP3.LUT R20, R11, 0xf, RZ, 0xc0, !PT ;  /* 0x0000000f0b147812 */ /* 0x000fd600078ec0ff */
[----:B------:R-:W-:Y:S05]  /*0970*/  @!P0 BRA `(.L_x_54) ;  /* 0x0000000400708947 */ /* 0x000fea0003800000 */
[----:B------:R-:W-:Y:S01]  /*0980*/  LOP3.LUT R7, R11, 0x7ffffff0, RZ, 0xc0, !PT ;  /* 0x7ffffff00b077812 */ /* 0x000fe200078ec0ff */
[----:B------:R-:W-:-:S07]  /*0990*/  IMAD.MOV.U32 R8, RZ, RZ, RZ ;  /* 0x000000ffff087224 */ /* 0x000fce00078e00ff */
.L_x_57:
[----:B------:R-:W-:-:S04]  /*09a0*/  LEA R9, R8, R0, 0x7 ;  /* 0x0000000008097211 */ /* 0x000fc800078e38ff */
[----:B------:R-:W-:-:S13]  /*09b0*/  ISETP.GE.AND P0, PT, R9, R6, PT ;  /* 0x000000060900720c */ /* 0x000fda0003f06270 */
[----:B0-----:R-:W-:-:S06]  /*09c0*/  @!P0 IMAD.WIDE.U32 R10, R9, 0x8, R2 ;  /* 0x00000008090a8825 */ /* 0x001fcc00078e0002 */
        /* <DEDUP_REMOVED lines=58> */
[----:B-1----:R-:W-:Y:S01]  /*0d70*/  VIADD R17, R9, 0x580 ;  /* 0x0000058009117836 */ /* 0x002fe20000000000 */
[----:B--2---:R-:W-:Y:S07]  /*0d80*/  @!P1 STG.E.64 desc[UR6][R12.64], R24 ;  /* 0x000000180c009986 */ /* 0x004fee000c101b06 */
[----:B------:R-:W2:Y:S01]  /*0d90*/  @!P0 LDG.E.64 R14, desc[UR6][R10.64+0x400] ;  /* 0x000400060a0e8981 */ /* 0x000ea2000c1e1b00 */
[-C--:B------:R-:W-:Y:S02]  /*0da0*/  ISETP.GE.AND P1, PT, R17, R6.reuse, PT ;  /* 0x000000061100720c */ /* 0x080fe40003f26270 */
[----:B0-----:R-:W-:Y:S01]  /*0db0*/  IADD3 R19, PT, PT, R9, 0x600, RZ ;  /* 0x0000060009137810 */ /* 0x001fe20007ffe0ff */
[----:B--2---:R0:W-:Y:S10]  /*0dc0*/  @!P0 STG.E.64 desc[UR6][R12.64+0x400], R14 ;  /* 0x0004000e0c008986 */ /* 0x0041f4000c101b06 */
[----:B------:R-:W2:Y:S01]  /*0dd0*/  @!P1 LDG.E.64 R16, desc[UR6][R10.64+0x800] ;  /* 0x000800060a109981 */ /* 0x000ea2000c1e1b00 */
[----:B------:R-:W-:Y:S01]  /*0de0*/  ISETP.GE.AND P0, PT, R19, R6, PT ;  /* 0x000000061300720c */ /* 0x000fe20003f06270 */
[----:B------:R-:W-:-:S02]  /*0df0*/  VIADD R21, R9, 0x680 ;  /* 0x0000068009157836 */ /* 0x000fc40000000000 */
[----:B--2---:R1:W-:Y:S10]  /*0e00*/  @!P1 STG.E.64 desc[UR6][R12.64+0x800], R16 ;  /* 0x000800100c009986 */ /* 0x0043f4000c101b06 */
[----:B------:R-:W2:Y:S01]  /*0e10*/  @!P0 LDG.E.64 R18, desc[UR6][R10.64+0xc00] ;  /* 0x000c00060a128981 */ /* 0x000ea2000c1e1b00 */
[----:B------:R-:W-:-:S02]  /*0e20*/  ISETP.GE.AND P1, PT, R21, R6, PT ;  /* 0x000000061500720c */ /* 0x000fc40003f26270 */
[----:B------:R-:W-:Y:S01]  /*0e30*/  IADD3 R21, PT, PT, R9, 0x700, RZ ;  /* 0x0000070009157810 */ /* 0x000fe20007ffe0ff */
[----:B--2---:R1:W-:Y:S10]  /*0e40*/  @!P0 STG.E.64 desc[UR6][R12.64+0xc00], R18 ;  /* 0x000c00120c008986 */ /* 0x0043f4000c101b06 */
[----:B------:R-:W2:Y:S01]  /*0e50*/  @!P1 LDG.E.64 R22, desc[UR6][R10.64+0x1000] ;  /* 0x001000060a169981 */ /* 0x000ea2000c1e1b00 */
[----:B------:R-:W-:Y:S01]  /*0e60*/  ISETP.GE.AND P0, PT, R21, R6, PT ;  /* 0x000000061500720c */ /* 0x000fe20003f06270 */
[----:B------:R-:W-:-:S02]  /*0e70*/  VIADD R9, R9, 0x780 ;  /* 0x0000078009097836 */ /* 0x000fc40000000000 */
[----:B--2---:R1:W-:Y:S10]  /*0e80*/  @!P1 STG.E.64 desc[UR6][R12.64+0x1000], R22 ;  /* 0x001000160c009986 */ /* 0x0043f4000c101b06 */
[----:B0-----:R-:W2:Y:S01]  /*0e90*/  @!P0 LDG.E.64 R14, desc[UR6][R10.64+0x1400] ;  /* 0x001400060a0e8981 */ /* 0x001ea2000c1e1b00 */
[----:B------:R-:W-:Y:S01]  /*0ea0*/  IADD3 R8, PT, PT, R8, 0x10, RZ ;  /* 0x0000001008087810 */ /* 0x000fe20007ffe0ff */
[----:B------:R-:W-:Y:S03]  /*0eb0*/  BSSY.RECONVERGENT B0, `(.L_x_55) ;  /* 0x0000007000007945 */ /* 0x000fe60003800200 */
[----:B------:R-:W-:Y:S01]  /*0ec0*/  ISETP.NE.AND P1, PT, R8, R7, PT ;  /* 0x000000070800720c */ /* 0x000fe20003f25270 */
[----:B--2---:R1:W-:Y:S01]  /*0ed0*/  @!P0 STG.E.64 desc[UR6][R12.64+0x1400], R14 ;  /* 0x0014000e0c008986 */ /* 0x0043e2000c101b06 */
[----:B------:R-:W-:-:S13]  /*0ee0*/  ISETP.GE.AND P0, PT, R9, R6, PT ;  /* 0x000000060900720c */ /* 0x000fda0003f06270 */
[----:B-1----:R-:W-:Y:S05]  /*0ef0*/  @P0 BRA `(.L_x_56) ;  /* 0x0000000000080947 */ /* 0x002fea0003800000 */
[----:B------:R-:W2:Y:S04]  /*0f00*/  LDG.E.64 R10, desc[UR6][R10.64+0x1800] ;  /* 0x001800060a0a7981 */ /* 0x000ea8000c1e1b00 */
[----:B--2---:R0:W-:Y:S02]  /*0f10*/  STG.E.64 desc[UR6][R12.64+0x1800], R10 ;  /* 0x0018000a0c007986 */ /* 0x0041e4000c101b06 */
.L_x_56:
[----:B------:R-:W-:Y:S05]  /*0f20*/  BSYNC.RECONVERGENT B0 ;  /* 0x0000000000007941 */ /* 0x000fea0003800200 */
.L_x_55:
[----:B------:R-:W-:Y:S05]  /*0f30*/  @P1 BRA `(.L_x_57) ;  /* 0xfffffff800981947 */ /* 0x000fea000383ffff */
.L_x_54:
[----:B------:R-:W-:-:S13]  /*0f40*/  ISETP.NE.AND P0, PT, R20, RZ, PT ;  /* 0x000000ff1400720c */ /* 0x000fda0003f05270 */
[----:B------:R-:W-:Y:S05]  /*0f50*/  @!P0 EXIT ;  /* 0x000000000000894d */ /* 0x000fea0003800000 */
[----:B------:R-:W1:Y:S01]  /*0f60*/  LDCU UR5, c[0x0][0x384] ;  /* 0x00007080ff0577ac */ /* 0x000e620008000800 */
[----:B------:R-:W-:Y:S01]  /*0f70*/  ISETP.GE.U32.AND P0, PT, R20, 0x8, PT ;  /* 0x000000081400780c */ /* 0x000fe20003f06070 */
[----:B-1----:R-:W-:-:S12]  /*0f80*/  ULOP3.LUT UR8, UR5, 0x7, URZ, 0xc0, !UPT ;  /* 0x0000000705087892 */ /* 0x002fd8000f8ec0ff */
[----:B------:R-:W-:Y:S05]  /*0f90*/  @!P0 BRA `(.L_x_58) ;  /* 0x0000000000f48947 */ /* 0x000fea0003800000 */
[----:B------:R-:W-:Y:S01]  /*0fa0*/  IMAD R17, R7, 0x80, R0 ;  /* 0x0000008007117824 */ /* 0x000fe200078e0200 */
[----:B------:R-:W-:Y:S03]  /*0fb0*/  BSSY.RECONVERGENT B0, `(.L_x_59) ;  /* 0x0000016000007945 */ /* 0x000fe60003800200 */
[C---:B0-----:R-:W-:Y:S01]  /*0fc0*/  VIADD R11, R17.reuse, 0x100 ;  /* 0x00000100110b7836 */ /* 0x041fe20000000000 */
[CC--:B------:R-:W-:Y:S01]  /*0fd0*/  ISETP.GE.AND P6, PT, R17.reuse, R6.reuse, PT ;  /* 0x000000061100720c */ /* 0x0c0fe20003fc6270 */
[C---:B------:R-:W-:Y:S01]  /*0fe0*/  VIADD R15, R17.reuse, 0x300 ;  /* 0x00000300110f7836 */ /* 0x040fe20000000000 */
[C---:B------:R-:W-:Y:S02]  /*0ff0*/  IADD3 R9, PT, PT, R17.reuse, 0x80, RZ ;  /* 0x0000008011097810 */ /* 0x040fe40007ffe0ff */
[----:B------:R-:W-:Y:S02]  /*1000*/  IADD3 R13, PT, PT, R17, 0x180, RZ ;  /* 0x00000180110d7810 */ /* 0x000fe40007ffe0ff */
[-C--:B------:R-:W-:Y:S01]  /*1010*/  ISETP.GE.AND P1, PT, R9, R6.reuse, PT ;  /* 0x000000060900720c */ /* 0x080fe20003f26270 */
[----:B------:R-:W-:Y:S01]  /*1020*/  VIADD R9, R17, 0x200 ;  /* 0x0000020011097836 */ /* 0x000fe20000000000 */
[----:B------:R-:W-:-:S02]  /*1030*/  ISETP.GE.AND P0, PT, R11, R6, PT ;  /* 0x000000060b00720c */ /* 0x000fc40003f06270 */
[----:B------:R-:W-:Y:S02]  /*1040*/  P2R R14, PR, RZ, 0x2 ;  /* 0x00000002ff0e7803 */ /* 0x000fe40000000000 */
[----:B------:R-:W-:Y:S02]  /*1050*/  IADD3 R11, PT, PT, R17, 0x280, RZ ;  /* 0x00000280110b7810 */ /* 0x000fe40007ffe0ff */
        /* <DEDUP_REMOVED lines=11> */
.L_x_60:
[----:B------:R-:W-:Y:S05]  /*1110*/  BSYNC.RECONVERGENT B0 ;  /* 0x0000000000007941 */ /* 0x000fea0003800200 */
.L_x_59:
[----:B------:R-:W-:Y:S01]  /*1120*/  ISETP.NE.AND P6, PT, R14, RZ, PT ;  /* 0x000000ff0e00720c */ /* 0x000fe20003fc5270 */
[----:B------:R-:W-:-:S12]  /*1130*/  BSSY.RECONVERGENT B0, `(.L_x_61) ;  /* 0x0000004000007945 */ /* 0x000fd80003800200 */
[----:B------:R-:W-:Y:S05]  /*1140*/  @P6 BRA `(.L_x_62) ;  /* 0x0000000000086947 */ /* 0x000fea0003800000 */
[----:B0-----:R-:W2:Y:S04]  /*1150*/  LDG.E.64 R12, desc[UR6][R10.64+0x400] ;  /* 0x000400060a0c7981 */ /* 0x001ea8000c1e1b00 */
[----:B--2---:R1:W-:Y:S02]  /*1160*/  STG.E.64 desc[UR6][R8.64+0x400], R12 ;  /* 0x0004000c08007986 */ /* 0x0043e4000c101b06 */
.L_x_62:
[----:B------:R-:W-:Y:S05]  /*1170*/  BSYNC.RECONVERGENT B0 ;  /* 0x0000000000007941 */ /* 0x000fea0003800200 */
.L_x_61:
[----:B------:R-:W-:Y:S04]  /*1180*/  BSSY.RECONVERGENT B0, `(.L_x_63) ;  /* 0x0000004000007945 */ /* 0x000fe80003800200 */
[----:B------:R-:W-:Y:S05]  /*1190*/  @P0 BRA `(.L_x_64) ;  /* 0x0000000000080947 */ /* 0x000fea0003800000 */
[----:B01----:R-:W2:Y:S04]  /*11a0*/  LDG.E.64 R12, desc[UR6][R10.64+0x800] ;  /* 0x000800060a0c7981 */ /* 0x003ea8000c1e1b00 */
[----:B--2---:R2:W-:Y:S02]  /*11b0*/  STG.E.64 desc[UR6][R8.64+0x800], R12 ;  /* 0x0008000c08007986 */ /* 0x0045e4000c101b06 */
.L_x_64:
[----:B------:R-:W-:Y:S05]  /*11c0*/  BSYNC.RECONVERGENT B0 ;  /* 0x0000000000007941 */ /* 0x000fea0003800200 */
.L_x_63:
[----:B------:R-:W-:Y:S04]  /*11d0*/  BSSY.RECONVERGENT B0, `(.L_x_65) ;  /* 0x0000004000007945 */ /* 0x000fe80003800200 */
[----:B------:R-:W-:Y:S05]  /*11e0*/  @P1 BRA `(.L_x_66) ;  /* 0x0000000000081947 */ /* 0x000fea0003800000 */
[----:B012---:R-:W2:Y:S04]  /*11f0*/  LDG.E.64 R12, desc[UR6][R10.64+0xc00] ;  /* 0x000c00060a0c7981 */ /* 0x007ea8000c1e1b00 */
[----:B--2---:R3:W-:Y:S02]  /*1200*/  STG.E.64 desc[UR6][R8.64+0xc00], R12 ;  /* 0x000c000c08007986 */ /* 0x0047e4000c101b06 */
.L_x_66:
[----:B------:R-:W-:Y:S05]  /*1210*/  BSYNC.RECONVERGENT B0 ;  /* 0x0000000000007941 */ /* 0x000fea0003800200 */
.L_x_65:
[----:B------:R-:W-:Y:S04]  /*1220*/  BSSY.RECONVERGENT B0, `(.L_x_67) ;  /* 0x0000004000007945 */ /* 0x000fe80003800200 */
[----:B------:R-:W-:Y:S05]  /*1230*/  @P2 BRA `(.L_x_68) ;  /* 0x0000000000082947 */ /* 0x000fea0003800000 */
[----:B0123--:R-:W2:Y:S04]  /*1240*/  LDG.E.64 R12, desc[UR6][R10.64+0x1000] ;  /* 0x001000060a0c7981 */ /* 0x00fea8000c1e1b00 */
[----:B--2---:R4:W-:Y:S02]  /*1250*/  STG.E.64 desc[UR6][R8.64+0x1000], R12 ;  /* 0x0010000c08007986 */ /* 0x0049e4000c101b06 */
.L_x_68:
[----:B------:R-:W-:Y:S05]  /*1260*/  BSYNC.RECONVERGENT B0 ;  /* 0x0000000000007941 */ /* 0x000fea0003800200 */
.L_x_67:
[----:B------:R-:W-:Y:S04]  /*1270*/  BSSY.RECONVERGENT B0, `(.L_x_69) ;  /* 0x0000004000007945 */ /* 0x000fe80003800200 */
[----:B------:R-:W-:Y:S05]  /*1280*/  @P3 BRA `(.L_x_70) ;  /* 0x0000000000083947 */ /* 0x000fea0003800000 */
[----:B01234-:R-:W2:Y:S04]  /*1290*/  LDG.E.64 R12, desc[UR6][R10.64+0x1400] ;  /* 0x001400060a0c7981 */ /* 0x01fea8000c1e1b00 */
[----:B--2---:R0:W-:Y:S02]  /*12a0*/  STG.E.64 desc[UR6][R8.64+0x1400], R12 ;  /* 0x0014000c08007986 */ /* 0x0041e4000c101b06 */
.L_x_70:
[----:B------:R-:W-:Y:S05]  /*12b0*/  BSYNC.RECONVERGENT B0 ;  /* 0x0000000000007941 */ /* 0x000fea0003800200 */
.L_x_69:
[----:B------:R-:W-:Y:S04]  /*12c0*/  BSSY.RECONVERGENT B0, `(.L_x_71) ;  /* 0x0000004000007945 */ /* 0x000fe80003800200 */
[----:B------:R-:W-:Y:S05]  /*12d0*/  @P4 BRA `(.L_x_72) ;  /* 0x0000000000084947 */ /* 0x000fea0003800000 */
[----:B01234-:R-:W2:Y:S04]  /*12e0*/  LDG.E.64 R12, desc[UR6][R10.64+0x1800] ;  /* 0x001800060a0c7981 */ /* 0x01fea8000c1e1b00 */
[----:B--2---:R0:W-:Y:S02]  /*12f0*/  STG.E.64 desc[UR6][R8.64+0x1800], R12 ;  /* 0x0018000c08007986 */ /* 0x0041e4000c101b06 */
.L_x_72:
[----:B------:R-:W-:Y:S05]  /*1300*/  BSYNC.RECONVERGENT B0 ;  /* 0x0000000000007941 */ /* 0x000fea0003800200 */
.L_x_71:
[----:B------:R-:W-:Y:S04]  /*1310*/  BSSY.RECONVERGENT B0, `(.L_x_73) ;  /* 0x0000004000007945 */ /* 0x000fe80003800200 */
[----:B------:R-:W-:Y:S05]  /*1320*/  @P5 BRA `(.L_x_74) ;  /* 0x0000000000085947 */ /* 0x000fea0003800000 */
[----:B------:R-:W5:Y:S04]  /*1330*/  LDG.E.64 R10, desc[UR6][R10.64+0x1c00] ;  /* 0x001c00060a0a7981 */ /* 0x000f68000c1e1b00 */
[----:B-----5:R0:W-:Y:S02]  /*1340*/  STG.E.64 desc[UR6][R8.64+0x1c00], R10 ;  /* 0x001c000a08007986 */ /* 0x0201e4000c101b06 */
.L_x_74:
[----:B------:R-:W-:Y:S05]  /*1350*/  BSYNC.RECONVERGENT B0 ;  /* 0x0000000000007941 */ /* 0x000fea0003800200 */
.L_x_73:
[----:B------:R-:W-:-:S07]  /*1360*/  VIADD R7, R7, 0x8 ;  /* 0x0000000807077836 */ /* 0x000fce0000000000 */
.L_x_58:
[----:B------:R-:W-:-:S13]  /*1370*/  ISETP.NE.AND P0, PT, RZ, UR8, PT ;  /* 0x00000008ff007c0c */ /* 0x000fda000bf05270 */
[----:B------:R-:W-:Y:S05]  /*1380*/  @!P0 EXIT ;  /* 0x000000000000894d */ /* 0x000fea0003800000 */
[----:B------:R-:W-:Y:S02]  /*1390*/  UISETP.GE.U32.AND UP0, UPT, UR8, 0x4, UPT ;  /* 0x000000040800788c */ /* 0x000fe4000bf06070 */
[----:B------:R-:W-:-:S06]  /*13a0*/  ULOP3.LUT UR4, UR5, 0x3, URZ, 0xc0, !UPT ;  /* 0x0000000305047892 */ /* 0x000fcc000f8ec0ff */
[----:B------:R-:W-:Y:S01]  /*13b0*/  ISETP.NE.AND P2, PT, RZ, UR4, PT ;  /* 0x00000004ff007c0c */ /* 0x000fe2000bf45270 */
[----:B------:R-:W-:-:S12]  /*13c0*/  BRA.U !UP0, `(.L_x_75) ;  /* 0x0000000108647547 */ /* 0x000fd8000b800000 */
[----:B------:R-:W-:-:S04]  /*13d0*/  LEA R21, R7, R0, 0x7 ;  /* 0x0000000007157211 */ /* 0x000fc800078e38ff */
[----:B------:R-:W-:-:S13]  /*13e0*/  ISETP.GE.AND P0, PT, R21, R6, PT ;  /* 0x000000061500720c */ /* 0x000fda0003f06270 */
[----:B01234-:R-:W-:-:S06]  /*13f0*/  @!P0 IMAD.WIDE R8, R21, 0x8, R2 ;  /* 0x0000000815088825 */ /* 0x01ffcc00078e0202 */
[----:B------:R-:W2:Y:S01]  /*1400*/  @!P0 LDG.E.64 R8, desc[UR6][R8.64] ;  /* 0x0000000608088981 */ /* 0x000ea2000c1e1b00 */
[C---:B------:R-:W-:Y:S02]  /*1410*/  VIADD R15, R21.reuse, 0x80 ;  /* 0x00000080150f7836 */ /* 0x040fe40000000000 */
[----:B------:R-:W-:-:S03]  /*1420*/  @!P0 IMAD.WIDE R10, R21, 0x8, R4 ;  /* 0x00000008150a8825 */ /* 0x000fc600078e0204 */
[----:B------:R-:W-:-:S13]  /*1430*/  ISETP.GE.AND P1, PT, R15, R6, PT ;  /* 0x000000060f00720c */ /* 0x000fda0003f26270 */
[----:B------:R-:W-:Y:S01]  /*1440*/  @!P1 IMAD.WIDE R12, R15, 0x8, R2 ;  /* 0x000000080f0c9825 */ /* 0x000fe200078e0202 */
[----:B------:R-:W-:Y:S01]  /*1450*/  IADD3 R19, PT, PT, R21, 0x100, RZ ;  /* 0x0000010015137810 */ /* 0x000fe20007ffe0ff */
        /* <DEDUP_REMOVED lines=16> */
.L_x_75:
[----:B------:R-:W-:Y:S05]  /*1560*/  @!P2 EXIT ;  /* 0x000000000000a94d */ /* 0x000fea0003800000 */
[----:B------:R-:W-:Y:S01]  /*1570*/  IMAD R7, R7, 0x80, R0 ;  /* 0x0000008007077824 */ /* 0x000fe200078e0200 */
[----:B------:R-:W-:-:S12]  /*1580*/  UIADD3 UR4, UPT, UPT, -UR4, URZ, URZ ;  /* 0x000000ff04047290 */ /* 0x000fd8000fffe1ff */
.L_x_76:
[C---:B------:R-:W-:Y:S01]  /*1590*/  ISETP.GE.AND P0, PT, R7.reuse, R6, PT ;  /* 0x000000060700720c */ /* 0x040fe20003f06270 */
[----:B01234-:R-:W-:-:S12]  /*15a0*/  IMAD.WIDE R8, R7, 0x8, R2 ;  /* 0x0000000807087825 */ /* 0x01ffd800078e0202 */
[----:B------:R-:W2:Y:S01]  /*15b0*/  @!P0 LDG.E.64 R8, desc[UR6][R8.64] ;  /* 0x0000000608088981 */ /* 0x000ea2000c1e1b00 */
[----:B------:R-:W-:Y:S01]  /*15c0*/  UIADD3 UR4, UPT, UPT, UR4, 0x1, URZ ;  /* 0x0000000104047890 */ /* 0x000fe2000fffe0ff */
[----:B------:R-:W-:-:S05]  /*15d0*/  IMAD.WIDE R10, R7, 0x8, R4 ;  /* 0x00000008070a7825 */ /* 0x000fca00078e0204 */
[----:B--2---:R0:W-:Y:S01]  /*15e0*/  @!P0 STG.E.64 desc[UR6][R10.64], R8 ;  /* 0x000000080a008986 */ /* 0x0041e2000c101b06 */
[----:B------:R-:W-:-:S13]  /*15f0*/  ISETP.NE.AND P0, PT, RZ, UR4, PT ;  /* 0x00000004ff007c0c */ /* 0x000fda000bf05270 */
[----:B0-----:R-:W-:Y:S05]  /*1600*/  @!P0 EXIT ;  /* 0x000000000000894d */ /* 0x001fea0003800000 */
[----:B------:R-:W-:Y:S01]  /*1610*/  IADD3 R7, PT, PT, R7, 0x80, RZ ;  /* 0x0000008007077810 */ /* 0x000fe20007ffe0ff */
[----:B------:R-:W-:Y:S06]  /*1620*/  BRA `(.L_x_76) ;  /* 0xfffffffc00d87947 */ /* 0x000fec000383ffff */
.L_x_77:
        /* <DEDUP_REMOVED lines=13> */
.L_x_527:


//--------------------- .text._ZN3cub18CUB_300001_SM_10006detail11EmptyKernelIvEEvv --------------------------
	.section	.text._ZN3cub18CUB_300001_SM_10006detail11EmptyKernelIvEEvv,"ax",@progbits
	.align	128
        .global         _ZN3cub18CUB_300001_SM_10006detail11EmptyKernelIvEEvv
        .type           _ZN3cub18CUB_300001_SM_10006detail11EmptyKernelIvEEvv,@function
        .size           _ZN3cub18CUB_300001_SM_10006detail11EmptyKernelIvEEvv,(.L_x_528 - _ZN3cub18CUB_300001_SM_10006detail11EmptyKernelIvEEvv)
        .other          _ZN3cub18CUB_300001_SM_10006detail11EmptyKernelIvEEvv,@"STO_CUDA_ENTRY STV_DEFAULT"
_ZN3cub18CUB_300001_SM_10006detail11EmptyKernelIvEEvv:
.text._ZN3cub18CUB_300001_SM_10006detail11EmptyKernelIvEEvv:
[----:B------:R-:W-:Y:S01]  /*0000*/  LDC R1, c[0x0][0x37c] ;  /* 0x0000df00ff017b82 */ /* 0x000fe20000000800 */
[----:B------:R-:W-:Y:S05]  /*0010*/  EXIT ;  /* 0x000000000000794d */ /* 0x000fea0003800000 */
.L_x_78:
        /* <DEDUP_REMOVED lines=14> */
.L_x_528:


//--------------------- .text._ZN6thrust24THRUST_300001_SM_1000_NS8cuda_cub4core6detail13_kernel_agentINS1_16__set_operations10SetOpAgentINS0_10device_ptrImEES8_PmS9_NS7_IlEES9_lN4cuda3std3__44lessIiEENS5_23serial_set_intersectionENSD_17integral_constantIbLb0EEEEEJS8_S8_S9_S9_llSA_S9_SF_SG_PNSD_4pairIllEES9_N3cub18CUB_300001_SM_100013ScanTileStateIlLb1EEEEEEvDpT0_ --------------------------
	.section	.text._ZN6thrust24THRUST_300001_SM_1000_NS8cuda_cub4core6detail13_kernel_agentINS1_16__set_operations10SetOpAgentINS0_10device_ptrImEES8_PmS9_NS7_IlEES9_lN4cuda3std3__44lessIiEENS5_23serial_set_intersectionENSD_17integral_constantIbLb0EEEEEJS8_S8_S9_S9_llSA_S9_SF_SG_PNSD_4pairIllEES9_N3cub18CUB_300001_SM_100013ScanTileStateIlLb1EEEEEEvDpT0_,"ax",@progbits
	.align	128
        .global         _ZN6thrust24THRUST_300001_SM_1000_NS8cuda_cub4core6detail13_kernel_agentINS1_16__set_operations10SetOpAgentINS0_10device_ptrImEES8_PmS9_NS7_IlEES9_lN4cuda3std3__44lessIiEENS5_23serial_set_intersectionENSD_17integral_constantIbLb0EEEEEJS8_S8_S9_S9_llSA_S9_SF_SG_PNSD_4pairIllEES9_N3cub18CUB_300001_SM_100013ScanTileStateIlLb1EEEEEEvDpT0_
        .type           _ZN6thrust24THRUST_300001_SM_1000_NS8cuda_cub4core6detail13_kernel_agentINS1_16__set_operations10SetOpAgentINS0_10device_ptrImEES8_PmS9_NS7_IlEES9_lN4cuda3std3__44lessIiEENS5_23serial_set_intersectionENSD_17integral_constantIbLb0EEEEEJS8_S8_S9_S9_llSA_S9_SF_SG_PNSD_4pairIllEES9_N3cub18CUB_300001_SM_100013ScanTileStateIlLb1EEEEEEvDpT0_,@function
        .size           _ZN6thrust24THRUST_300001_SM_1000_NS8cuda_cub4core6detail13_kernel_agentINS1_16__set_operations10SetOpAgentINS0_10device_ptrImEES8_PmS9_NS7_IlEES9_lN4cuda3std3__44lessIiEENS5_23serial_set_intersectionENSD_17integral_constantIbLb0EEEEEJS8_S8_S9_S9_llSA_S9_SF_SG_PNSD_4pairIllEES9_N3cub18CUB_300001_SM_100013ScanTileStateIlLb1EEEEEEvDpT0_,(.L_x_529 - _ZN6thrust24THRUST_300001_SM_1000_NS8cuda_cub4core6detail13_kernel_agentINS1_16__set_operations10SetOpAgentINS0_10device_ptrImEES8_PmS9_NS7_IlEES9_lN4cuda3std3__44lessIiEENS5_23serial_set_intersectionENSD_17integral_constantIbLb0EEEEEJS8_S8_S9_S9_llSA_S9_SF_SG_PNSD_4pairIllEES9_N3cub18CUB_300001_SM_100013ScanTileStateIlLb1EEEEEEvDpT0_)
        .other          _ZN6thrust24THRUST_300001_SM_1000_NS8cuda_cub4core6detail13_kernel_agentINS1_16__set_operations10SetOpAgentINS0_10device_ptrImEES8_PmS9_NS7_IlEES9_lN4cuda3std3__44lessIiEENS5_23serial_set_intersectionENSD_17integral_constantIbLb0EEEEEJS8_S8_S9_S9_llSA_S9_SF_SG_PNSD_4pairIllEES9_N3cub18CUB_300001_SM_100013ScanTileStateIlLb1EEEEEEvDpT0_,@"STO_CUDA_ENTRY STV_DEFAULT"
_ZN6thrust24THRUST_300001_SM_1000_NS8cuda_cub4core6detail13_kernel_agentINS1_16__set_operations10SetOpAgentINS0_10device_ptrImEES8_PmS9_NS7_IlEES9_lN4cuda3std3__44lessIiEENS5_23serial_set_intersectionENSD_17integral_constantIbLb0EEEEEJS8_S8_S9_S9_llSA_S9_SF_SG_PNSD_4pairIllEES9_N3cub18CUB_300001_SM_100013ScanTileStateIlLb1EEEEEEvDpT0_:
.text._ZN6thrust24THRUST_300001_SM_1000_NS8cuda_cub4core6detail13_kernel_agentINS1_16__set_operations10SetOpAgentINS0_10device_ptrImEES8_PmS9_NS7_IlEES9_lN4cuda3std3__44lessIiEENS5_23serial_set_intersectionENSD_17integral_constantIbLb0EEEEEJS8_S8_S9_S9_llSA_S9_SF_SG_PNSD_4pairIllEES9_N3cub18CUB_300001_SM_100013ScanTileStateIlLb1EEEEEEvDpT0_:
[----:B------:R-:W-:Y:S01]  /*0000*/  LDC R1, c[0x0][0x37c] ;  /* 0x0000df00ff017b82 */ /* 0x000fe20000000800 */
[----:B------:R-:W0:Y:S01]  /*0010*/  S2R R36, SR_CTAID.X ;  /* 0x0000000000247919 */ /* 0x000e220000002500 */
[----:B------:R-:W1:Y:S01]  /*0020*/  LDCU UR4, c[0x0][0x370] ;  /* 0x00006e00ff0477ac */ /* 0x000e620008000800 */
[----:B------:R-:W2:Y:S01]  /*0030*/  LDCU.64 UR6, c[0x0][0x358] ;  /* 0x00006b00ff0677ac */ /* 0x000ea20008000a00 */
[----:B-1----:R-:W-:-:S06]  /*0040*/  UIADD3 UR4, UPT, UPT, UR4, -0x1, URZ ;  /* 0xffffffff04047890 */ /* 0x002fcc000fffe0ff */
[----:B0-----:R-:W-:-:S13]  /*0050*/  ISETP.GE.U32.AND P0, PT, R36, UR4, PT ;  /* 0x0000000424007c0c */ /* 0x001fda000bf06070 */
[----:B--2---:R-:W-:Y:S05]  /*0060*/  @P0 BRA `(.L_x_79) ;  /* 0x0000004000900947 */ /* 0x004fea0003800000 */
[----:B------:R-:W0:Y:S01]  /*0070*/  LDC.64 R14, c[0x0][0x3c8] ;  /* 0x0000f200ff0e7b82 */ /* 0x000e220000000a00 */
[----:B------:R-:W1:Y:S01]  /*0080*/  S2R R0, SR_TID.X ;  /* 0x0000000000007919 */ /* 0x000e620000002100 */
[----:B------:R-:W2:Y:S01]  /*0090*/  LDCU.128 UR8, c[0x0][0x380] ;  /* 0x00007000ff0877ac */ /* 0x000ea20008000c00 */
[----:B0-----:R-:W-:-:S05]  /*00a0*/  IMAD.WIDE.U32 R14, R36, 0x10, R14 ;  /* 0x00000010240e7825 */ /* 0x001fca00078e000e */
[----:B------:R-:W3:Y:S04]  /*00b0*/  LDG.E R9, desc[UR6][R14.64+0x10] ;  /* 0x000010060e097981 */ /* 0x000ee8000c1e1900 */
[----:B------:R-:W3:Y:S04]  /*00c0*/  LDG.E.64 R2, desc[UR6][R14.64] ;  /* 0x000000060e027981 */ /* 0x000ee8000c1e1b00 */
[----:B------:R-:W4:Y:S01]  /*00d0*/  LDG.E.64 R12, desc[UR6][R14.64+0x8] ;  /* 0x000008060e0c7981 */ /* 0x000f22000c1e1b00 */
[C---:B-1----:R-:W-:Y:S01]  /*00e0*/  LOP3.LUT R8, R0.reuse, 0x400, RZ, 0xfc, !PT ;  /* 0x0000040000087812 */ /* 0x042fe200078efcff */
[----:B------:R-:W-:-:S02]  /*00f0*/  VIADD R16, R0, 0x600 ;  /* 0x0000060000107836 */ /* 0x000fc40000000000 */
[----:B------:R-:W-:Y:S01]  /*0100*/  VIADD R18, R0, 0xa00 ;  /* 0x00000a0000127836 */ /* 0x000fe20000000000 */
[----:B------:R-:W4:Y:S01]  /*0110*/  LDG.E R15, desc[UR6][R14.64+0x18] ;  /* 0x000018060e0f7981 */ /* 0x000f22000c1e1900 */
[----:B---3--:R-:W-:Y:S01]  /*0120*/  IMAD.IADD R9, R9, 0x1, -R2 ;  /* 0x0000000109097824 */ /* 0x008fe200078e0a02 */
[----:B------:R-:W-:Y:S01]  /*0130*/  IADD3 R6, P0, PT, R2, R0, RZ ;  /* 0x0000000002067210 */ /* 0x000fe20007f1e0ff */
[C---:B------:R-:W-:Y:S02]  /*0140*/  VIADD R2, R0.reuse, 0x200 ;  /* 0x0000020000027836 */ /* 0x040fe40000000000 */
[C---:B------:R-:W-:Y:S01]  /*0150*/  IMAD.IADD R5, R0.reuse, 0x1, -R9 ;  /* 0x0000000100057824 */ /* 0x040fe200078e0a09 */
[----:B------:R-:W-:Y:S01]  /*0160*/  ISETP.GE.AND P6, PT, R0, R9, PT ;  /* 0x000000090000720c */ /* 0x000fe20003fc6270 */
[----:B------:R-:W-:Y:S01]  /*0170*/  IMAD.X R3, RZ, RZ, R3, P0 ;  /* 0x000000ffff037224 */ /* 0x000fe200000e0603 */
[----:B--2---:R-:W-:Y:S02]  /*0180*/  LEA R10, P1, R6, UR8, 0x3 ;  /* 0x00000008060a7c11 */ /* 0x004fe4000f8218ff */
[----:B----4-:R-:W-:-:S02]  /*0190*/  IADD3 R4, P2, PT, R12, R5, RZ ;  /* 0x000000050c047210 */ /* 0x010fc40007f5e0ff */
[----:B------:R-:W-:Y:S02]  /*01a0*/  LEA.HI.X R11, R6, UR9, R3, 0x3, P1 ;  /* 0x00000009060b7c11 */ /* 0x000fe400088f1c03 */
[----:B------:R-:W-:Y:S02]  /*01b0*/  ISETP.GE.AND P0, PT, R2, R9, PT ;  /* 0x000000090200720c */ /* 0x000fe40003f06270 */
[C---:B------:R-:W-:Y:S02]  /*01c0*/  LEA R2, P3, R4.reuse, UR10, 0x3 ;  /* 0x0000000a04027c11 */ /* 0x040fe4000f8618ff */
[----:B------:R-:W-:Y:S01]  /*01d0*/  LEA.HI.X.SX32 R5, R5, R13, 0x1, P2 ;  /* 0x0000000d05057211 */ /* 0x000fe200010f0eff */
[----:B------:R0:W5:Y:S03]  /*01e0*/  @!P6 LDG.E.64 R6, desc[UR6][R10.64] ;  /* 0x000000060a06e981 */ /* 0x000166000c1e1b00 */
[----:B------:R-:W-:-:S05]  /*01f0*/  LEA.HI.X R3, R4, UR11, R5, 0x3, P3 ;  /* 0x0000000b04037c11 */ /* 0x000fca00098f1c05 */
[----:B------:R0:W5:Y:S01]  /*0200*/  @P0 LDG.E.64 R4, desc[UR6][R2.64+0x1000] ;  /* 0x0010000602040981 */ /* 0x000162000c1e1b00 */
[-C--:B------:R-:W-:Y:S02]  /*0210*/  ISETP.GE.AND P1, PT, R8, R9.reuse, PT ;  /* 0x000000090800720c */ /* 0x080fe40003f26270 */
[----:B------:R-:W-:Y:S02]  /*0220*/  LOP3.LUT R8, R0, 0x800, RZ, 0xfc, !PT ;  /* 0x0000080000087812 */ /* 0x000fe400078efcff */
[-C--:B------:R-:W-:Y:S02]  /*0230*/  ISETP.GE.AND P2, PT, R16, R9.reuse, PT ;  /* 0x000000091000720c */ /* 0x080fe40003f46270 */
[-C--:B------:R-:W-:Y:S01]  /*0240*/  ISETP.GE.AND P3, PT, R8, R9.reuse, PT ;  /* 0x000000090800720c */ /* 0x080fe20003f66270 */
[C---:B------:R-:W-:Y:S01]  /*0250*/  VIADD R8, R0.reuse, 0xe00 ;  /* 0x00000e0000087836 */ /* 0x040fe20000000000 */
[----:B------:R-:W-:Y:S02]  /*0260*/  LOP3.LUT R16, R0, 0xc00, RZ, 0xfc, !PT ;  /* 0x00000c0000107812 */ /* 0x000fe400078efcff */
[----:B------:R-:W-:-:S02]  /*0270*/  ISETP.GE.AND P4, PT, R18, R9, PT ;  /* 0x000000091200720c */ /* 0x000fc40003f86270 */
[----:B------:R-:W-:Y:S02]  /*0280*/  ISETP.GE.AND P5, PT, R16, R9, PT ;  /* 0x000000091000720c */ /* 0x000fe40003fa6270 */
[----:B------:R-:W-:-:S03]  /*0290*/  LOP3.LUT R16, R0, 0x1000, RZ, 0xfc, !PT ;  /* 0x0000100000107812 */ /* 0x000fc600078efcff */
[----:B------:R0:W5:Y:S04]  /*02a0*/  @P2 LDG.E.64 R18, desc[UR6][R2.64+0x3000] ;  /* 0x0030000602122981 */ /* 0x000168000c1e1b00 */
[----:B------:R0:W5:Y:S04]  /*02b0*/  @P3 LDG.E.64 R20, desc[UR6][R2.64+0x4000] ;  /* 0x0040000602143981 */ /* 0x000168000c1e1b00 */
[----:B------:R0:W5:Y:S04]  /*02c0*/  @P4 LDG.E.64 R22, desc[UR6][R2.64+0x5000] ;  /* 0x0050000602164981 */ /* 0x000168000c1e1b00 */
[----:B------:R0:W5:Y:S04]  /*02d0*/  @P5 LDG.E.64 R24, desc[UR6][R2.64+0x6000] ;  /* 0x0060000602185981 */ /* 0x000168000c1e1b00 */
[----:B------:R0:W5:Y:S01]  /*02e0*/  @P6 LDG.E.64 R6, desc[UR6][R2.64] ;  /* 0x0000000602066981 */ /* 0x000162000c1e1b00 */
[----:B------:R-:W-:-:S03]  /*02f0*/  ISETP.GE.AND P6, PT, R8, R9, PT ;  /* 0x000000090800720c */ /* 0x000fc60003fc6270 */
[----:B------:R0:W5:Y:S01]  /*0300*/  @!P0 LDG.E.64 R4, desc[UR6][R10.64+0x1000] ;  /* 0x001000060a048981 */ /* 0x000162000c1e1b00 */
[----:B------:R-:W-:-:S03]  /*0310*/  ISETP.GE.AND P0, PT, R16, R9, PT ;  /* 0x000000091000720c */ /* 0x000fc60003f06270 */
[----:B------:R0:W5:Y:S06]  /*0320*/  @P1 LDG.E.64 R16, desc[UR6][R2.64+0x2000] ;  /* 0x0020000602101981 */ /* 0x00016c000c1e1b00 */
[----:B------:R0:W5:Y:S04]  /*0330*/  @P6 LDG.E.64 R26, desc[UR6][R2.64+0x7000] ;  /* 0x00700006021a6981 */ /* 0x000168000c1e1b00 */
[----:B------:R0:W5:Y:S04]  /*0340*/  @P0 LDG.E.64 R28, desc[UR6][R2.64+0x8000] ;  /* 0x00800006021c0981 */ /* 0x000168000c1e1b00 */
[----:B------:R0:W5:Y:S04]  /*0350*/  @!P2 LDG.E.64 R18, desc[UR6][R10.64+0x3000] ;  /* 0x003000060a12a981 */ /* 0x000168000c1e1b00 */
[----:B------:R0:W5:Y:S04]  /*0360*/  @!P3 LDG.E.64 R20, desc[UR6][R10.64+0x4000] ;  /* 0x004000060a14b981 */ /* 0x000168000c1e1b00 */
[----:B------:R0:W5:Y:S04]  /*0370*/  @!P4 LDG.E.64 R22, desc[UR6][R10.64+0x5000] ;  /* 0x005000060a16c981 */ /* 0x000168000c1e1b00 */
[----:B------:R0:W5:Y:S01]  /*0380*/  @!P5 LDG.E.64 R24, desc[UR6][R10.64+0x6000] ;  /* 0x006000060a18d981 */ /* 0x000162000c1e1b00 */
[----:B------:R-:W-:-:S03]  /*0390*/  IMAD.IADD R8, R15, 0x1, -R12 ;  /* 0x000000010f087824 */ /* 0x000fc600078e0a0c */
[----:B------:R0:W5:Y:S04]  /*03a0*/  @!P1 LDG.E.64 R16, desc[UR6][R10.64+0x2000] ;  /* 0x002000060a109981 */ /* 0x000168000c1e1b00 */
[----:B------:R0:W5:Y:S01]  /*03b0*/  @!P6 LDG.E.64 R26, desc[UR6][R10.64+0x7000] ;  /* 0x007000060a1ae981 */ /* 0x000162000c1e1b00 */
[----:B------:R-:W-:Y:S02]  /*03c0*/  VIADD R12, R0, 0x1200 ;  /* 0x00001200000c7836 */ /* 0x000fe40000000000 */
[----:B------:R-:W-:Y:S01]  /*03d0*/  IMAD.IADD R31, R9, 0x1, R8 ;  /* 0x00000001091f7824 */ /* 0x000fe200078e0208 */
[----:B------:R0:W5:Y:S04]  /*03e0*/  @!P0 LDG.E.64 R28, desc[UR6][R10.64+0x8000] ;  /* 0x008000060a1c8981 */ /* 0x000168000c1e1b00 */
[----:B------:R-:W-:Y:S01]  /*03f0*/  ISETP.GE.AND P0, PT, R12, R31, PT ;  /* 0x0000001f0c00720c */ /* 0x000fe20003f06270 */
[----:B------:R-:W-:-:S12]  /*0400*/  BSSY.RECONVERGENT B0, `(.L_x_80) ;  /* 0x0000005000007945 */ /* 0x000fd80003800200 */
[----:B0-----:R-:W-:Y:S05]  /*0410*/  @P0 BRA `(.L_x_81) ;  /* 0x00000000000c0947 */ /* 0x001fea0003800000 */
[----:B------:R-:W-:-:S13]  /*0420*/  ISETP.GE.AND P0, PT, R12, R9, PT ;  /* 0x000000090c00720c */ /* 0x000fda0003f06270 */
[----:B------:R0:W5:Y:S04]  /*0430*/  @!P0 LDG.E.64 R12, desc[UR6][R10.64+0x9000] ;  /* 0x009000060a0c8981 */ /* 0x000168000c1e1b00 */
[----:B------:R0:W5:Y:S02]  /*0440*/  @P0 LDG.E.64 R12, desc[UR6][R2.64+0x9000] ;  /* 0x00900006020c0981 */ /* 0x000164000c1e1b00 */
.L_x_81:
[----:B------:R-:W-:Y:S05]  /*0450*/  BSYNC.RECONVERGENT B0 ;  /* 0x0000000000007941 */ /* 0x000fea0003800200 */
.L_x_80:
[----:B------:R-:W1:Y:S01]  /*0460*/  S2UR UR5, SR_CgaCtaId ;  /* 0x00000000000579c3 */ /* 0x000e620000008800 */
[----:B0-----:R-:W-:Y:S01]  /*0470*/  IMAD R2, R0, 0xa, RZ ;  /* 0x0000000a00027824 */ /* 0x001fe200078e02ff */
[----:B------:R-:W-:Y:S01]  /*0480*/  UMOV UR4, 0x400 ;  /* 0x0000040000047882 */ /* 0x000fe20000000000 */
[----:B------:R-:W-:Y:S03]  /*0490*/  BSSY.RECONVERGENT B0, `(.L_x_82) ;  /* 0x0000023000007945 */ /* 0x000fe60003800200 */
[----:B------:R-:W-:-:S04]  /*04a0*/  VIMNMX R11, PT, PT, R31, R2, PT ;  /* 0x000000021f0b7248 */ /* 0x000fc80003fe0100 */
[----:B------:R-:W-:Y:S02]  /*04b0*/  VIADDMNMX R2, R11, -R8, RZ, !PT ;  /* 0x800000080b027246 */ /* 0x000fe400078001ff */
[----:B------:R-:W-:-:S04]  /*04c0*/  VIMNMX R15, PT, PT, R9, R11, PT ;  /* 0x0000000b090f7248 */ /* 0x000fc80003fe0100 */
[----:B------:R-:W-:Y:S01]  /*04d0*/  ISETP.GE.AND P0, PT, R2, R15, PT ;  /* 0x0000000f0200720c */ /* 0x000fe20003f06270 */
[----:B-1----:R-:W-:-:S06]  /*04e0*/  ULEA UR4, UR5, UR4, 0x18 ;  /* 0x0000000405047291 */ /* 0x002fcc000f8ec0ff */
[----:B------:R-:W-:-:S04]  /*04f0*/  IMAD.U32 R3, RZ, RZ, UR4 ;  /* 0x00000004ff037e24 */ /* 0x000fc8000f8e00ff */
[----:B------:R-:W-:Y:S02]  /*0500*/  IMAD R33, R0, 0x8, R3 ;  /* 0x0000000800217824 */ /* 0x000fe400078e0203 */
[----:B------:R-:W-:-:S03]  /*0510*/  VIADD R10, R3, 0x800 ;  /* 0x00000800030a7836 */ /* 0x000fc60000000000 */
[----:B-----5:R-:W-:Y:S04]  /*0520*/  STS.64 [R33+0x9800], R12 ;  /* 0x0098000c21007388 */ /* 0x020fe80000000a00 */
[----:B------:R0:W-:Y:S04]  /*0530*/  STS.64 [R33+0x800], R6 ;  /* 0x0008000621007388 */ /* 0x0001e80000000a00 */
[----:B------:R1:W-:Y:S04]  /*0540*/  STS.64 [R33+0x1800], R4 ;  /* 0x0018000421007388 */ /* 0x0003e80000000a00 */
[----:B------:R1:W-:Y:S04]  /*0550*/  STS.64 [R33+0x2800], R16 ;  /* 0x0028001021007388 */ /* 0x0003e80000000a00 */
[----:B------:R1:W-:Y:S01]  /*0560*/  STS.64 [R33+0x3800], R18 ;  /* 0x0038001221007388 */ /* 0x0003e20000000a00 */
[----:B0-----:R-:W-:-:S03]  /*0570*/  IMAD R6, R9, 0x8, R10 ;  /* 0x0000000809067824 */ /* 0x001fc600078e020a */
[----:B------:R1:W-:Y:S04]  /*0580*/  STS.64 [R33+0x4800], R20 ;  /* 0x0048001421007388 */ /* 0x0003e80000000a00 */
[----:B------:R1:W-:Y:S04]  /*0590*/  STS.64 [R33+0x5800], R22 ;  /* 0x0058001621007388 */ /* 0x0003e80000000a00 */
[----:B------:R1:W-:Y:S04]  /*05a0*/  STS.64 [R33+0x6800], R24 ;  /* 0x0068001821007388 */ /* 0x0003e80000000a00 */
[----:B------:R1:W-:Y:S04]  /*05b0*/  STS.64 [R33+0x7800], R26 ;  /* 0x0078001a21007388 */ /* 0x0003e80000000a00 */
[----:B------:R1:W-:Y:S01]  /*05c0*/  STS.64 [R33+0x8800], R28 ;  /* 0x0088001c21007388 */ /* 0x0003e20000000a00 */
[----:B------:R-:W-:Y:S06]  /*05d0*/  BAR.SYNC.DEFER_BLOCKING 0x0 ;  /* 0x0000000000007b1d */ /* 0x000fec0000010000 */
[----:B------:R-:W-:Y:S05]  /*05e0*/  @P0 BRA `(.L_x_83) ;  /* 0x0000000000340947 */ /* 0x000fea0003800000 */
.L_x_84:
[----:B-1----:R-:W-:-:S05]  /*05f0*/  IMAD.IADD R4, R15, 0x1, R2 ;  /* 0x000000010f047824 */ /* 0x002fca00078e0202 */
[----:B------:R-:W-:-:S04]  /*0600*/  SHF.R.S32.HI R4, RZ, 0x1, R4 ;  /* 0x00000001ff047819 */ /* 0x000fc80000011404 */
[----:B------:R-:W-:Y:S01]  /*0610*/  LOP3.LUT R12, RZ, R4, RZ, 0x33, !PT ;  /* 0x00000004ff0c7212 */ /* 0x000fe200078e33ff */
[----:B------:R-:W-:-:S04]  /*0620*/  IMAD R5, R4, 0x8, R3 ;  /* 0x0000000804057824 */ /* 0x000fc800078e0203 */
[----:B------:R-:W-:Y:S02]  /*0630*/  IMAD.IADD R7, R11, 0x1, R12 ;  /* 0x000000010b077824 */ /* 0x000fe400078e020c */
[----:B------:R-:W-:Y:S02]  /*0640*/  LDS R5, [R5+0x800] ;  /* 0x0008000005057984 */ /* 0x000fe40000000800 */
[----:B------:R-:W-:-:S05]  /*0650*/  IMAD R7, R7, 0x8, R6 ;  /* 0x0000000807077824 */ /* 0x000fca00078e0206 */
[----:B------:R-:W0:Y:S02]  /*0660*/  LDS R12, [R7] ;  /* 0x00000000070c7984 */ /* 0x000e240000000800 */
[----:B0-----:R-:W-:-:S04]  /*0670*/  ISETP.GE.AND P0, PT, R12, R5, PT ;  /* 0x000000050c00720c */ /* 0x001fc80003f06270 */
[----:B------:R-:W-:-:S09]  /*0680*/  SEL R15, R4, R15, !P0 ;  /* 0x0000000f040f7207 */ /* 0x000fd20004000000 */
[----:B------:R-:W-:-:S05]  /*0690*/  @P0 VIADD R2, R4, 0x1 ;  /* 0x0000000104020836 */ /* 0x000fca0000000000 */
[----:B------:R-:W-:-:S13]  /*06a0*/  ISETP.GE.AND P0, PT, R2, R15, PT ;  /* 0x0000000f0200720c */ /* 0x000fda0003f06270 */
[----:B------:R-:W-:Y:S05]  /*06b0*/  @!P0 BRA `(.L_x_84) ;  /* 0xfffffffc00cc8947 */ /* 0x000fea000383ffff */
.L_x_83:
[----:B------:R-:W-:Y:S05]  /*06c0*/  BSYNC.RECONVERGENT B0 ;  /* 0x0000000000007941 */ /* 0x000fea0003800200 */
.L_x_82:
[----:B-1----:R-:W-:Y:S01]  /*06d0*/  IMAD.IADD R5, R11, 0x1, -R2 ;  /* 0x000000010b057824 */ /* 0x002fe200078e0a02 */
[----:B------:R-:W-:Y:S01]  /*06e0*/  BSSY.RECONVERGENT B0, `(.L_x_85) ;  /* 0x0000092000007945 */ /* 0x000fe20003800200 */
[----:B------:R-:W-:-:S03]  /*06f0*/  IMAD.MOV.U32 R4, RZ, RZ, RZ ;  /* 0x000000ffff047224 */ /* 0x000fc600078e00ff */
[----:B------:R-:W-:-:S13]  /*0700*/  ISETP.GE.AND P0, PT, R5, R8, PT ;  /* 0x000000080500720c */ /* 0x000fda0003f06270 */
[----:B------:R-:W-:Y:S05]  /*0710*/  @P0 BRA `(.L_x_86) ;  /* 0x0000000800380947 */ /* 0x000fea0003800000 */
[----:B------:R-:W-:Y:S01]  /*0720*/  ISETP.GE.AND P0, PT, R2, 0x1, PT ;  /* 0x000000010200780c */ /* 0x000fe20003f06270 */
[----:B------:R-:W-:Y:S01]  /*0730*/  IMAD R7, R5, 0x8, R6 ;  /* 0x0000000805077824 */ /* 0x000fe200078e0206 */
[----:B------:R-:W-:Y:S01]  /*0740*/  BSSY.RECONVERGENT B1, `(.L_x_87) ;  /* 0x0000036000017945 */ /* 0x000fe20003800200 */
[----:B------:R-:W-:-:S03]  /*0750*/  IMAD.MOV.U32 R12, RZ, RZ, R2 ;  /* 0x000000ffff0c7224 */ /* 0x000fc600078e0002 */
[----:B------:R-:W-:Y:S01]  /*0760*/  BSSY.RELIABLE B2, `(.L_x_88) ;  /* 0x000002a000027945 */ /* 0x000fe20003800100 */
[----:B------:R-:W-:-:S06]  /*0770*/  IMAD.MOV.U32 R13, RZ, RZ, RZ ;  /* 0x000000ffff0d7224 */ /* 0x000fcc00078e00ff */
[----:B------:R-:W-:-:S05]  /*0780*/  @P0 IMAD R4, R2, 0x1ff, RZ ;  /* 0x000001ff02040824 */ /* 0x000fca00078e02ff */
[----:B------:R-:W-:Y:S02]  /*0790*/  @P0 SHF.R.S32.HI R14, RZ, 0x9, R4 ;  /* 0x00000009ff0e0819 */ /* 0x000fe40000011404 */
[----:B------:R-:W-:Y:S03]  /*07a0*/  LDS R4, [R7] ;  /* 0x0000000007047984 */ /* 0x000fe60000000800 */
[C---:B------:R-:W-:Y:S02]  /*07b0*/  @P0 IMAD R15, R14.reuse, 0x8, R3 ;  /* 0x000000080e0f0824 */ /* 0x040fe400078e0203 */
[----:B------:R-:W-:-:S04]  /*07c0*/  @P0 VIADD R16, R14, 0x1 ;  /* 0x000000010e100836 */ /* 0x000fc80000000000 */
[----:B------:R-:W0:Y:S02]  /*07d0*/  @P0 LDS R15, [R15+0x800] ;  /* 0x000800000f0f0984 */ /* 0x000e240000000800 */
[----:B0-----:R-:W-:-:S04]  /*07e0*/  @P0 ISETP.GE.AND P1, PT, R15, R4, PT ;  /* 0x000000040f00020c */ /* 0x001fc80003f26270 */
[----:B------:R-:W-:Y:S02]  /*07f0*/  @P0 SEL R12, R2, R14, !P1 ;  /* 0x0000000e020c0207 */ /* 0x000fe40004800000 */
[----:B------:R-:W-:-:S04]  /*0800*/  @P0 SEL R13, R16, RZ, !P1 ;  /* 0x000000ff100d0207 */ /* 0x000fc80004800000 */
[----:B------:R-:W-:-:S13]  /*0810*/  ISETP.GE.AND P0, PT, R13, R12, PT ;  /* 0x0000000c0d00720c */ /* 0x000fda0003f06270 */
[----:B------:R-:W-:Y:S05]  /*0820*/  @P0 BRA `(.L_x_89) ;  /* 0x0000000000400947 */ /* 0x000fea0003800000 */
[----:B------:R-:W-:-:S05]  /*0830*/  IMAD R14, R12, 0x7f, R13 ;  /* 0x0000007f0c0e7824 */ /* 0x000fca00078e020d */
[----:B------:R-:W-:-:S05]  /*0840*/  SHF.R.S32.HI R14, RZ, 0x7, R14 ;  /* 0x00000007ff0e7819 */ /* 0x000fca000001140e */
[----:B------:R-:W-:-:S06]  /*0850*/  IMAD R15, R14, 0x8, R3 ;  /* 0x000000080e0f7824 */ /* 0x000fcc00078e0203 */
[----:B------:R-:W0:Y:S02]  /*0860*/  LDS R15, [R15+0x800] ;  /* 0x000800000f0f7984 */ /* 0x000e240000000800 */
[----:B0-----:R-:W-:-:S04]  /*0870*/  ISETP.GE.AND P0, PT, R15, R4, PT ;  /* 0x000000040f00720c */ /* 0x001fc80003f06270 */
[----:B------:R-:W-:-:S09]  /*0880*/  SEL R12, R12, R14, !P0 ;  /* 0x0000000e0c0c7207 */ /* 0x000fd20004000000 */
[----:B------:R-:W-:-:S05]  /*0890*/  @!P0 VIADD R13, R14, 0x1 ;  /* 0x000000010e0d8836 */ /* 0x000fca0000000000 */
        /* <DEDUP_REMOVED lines=8> */
[----:B------:R-:W-:-:S07]  /*0920*/  @!P0 VIADD R13, R14, 0x1 ;  /* 0x000000010e0d8836 */ /* 0x000fce0000000000 */
.L_x_89:
[----:B------:R-:W-:-:S13]  /*0930*/  ISETP.GE.AND P0, PT, R13, R12, PT ;  /* 0x0000000c0d00720c */ /* 0x000fda0003f06270 */
[----:B------:R-:W-:Y:S05]  /*0940*/  @P0 BREAK.RELIABLE B2 ;  /* 0x0000000000020942 */ /* 0x000fea0003800100 */
        /* <DEDUP_REMOVED lines=8> */
.L_x_90:
[----:B------:R-:W-:-:S13]  /*09d0*/  ISETP.GE.AND P0, PT, R13, R12, PT ;  /* 0x0000000c0d00720c */ /* 0x000fda0003f06270 */
[----:B------:R-:W-:Y:S05]  /*09e0*/  @P0 BREAK.RELIABLE B2 ;  /* 0x0000000000020942 */ /* 0x000fea0003800100 */
[----:B------:R-:W-:Y:S05]  /*09f0*/  @P0 BRA `(.L_x_91) ;  /* 0x0000000000280947 */ /* 0x000fea0003800000 */
[----:B------:R-:W-:Y:S05]  /*0a00*/  BSYNC.RELIABLE B2 ;  /* 0x0000000000027941 */ /* 0x000fea0003800100 */
.L_x_88:
[----:B------:R-:W-:-:S05]  /*0a10*/  IMAD.IADD R14, R12, 0x1, R13 ;  /* 0x000000010c0e7824 */ /* 0x000fca00078e020d */
[----:B------:R-:W-:-:S05]  /*0a20*/  SHF.R.S32.HI R14, RZ, 0x1, R14 ;  /* 0x00000001ff0e7819 */ /* 0x000fca000001140e */
[----:B------:R-:W-:-:S06]  /*0a30*/  IMAD R15, R14, 0x8, R3 ;  /* 0x000000080e0f7824 */ /* 0x000fcc00078e0203 */
[----:B------:R-:W0:Y:S02]  /*0a40*/  LDS R15, [R15+0x800] ;  /* 0x000800000f0f7984 */ /* 0x000e240000000800 */
[----:B0-----:R-:W-:-:S04]  /*0a50*/  ISETP.GE.AND P0, PT, R15, R4, PT ;  /* 0x000000040f00720c */ /* 0x001fc80003f06270 */
[----:B------:R-:W-:-:S09]  /*0a60*/  SEL R12, R12, R14, !P0 ;  /* 0x0000000e0c0c7207 */ /* 0x000fd20004000000 */
[----:B------:R-:W-:-:S05]  /*0a70*/  @!P0 VIADD R13, R14, 0x1 ;  /* 0x000000010e0d8836 */ /* 0x000fca0000000000 */
[----:B------:R-:W-:-:S13]  /*0a80*/  ISETP.GE.AND P0, PT, R13, R12, PT ;  /* 0x0000000c0d00720c */ /* 0x000fda0003f06270 */
[----:B------:R-:W-:Y:S05]  /*0a90*/  @!P0 BRA `(.L_x_88) ;  /* 0xfffffffc00dc8947 */ /* 0x000fea000383ffff */
.L_x_91:
[----:B------:R-:W-:Y:S05]  /*0aa0*/  BSYNC.RECONVERGENT B1 ;  /* 0x0000000000017941 */ /* 0x000fea0003800200 */
.L_x_87:
[C---:B------:R-:W-:Y:S01]  /*0ab0*/  ISETP.GE.AND P0, PT, R5.reuse, 0x1, PT ;  /* 0x000000010500780c */ /* 0x040fe20003f06270 */
[----:B------:R-:W-:Y:S01]  /*0ac0*/  IMAD.MOV.U32 R15, RZ, RZ, R5 ;  /* 0x000000ffff0f7224 */ /* 0x000fe200078e0005 */
[----:B------:R-:W-:Y:S04]  /*0ad0*/  BSSY.RECONVERGENT B1, `(.L_x_92) ;  /* 0x0000034000017945 */ /* 0x000fe80003800200 */
[----:B------:R-:W-:Y:S07]  /*0ae0*/  BSSY.RELIABLE B2, `(.L_x_93) ;  /* 0x0000029000027945 */ /* 0x000fee0003800100 */
[----:B------:R-:W-:-:S05]  /*0af0*/  @P0 IMAD R12, R5, 0x1ff, RZ ;  /* 0x000001ff050c0824 */ /* 0x000fca00078e02ff */
[----:B------:R-:W-:Y:S01]  /*0b00*/  @P0 SHF.R.S32.HI R14, RZ, 0x9, R12 ;  /* 0x00000009ff0e0819 */ /* 0x000fe2000001140c */
[----:B------:R-:W-:-:S04]  /*0b10*/  IMAD.MOV.U32 R12, RZ, RZ, RZ ;  /* 0x000000ffff0c7224 */ /* 0x000fc800078e00ff */
[----:B------:R-:W-:-:S05]  /*0b20*/  @P0 IMAD R16, R14, 0x8, R6 ;  /* 0x000000080e100824 */ /* 0x000fca00078e0206 */
[----:B------:R-:W0:Y:S02]  /*0b30*/  @P0 LDS R17, [R16] ;  /* 0x0000000010110984 */ /* 0x000e240000000800 */
[----:B0-----:R-:W-:Y:S01]  /*0b40*/  @P0 ISETP.GE.AND P1, PT, R17, R4, PT ;  /* 0x000000041100020c */ /* 0x001fe20003f26270 */
[----:B------:R-:W-:-:S03]  /*0b50*/  @P0 VIADD R17, R14, 0x1 ;  /* 0x000000010e110836 */ /* 0x000fc60000000000 */
[----:B------:R-:W-:Y:S02]  /*0b60*/  @P0 SEL R15, R5, R14, !P1 ;  /* 0x0000000e050f0207 */ /* 0x000fe40004800000 */
[----:B------:R-:W-:-:S04]  /*0b70*/  @P0 SEL R12, R17, RZ, !P1 ;  /* 0x000000ff110c0207 */ /* 0x000fc80004800000 */
[----:B------:R-:W-:-:S13]  /*0b80*/  ISETP.GE.AND P0, PT, R12, R15, PT ;  /* 0x0000000f0c00720c */ /* 0x000fda0003f06270 */
[----:B------:R-:W-:Y:S05]  /*0b90*/  @P0 BRA `(.L_x_94) ;  /* 0x0000000000400947 */ /* 0x000fea0003800000 */
[----:B------:R-:W-:-:S05]  /*0ba0*/  IMAD R14, R15, 0x7f, R12 ;  /* 0x0000007f0f0e7824 */ /* 0x000fca00078e020c */
[----:B------:R-:W-:-:S05]  /*0bb0*/  SHF.R.S32.HI R14, RZ, 0x7, R14 ;  /* 0x00000007ff0e7819 */ /* 0x000fca000001140e */
[----:B------:R-:W-:-:S05]  /*0bc0*/  IMAD R16, R14, 0x8, R6 ;  /* 0x000000080e107824 */ /* 0x000fca00078e0206 */
[----:B------:R-:W0:Y:S02]  /*0bd0*/  LDS R17, [R16] ;  /* 0x0000000010117984 */ /* 0x000e240000000800 */
[----:B0-----:R-:W-:-:S04]  /*0be0*/  ISETP.GE.AND P0, PT, R17, R4, PT ;  /* 0x000000041100720c */ /* 0x001fc80003f06270 */
[----:B------:R-:W-:-:S09]  /*0bf0*/  SEL R15, R15, R14, !P0 ;  /* 0x0000000e0f0f7207 */ /* 0x000fd20004000000 */
[----:B------:R-:W-:-:S05]  /*0c00*/  @!P0 VIADD R12, R14, 0x1 ;  /* 0x000000010e0c8836 */ /* 0x000fca0000000000 */
        /* <DEDUP_REMOVED lines=8> */
[----:B------:R-:W-:-:S07]  /*0c90*/  @!P0 VIADD R12, R14, 0x1 ;  /* 0x000000010e0c8836 */ /* 0x000fce0000000000 */
.L_x_94:
[----:B------:R-:W-:-:S13]  /*0ca0*/  ISETP.GE.AND P0, PT, R12, R15, PT ;  /* 0x0000000f0c00720c */ /* 0x000fda0003f06270 */
[----:B------:R-:W-:Y:S05]  /*0cb0*/  @P0 BREAK.RELIABLE B2 ;  /* 0x0000000000020942 */ /* 0x000fea0003800100 */
        /* <DEDUP_REMOVED lines=8> */
.L_x_95:
[----:B------:R-:W-:-:S13]  /*0d40*/  ISETP.GE.AND P0, PT, R12, R15, PT ;  /* 0x0000000f0c00720c */ /* 0x000fda0003f06270 */
[----:B------:R-:W-:Y:S05]  /*0d50*/  @P0 BREAK.RELIABLE B2 ;  /* 0x0000000000020942 */ /* 0x000fea0003800100 */
[----:B------:R-:W-:Y:S05]  /*0d60*/  @P0 BRA `(.L_x_96) ;  /* 0x0000000000280947 */ /* 0x000fea0003800000 */
[----:B------:R-:W-:Y:S05]  /*0d70*/  BSYNC.RELIABLE B2 ;  /* 0x0000000000027941 */ /* 0x000fea0003800100 */
.L_x_93:
[----:B------:R-:W-:-:S05]  /*0d80*/  IMAD.IADD R14, R15, 0x1, R12 ;  /* 0x000000010f0e7824 */ /* 0x000fca00078e020c */
[----:B------:R-:W-:-:S05]  /*0d90*/  SHF.R.S32.HI R14, RZ, 0x1, R14 ;  /* 0x00000001ff0e7819 */ /* 0x000fca000001140e */
[----:B------:R-:W-:-:S05]  /*0da0*/  IMAD R16, R14, 0x8, R6 ;  /* 0x000000080e107824 */ /* 0x000fca00078e0206 */
[----:B------:R-:W0:Y:S02]  /*0db0*/  LDS R17, [R16] ;  /* 0x0000000010117984 */ /* 0x000e240000000800 */
[----:B0-----:R-:W-:-:S04]  /*0dc0*/  ISETP.GE.AND P0, PT, R17, R4, PT ;  /* 0x000000041100720c */ /* 0x001fc80003f06270 */
[----:B------:R-:W-:-:S09]  /*0dd0*/  SEL R15, R15, R14, !P0 ;  /* 0x0000000e0f0f7207 */ /* 0x000fd20004000000 */
[----:B------:R-:W-:-:S05]  /*0de0*/  @!P0 VIADD R12, R14, 0x1 ;  /* 0x000000010e0c8836 */ /* 0x000fca0000000000 */
[----:B------:R-:W-:-:S13]  /*0df0*/  ISETP.GE.AND P0, PT, R12, R15, PT ;  /* 0x0000000f0c00720c */ /* 0x000fda0003f06270 */
[----:B------:R-:W-:Y:S05]  /*0e00*/  @!P0 BRA `(.L_x_93) ;  /* 0xfffffffc00dc8947 */ /* 0x000fea000383ffff */
.L_x_96:
[----:B------:R-:W-:Y:S05]  /*0e10*/  BSYNC.RECONVERGENT B1 ;  /* 0x0000000000017941 */ /* 0x000fea0003800200 */
.L_x_92:
[----:B------:R-:W-:Y:S01]  /*0e20*/  IMAD.IADD R14, R5, 0x1, -R12 ;  /* 0x00000001050e7824 */ /* 0x000fe200078e0a0c */
[----:B------:R-:W-:Y:S04]  /*0e30*/  BSSY.RECONVERGENT B1, `(.L_x_97) ;  /* 0x0000014000017945 */ /* 0x000fe80003800200 */
[----:B------:R-:W-:-:S04]  /*0e40*/  IADD3 R17, PT, PT, R14, R2, -R13 ;  /* 0x000000020e117210 */ /* 0x000fc80007ffe80d */
[----:B------:R-:W-:-:S04]  /*0e50*/  SHF.R.S32.HI R2, RZ, 0x1, R17 ;  /* 0x00000001ff027819 */ /* 0x000fc80000011411 */
[----:B------:R-:W-:-:S04]  /*0e60*/  VIMNMX R16, PT, PT, R14, R2, !PT ;  /* 0x000000020e107248 */ /* 0x000fc80007fe0100 */
[----:B------:R-:W-:-:S04]  /*0e70*/  IADD3 R15, PT, PT, R12, 0x1, R16 ;  /* 0x000000010c0f7810 */ /* 0x000fc80007ffe010 */
[----:B------:R-:W-:-:S05]  /*0e80*/  VIMNMX R2, PT, PT, R15, R8, PT ;  /* 0x000000080f027248 */ /* 0x000fca0003fe0100 */
[----:B------:R-:W-:Y:S02]  /*0e90*/  IMAD.IADD R2, R2, 0x1, -R5 ;  /* 0x0000000102027824 */ /* 0x000fe400078e0a05 */
[----:B------:R-:W-:-:S03]  /*0ea0*/  IMAD.MOV.U32 R5, RZ, RZ, RZ ;  /* 0x000000ffff057224 */ /* 0x000fc600078e00ff */
[----:B------:R-:W-:-:S13]  /*0eb0*/  ISETP.GE.AND P0, PT, R2, 0x1, PT ;  /* 0x000000010200780c */ /* 0x000fda0003f06270 */
[----:B------:R-:W-:Y:S05]  /*0ec0*/  @!P0 BRA `(.L_x_98) ;  /* 0x0000000000288947 */ /* 0x000fea0003800000 */
[----:B------:R-:W-:-:S07]  /*0ed0*/  IMAD.MOV.U32 R5, RZ, RZ, RZ ;  /* 0x000000ffff057224 */ /* 0x000fce00078e00ff */
.L_x_99:
[----:B------:R-:W-:-:S05]  /*0ee0*/  IMAD.IADD R6, R5, 0x1, R2 ;  /* 0x0000000105067824 */ /* 0x000fca00078e0202 */
[----:B------:R-:W-:-:S05]  /*0ef0*/  SHF.R.S32.HI R6, RZ, 0x1, R6 ;  /* 0x00000001ff067819 */ /* 0x000fca0000011406 */
[----:B------:R-:W-:-:S05]  /*0f00*/  IMAD R12, R6, 0x8, R7 ;  /* 0x00000008060c7824 */ /* 0x000fca00078e0207 */
[----:B------:R-:W0:Y:S02]  /*0f10*/  LDS R15, [R12] ;  /* 0x000000000c0f7984 */ /* 0x000e240000000800 */
[----:B0-----:R-:W-:-:S04]  /*0f20*/  ISETP.GE.AND P0, PT, R4, R15, PT ;  /* 0x0000000f0400720c */ /* 0x001fc80003f06270 */
[----:B------:R-:W-:-:S09]  /*0f30*/  SEL R2, R6, R2, !P0 ;  /* 0x0000000206027207 */ /* 0x000fd20004000000 */
[----:B------:R-:W-:-:S05]  /*0f40*/  @P0 VIADD R5, R6, 0x1 ;  /* 0x0000000106050836 */ /* 0x000fca0000000000 */
[----:B------:R-:W-:-:S13]  /*0f50*/  ISETP.GE.AND P0, PT, R5, R2, PT ;  /* 0x000000020500720c */ /* 0x000fda0003f06270 */
[----:B------:R-:W-:Y:S05]  /*0f60*/  @!P0 BRA `(.L_x_99) ;  /* 0xfffffffc00dc8947 */ /* 0x000fea000383ffff */
.L_x_98:
[----:B------:R-:W-:Y:S05]  /*0f70*/  BSYNC.RECONVERGENT B1 ;  /* 0x0000000000017941 */ /* 0x000fea0003800200 */
.L_x_97:
[----:B------:R-:W-:-:S05]  /*0f80*/  IMAD.IADD R5, R14, 0x1, R5 ;  /* 0x000000010e057824 */ /* 0x000fca00078e0205 */
[CC--:B------:R-:W-:Y:S02]  /*0f90*/  VIMNMX R2, PT, PT, R16.reuse, R5.reuse, PT ;  /* 0x0000000510027248 */ /* 0x0c0fe40003fe0100 */
[----:B------:R-:W-:-:S03]  /*0fa0*/  ISETP.GE.AND P0, PT, R16, R5, PT ;  /* 0x000000051000720c */ /* 0x000fc60003f06270 */
[----:B------:R-:W-:Y:S02]  /*0fb0*/  IMAD.IADD R4, R17, 0x1, -R2 ;  /* 0x0000000111047824 */ /* 0x000fe400078e0a02 */
[----:B------:R-:W-:Y:S02]  /*0fc0*/  VIADD R5, R2, 0x1 ;  /* 0x0000000102057836 */ /* 0x000fe40000000000 */
[----:B------:R-:W-:-:S03]  /*0fd0*/  IMAD.IADD R2, R4, 0x1, R13 ;  /* 0x0000000104027824 */ /* 0x000fc600078e020d */
[----:B------:R-:W-:-:S04]  /*0fe0*/  ISETP.EQ.AND P0, PT, R4, R5, !P0 ;  /* 0x000000050400720c */ /* 0x000fc80004702270 */
[----:B------:R-:W-:-:S09]  /*0ff0*/  SEL R4, RZ, 0x1, !P0 ;  /* 0x00000001ff047807 */ /* 0x000fd20004000000 */
.L_x_86:
[----:B------:R-:W-:Y:S05]  /*1000*/  BSYNC.RECONVERGENT B0 ;  /* 0x0000000000007941 */ /* 0x000fea0003800200 */
.L_x_85:
[----:B------:R-:W-:Y:S05]  /*1010*/  WARPSYNC.ALL ;  /* 0x0000000000007948 */ /* 0x000fea0003800000 */
[----:B------:R-:W-:Y:S01]  /*1020*/  ISETP.NE.AND P0, PT, R0, RZ, PT ;  /* 0x000000ff0000720c */ /* 0x000fe20003f05270 */
[----:B------:R-:W-:Y:S01]  /*1030*/  IMAD.U32 R7, R9, 0x10000, RZ ;  /* 0x0001000009077824 */ /* 0x000fe200078e00ff */
[----:B------:R-:W-:Y:S01]  /*1040*/  IADD3 R4, PT, PT, R4, R11, -R2 ;  /* 0x0000000b04047210 */ /* 0x000fe20007ffe802 */
[----:B------:R-:W-:Y:S01]  /*1050*/  VIADD R6, R0, 0xffffffff ;  /* 0xffffffff00067836 */ /* 0x000fe20000000000 */
[----:B------:R-:W-:Y:S01]  /*1060*/  LOP3.LUT R5, R5, 0xfffffffb, RZ, 0xc0, !PT ;  /* 0xfffffffb05057812 */ /* 0x000fe200078ec0ff */
[C---:B------:R-:W-:Y:S01]  /*1070*/  IMAD R14, R2.reuse, 0x8, R10 ;  /* 0x00000008020e7824 */ /* 0x040fe200078e020a */
[----:B------:R-:W-:Y:S01]  /*1080*/  LOP3.LUT R8, R7, R8, RZ, 0xfc, !PT ;  /* 0x0000000807087212 */ /* 0x000fe200078efcff */
[----:B------:R-:W-:Y:S01]  /*1090*/  IMAD.U32 R7, R2, 0x10000, RZ ;  /* 0x0001000002077824 */ /* 0x000fe200078e00ff */
[----:B------:R-:W-:Y:S01]  /*10a0*/  SEL R6, R6, 0x1ff, P0 ;  /* 0x000001ff06067807 */ /* 0x000fe20000000000 */
[----:B------:R-:W-:Y:S01]  /*10b0*/  IMAD.IADD R13, R9, 0x1, R4 ;  /* 0x00000001090d7824 */ /* 0x000fe200078e0204 */
[----:B------:R-:W-:Y:S01]  /*10c0*/  BSSY.RECONVERGENT B0, `(.L_x_100) ;  /* 0x000026c000007945 */ /* 0x000fe20003800200 */
[----:B------:R-:W-:-:S02]  /*10d0*/  IMAD R12, R0, 0x4, R3 ;  /* 0x00000004000c7824 */ /* 0x000fc400078e0203 */
[----:B------:R-:W-:Y:S01]  /*10e0*/  @P0 LOP3.LUT R8, R4, R7, RZ, 0xfc, !PT ;  /* 0x0000000704080212 */ /* 0x000fe200078efcff */
[--C-:B------:R-:W-:Y:S02]  /*10f0*/  IMAD R11, R6, 0x4, R3.reuse ;  /* 0x00000004060b7824 */ /* 0x100fe400078e0203 */
[C---:B------:R-:W-:Y:S02]  /*1100*/  IMAD R23, R13.reuse, 0x8, R3 ;  /* 0x000000080d177824 */ /* 0x040fe400078e0203 */
[----:B------:R-:W-:Y:S01]  /*1110*/  IMAD R10, R13, 0x8, R10 ;  /* 0x000000080d0a7824 */ /* 0x000fe200078e020a */
[----:B------:R-:W-:Y:S01]  /*1120*/  STS [R11], R8 ;  /* 0x000000080b007388 */ /* 0x000fe20000000800 */
[----:B------:R-:W-:Y:S06]  /*1130*/  BAR.SYNC.DEFER_BLOCKING 0x0 ;  /* 0x0000000000007b1d */ /* 0x000fec0000010000 */
[----:B------:R-:W0:Y:S04]  /*1140*/  LDS R23, [R23+0x800] ;  /* 0x0008000017177984 */ /* 0x000e280000000800 */
[----:B------:R-:W1:Y:S04]  /*1150*/  LDS.64 R6, [R14] ;  /* 0x000000000e067984 */ /* 0x000e680000000a00 */
[----:B------:R-:W2:Y:S01]  /*1160*/  LDS R12, [R12] ;  /* 0x000000000c0c7984 */ /* 0x000ea20000000800 */
[----:B0-----:R-:W-:Y:S01]  /*1170*/  IMAD.MOV.U32 R21, RZ, RZ, R23 ;  /* 0x000000ffff157224 */ /* 0x001fe200078e0017 */
[----:B-1----:R-:W-:Y:S01]  /*1180*/  ISETP.GE.AND P2, PT, R6, R23, PT ;  /* 0x000000170600720c */ /* 0x002fe20003f46270 */
[----:B------:R-:W-:Y:S01]  /*1190*/  IMAD.MOV.U32 R40, RZ, RZ, R6 ;  /* 0x000000ffff287224 */ /* 0x000fe200078e0006 */
[----:B------:R-:W-:Y:S01]  /*11a0*/  ISETP.GE.AND P1, PT, R23, R6, PT ;  /* 0x000000061700720c */ /* 0x000fe20003f26270 */
[----:B------:R-:W-:Y:S01]  /*11b0*/  IMAD.MOV.U32 R41, RZ, RZ, R7 ;  /* 0x000000ffff297224 */ /* 0x000fe200078e0007 */
[----:B--2---:R-:W-:-:S02]  /*11c0*/  LOP3.LUT R4, R12, 0xffff, RZ, 0xc0, !PT ;  /* 0x0000ffff0c047812 */ /* 0x004fc400078ec0ff */
[----:B------:R-:W-:-:S03]  /*11d0*/  SHF.R.S32.HI R19, RZ, 0x10, R12 ;  /* 0x00000010ff137819 */ /* 0x000fc6000001140c */
[----:B------:R-:W-:-:S04]  /*11e0*/  IMAD.IADD R4, R9, 0x1, R4 ;  /* 0x0000000109047824 */ /* 0x000fc800078e0204 */
[----:B------:R-:W-:Y:S01]  /*11f0*/  @P2 LDS R21, [R10+0x8] ;  /* 0x000008000a152984 */ /* 0x000fe20000000800 */
[CC--:B------:R-:W-:Y:S01]  /*1200*/  ISETP.GE.AND P0, PT, R13.reuse, R4.reuse, PT ;  /* 0x000000040d00720c */ /* 0x0c0fe20003f06270 */
[----:B------:R-:W-:Y:S02]  /*1210*/  @P2 VIADD R13, R13, 0x1 ;  /* 0x000000010d0d2836 */ /* 0x000fe40000000000 */
[----:B------:R-:W0:Y:S01]  /*1220*/  @P1 LDS.64 R40, [R14+0x8] ;  /* 0x000008000e281984 */ /* 0x000e220000000a00 */
[CC--:B------:R-:W-:Y:S01]  /*1230*/  ISETP.LT.AND P0, PT, R2.reuse, R19.reuse, !P0 ;  /* 0x000000130200720c */ /* 0x0c0fe20004701270 */
[----:B------:R-:W-:Y:S01]  /*1240*/  @P1 VIADD R2, R2, 0x1 ;  /* 0x0000000102021836 */ /* 0x000fe20000000000 */
[----:B------:R-:W-:Y:S02]  /*1250*/  ISETP.GE.AND P1, PT, R13, R4, PT ;  /* 0x000000040d00720c */ /* 0x000fe40003f26270 */
[----:B------:R-:W-:Y:S02]  /*1260*/  ISETP.EQ.AND P0, PT, R23, R6, P0 ;  /* 0x000000061700720c */ /* 0x000fe40000702270 */
[----:B------:R-:W-:-:S02]  /*1270*/  ISETP.GE.OR P1, PT, R2, R19, P1 ;  /* 0x000000130200720c */ /* 0x000fc40000f26670 */
[CC--:B0-----:R-:W-:Y:S01]  /*1280*/  ISETP.GE.AND P5, PT, R21.reuse, R40.reuse, PT ;  /* 0x000000281500720c */ /* 0x0c1fe20003fa6270 */
[----:B------:R-:W-:Y:S01]  /*1290*/  IMAD.MOV.U32 R38, RZ, RZ, R40 ;  /* 0x000000ffff267224 */ /* 0x000fe200078e0028 */
[----:B------:R-:W-:Y:S01]  /*12a0*/  ISETP.GE.AND P3, PT, R40, R21, PT ;  /* 0x000000152800720c */ /* 0x000fe20003f66270 */
[----:B------:R-:W-:Y:S01]  /*12b0*/  IMAD.MOV.U32 R39, RZ, RZ, R41 ;  /* 0x000000ffff277224 */ /* 0x000fe200078e0029 */
[----:B------:R-:W-:-:S04]  /*12c0*/  ISETP.NE.OR P2, PT, R21, R40, P1 ;  /* 0x000000281500720c */ /* 0x000fc80000f45670 */
[----:B------:R-:W-:-:S05]  /*12d0*/  SEL R23, RZ, 0x2, P2 ;  /* 0x00000002ff177807 */ /* 0x000fca0001000000 */
[C-C-:B------:R-:W-:Y:S02]  /*12e0*/  @P5 IMAD R8, R2.reuse, 0x8, R3.reuse ;  /* 0x0000000802085824 */ /* 0x140fe400078e0203 */
[C---:B------:R-:W-:Y:S02]  /*12f0*/  @P3 IMAD R9, R13.reuse, 0x8, R3 ;  /* 0x000000080d093824 */ /* 0x040fe400078e0203 */
[----:B------:R-:W-:Y:S01]  /*1300*/  @P3 VIADD R11, R13, 0x1 ;  /* 0x000000010d0b3836 */ /* 0x000fe20000000000 */
[----:B------:R-:W0:Y:S01]  /*1310*/  @P5 LDS.64 R38, [R8+0x808] ;  /* 0x0008080008265984 */ /* 0x000e220000000a00 */
[----:B------:R-:W-:Y:S02]  /*1320*/  @P5 VIADD R10, R2, 0x1 ;  /* 0x00000001020a5836 */ /* 0x000fe40000000000 */
[----:B------:R-:W-:Y:S01]  /*1330*/  @P3 IMAD.MOV.U32 R13, RZ, RZ, R11 ;  /* 0x000000ffff0d3224 */ /* 0x000fe200078e000b */
[----:B------:R-:W1:Y:S01]  /*1340*/  @P3 LDS R21, [R9+0x808] ;  /* 0x0008080009153984 */ /* 0x000e620000000800 */
[----:B------:R-:W-:-:S03]  /*1350*/  @P5 IMAD.MOV.U32 R2, RZ, RZ, R10 ;  /* 0x000000ffff025224 */ /* 0x000fc600078e000a */
[----:B------:R-:W-:-:S04]  /*1360*/  ISETP.GE.AND P1, PT, R13, R4, PT ;  /* 0x000000040d00720c */ /* 0x000fc80003f26270 */
[----:B------:R-:W-:Y:S01]  /*1370*/  ISETP.GE.OR P1, PT, R2, R19, P1 ;  /* 0x000000130200720c */ /* 0x000fe20000f26670 */
[----:B0-----:R-:W-:Y:S02]  /*1380*/  IMAD.MOV.U32 R34, RZ, RZ, R38 ;  /* 0x000000ffff227224 */ /* 0x001fe400078e0026 */
[----:B------:R-:W-:Y:S01]  /*1390*/  IMAD.MOV.U32 R35, RZ, RZ, R39 ;  /* 0x000000ffff237224 */ /* 0x000fe200078e0027 */
[CC--:B-1----:R-:W-:Y:S02]  /*13a0*/  ISETP.GE.AND P4, PT, R21.reuse, R38.reuse, PT ;  /* 0x000000261500720c */ /* 0x0c2fe40003f86270 */
[----:B------:R-:W-:Y:S02]  /*13b0*/  ISETP.GE.AND P6, PT, R38, R21, PT ;  /* 0x000000152600720c */ /* 0x000fe40003fc6270 */
[----:B------:R-:W-:-:S09]  /*13c0*/  ISETP.NE.OR P1, PT, R21, R38, P1 ;  /* 0x000000261500720c */ /* 0x000fd20000f25670 */
        /* <DEDUP_REMOVED lines=16> */
[----:B------:R-:W-:Y:S02]  /*14d0*/  @P5 IMAD R10, R13, 0x8, R3 ;  /* 0x000000080d0a5824 */ /* 0x000fe400078e0203 */
[----:B------:R-:W-:Y:S01]  /*14e0*/  @P3 VIADD R8, R2, 0x1 ;  /* 0x0000000102083836 */ /* 0x000fe20000000000 */
[----:B------:R-:W0:Y:S01]  /*14f0*/  @P3 LDS.64 R32, [R12+0x808] ;  /* 0x000808000c203984 */ /* 0x000e220000000a00 */
[----:B------:R-:W-:Y:S02]  /*1500*/  @P4 LOP3.LUT R5, R5, 0x4, RZ, 0xfc, !PT ;  /* 0x0000000405054812 */ /* 0x000fe400078efcff */
[----:B------:R-:W-:Y:S01]  /*1510*/  @P3 IMAD.MOV.U32 R2, RZ, RZ, R8 ;  /* 0x000000ffff023224 */ /* 0x000fe200078e0008 */
[----:B------:R-:W1:Y:S01]  /*1520*/  @P5 LDS R21, [R10+0x808] ;  /* 0x000808000a155984 */ /* 0x000e620000000800 */
[----:B------:R-:W-:Y:S01]  /*1530*/  @P5 VIADD R8, R13, 0x1 ;  /* 0x000000010d085836 */ /* 0x000fe20000000000 */
[----:B------:R-:W-:-:S03]  /*1540*/  LOP3.LUT R5, R5, 0xfffffffd, RZ, 0xc0, !PT ;  /* 0xfffffffd05057812 */ /* 0x000fc600078ec0ff */
[----:B------:R-:W-:-:S05]  /*1550*/  @P5 IMAD.MOV.U32 R13, RZ, RZ, R8 ;  /* 0x000000ffff0d5224 */ /* 0x000fca00078e0008 */
        /* <DEDUP_REMOVED lines=22> */
[----:B------:R-:W-:-:S11]  /*16c0*/  ISETP.NE.OR P6, PT, R21, R8, P4 ;  /* 0x000000081500720c */ /* 0x000fd600027c5670 */
[C---:B------:R-:W-:Y:S02]  /*16d0*/  @P3 IMAD R16, R2.reuse, 0x8, R3 ;  /* 0x0000000802103824 */ /* 0x040fe400078e0203 */
[----:B------:R-:W-:Y:S01]  /*16e0*/  @P3 VIADD R15, R2, 0x1 ;  /* 0x00000001020f3836 */ /* 0x000fe20000000000 */
[----:B------:R-:W-:Y:S02]  /*16f0*/  @P6 LOP3.LUT R5, R5, 0x1, RZ, 0xfc, !PT ;  /* 0x0000000105056812 */ /* 0x000fe400078efcff */
[----:B------:R-:W-:Y:S01]  /*1700*/  @P3 LDS.64 R10, [R16+0x808] ;  /* 0x00080800100a3984 */ /* 0x000fe20000000a00 */
[----:B------:R-:W-:Y:S01]  /*1710*/  @P3 IMAD.MOV.U32 R2, RZ, RZ, R15 ;  /* 0x000000ffff023224 */ /* 0x000fe200078e000f */
[----:B------:R-:W-:-:S13]  /*1720*/  ISETP.GE.AND P3, PT, R8, R21, PT ;  /* 0x000000150800720c */ /* 0x000fda0003f66270 */
[C---:B------:R-:W-:Y:S02]  /*1730*/  @P3 IMAD R18, R13.reuse, 0x8, R3 ;  /* 0x000000080d123824 */ /* 0x040fe400078e0203 */
[----:B------:R-:W-:-:S03]  /*1740*/  @P3 VIADD R12, R13, 0x1 ;  /* 0x000000010d0c3836 */ /* 0x000fc60000000000 */
[----:B------:R0:W1:Y:S01]  /*1750*/  @P3 LDS R21, [R18+0x808] ;  /* 0x0008080012153984 */ /* 0x0000620000000800 */
[----:B------:R-:W-:-:S04]  /*1760*/  @P3 IMAD.MOV.U32 R13, RZ, RZ, R12 ;  /* 0x000000ffff0d3224 */ /* 0x000fc800078e000c */
[----:B------:R-:W-:Y:S02]  /*1770*/  IMAD.MOV.U32 R17, RZ, RZ, R13 ;  /* 0x000000ffff117224 */ /* 0x000fe400078e000d */
[----:B0-----:R-:W-:Y:S01]  /*1780*/  IMAD.MOV.U32 R18, RZ, RZ, R2 ;  /* 0x000000ffff127224 */ /* 0x001fe200078e0002 */
[----:B-1----:R-:W-:Y:S01]  /*1790*/  ISETP.GE.AND P4, PT, R10, R21, PT ;  /* 0x000000150a00720c */ /* 0x002fe20003f86270 */
[----:B------:R-:W-:Y:S01]  /*17a0*/  IMAD.MOV.U32 R15, RZ, RZ, R21 ;  /* 0x000000ffff0f7224 */ /* 0x000fe200078e0015 */
[----:B------:R-:W-:-:S11]  /*17b0*/  ISETP.GE.AND P3, PT, R21, R10, PT ;  /* 0x0000000a1500720c */ /* 0x000fd60003f66270 */
[C-C-:B------:R-:W-:Y:S02]  /*17c0*/  @P4 IMAD R14, R13.reuse, 0x8, R3.reuse ;  /* 0x000000080d0e4824 */ /* 0x140fe400078e0203 */
[----:B------:R-:W-:Y:S02]  /*17d0*/  @P4 VIADD R17, R13, 0x1 ;  /* 0x000000010d114836 */ /* 0x000fe40000000000 */
[C---:B------:R-:W-:Y:S01]  /*17e0*/  @P3 IMAD R16, R2.reuse, 0x8, R3 ;  /* 0x0000000802103824 */ /* 0x040fe200078e0203 */
[----:B------:R-:W-:Y:S01]  /*17f0*/  @P4 LDS R21, [R14+0x808] ;  /* 0x000808000e154984 */ /* 0x000fe20000000800 */
[----:B------:R-:W-:Y:S01]  /*1800*/  ISETP.NE.AND P4, PT, R15, R10, PT ;  /* 0x0000000a0f00720c */ /* 0x000fe20003f85270 */
[----:B------:R-:W-:-:S03]  /*1810*/  @P3 VIADD R18, R2, 0x1 ;  /* 0x0000000102123836 */ /* 0x000fc60000000000 */
[----:B------:R-:W-:Y:S02]  /*1820*/  SEL R12, RZ, 0x40, P4 ;  /* 0x00000040ff0c7807 */ /* 0x000fe40002000000 */
[----:B------:R-:W-:Y:S01]  /*1830*/  ISETP.GE.AND P4, PT, R13, R4, PT ;  /* 0x000000040d00720c */ /* 0x000fe20003f86270 */
[----:B------:R-:W-:-:S03]  /*1840*/  IMAD.MOV.U32 R13, RZ, RZ, R11 ;  /* 0x000000ffff0d7224 */ /* 0x000fc600078e000b */
[----:B------:R-:W-:Y:S01]  /*1850*/  SEL R15, R12, RZ, !P4 ;  /* 0x000000ff0c0f7207 */ /* 0x000fe20006000000 */
[----:B------:R-:W-:-:S06]  /*1860*/  IMAD.MOV.U32 R12, RZ, RZ, R10 ;  /* 0x000000ffff0c7224 */ /* 0x000fcc00078e000a */
[----:B------:R-:W0:Y:S01]  /*1870*/  @P3 LDS.64 R12, [R16+0x808] ;  /* 0x00080800100c3984 */ /* 0x000e220000000a00 */
[----:B------:R-:W-:-:S04]  /*1880*/  ISETP.GE.AND P3, PT, R2, R19, PT ;  /* 0x000000130200720c */ /* 0x000fc80003f66270 */
[----:B------:R-:W-:Y:S02]  /*1890*/  SEL R25, R15, RZ, !P3 ;  /* 0x000000ff0f197207 */ /* 0x000fe40005800000 */
[----:B0-----:R-:W-:Y:S01]  /*18a0*/  ISETP.NE.AND P3, PT, R21, R12, PT ;  /* 0x0000000c1500720c */ /* 0x001fe20003f65270 */
[----:B------:R-:W-:Y:S02]  /*18b0*/  IMAD.MOV.U32 R14, RZ, RZ, R12 ;  /* 0x000000ffff0e7224 */ /* 0x000fe400078e000c */
[----:B------:R-:W-:Y:S01]  /*18c0*/  IMAD.MOV.U32 R15, RZ, RZ, R13 ;  /* 0x000000ffff0f7224 */ /* 0x000fe200078e000d */
[----:B------:R-:W-:Y:S02]  /*18d0*/  SEL R2, RZ, 0x80, P3 ;  /* 0x00000080ff027807 */ /* 0x000fe40001800000 */
[----:B------:R-:W-:-:S04]  /*18e0*/  ISETP.GE.AND P3, PT, R17, R4, PT ;  /* 0x000000041100720c */ /* 0x000fc80003f66270 */
[----:B------:R-:W-:Y:S02]  /*18f0*/  SEL R2, R2, RZ, !P3 ;  /* 0x000000ff02027207 */ /* 0x000fe40005800000 */
[----:B------:R-:W-:-:S04]  /*1900*/  ISETP.GE.AND P3, PT, R18, R19, PT ;  /* 0x000000131200720c */ /* 0x000fc80003f66270 */
[----:B------:R-:W-:Y:S02]  /*1910*/  SEL R2, R2, RZ, !P3 ;  /* 0x000000ff02027207 */ /* 0x000fe40005800000 */
[----:B------:R-:W-:-:S13]  /*1920*/  ISETP.GE.AND P3, PT, R21, R12, PT ;  /* 0x0000000c1500720c */ /* 0x000fda0003f66270 */
[C---:B------:R-:W-:Y:S02]  /*1930*/  @P3 IMAD R16, R18.reuse, 0x8, R3 ;  /* 0x0000000812103824 */ /* 0x040fe400078e0203 */
[----:B------:R-:W-:-:S03]  /*1940*/  @P3 VIADD R20, R18, 0x1 ;  /* 0x0000000112143836 */ /* 0x000fc60000000000 */
[----:B------:R-:W-:Y:S01]  /*1950*/  @P3 LDS.64 R14, [R16+0x808] ;  /* 0x00080800100e3984 */ /* 0x000fe20000000a00 */
[----:B------:R-:W-:Y:S01]  /*1960*/  @P3 IMAD.MOV.U32 R18, RZ, RZ, R20 ;  /* 0x000000ffff123224 */ /* 0x000fe200078e0014 */
[----:B------:R-:W-:-:S03]  /*1970*/  ISETP.GE.AND P3, PT, R12, R21, PT ;  /* 0x000000150c00720c */ /* 0x000fc60003f66270 */
[----:B------:R-:W-:-:S10]  /*1980*/  IMAD.MOV.U32 R24, RZ, RZ, R18 ;  /* 0x000000ffff187224 */ /* 0x000fd400078e0012 */
[C---:B------:R-:W-:Y:S02]  /*1990*/  @P3 IMAD R22, R17.reuse, 0x8, R3 ;  /* 0x0000000811163824 */ /* 0x040fe400078e0203 */
[----:B------:R-:W-:-:S03]  /*19a0*/  @P3 VIADD R20, R17, 0x1 ;  /* 0x0000000111143836 */ /* 0x000fc60000000000 */
[----:B------:R0:W1:Y:S01]  /*19b0*/  @P3 LDS R21, [R22+0x808] ;  /* 0x0008080016153984 */ /* 0x0000620000000800 */
[----:B------:R-:W-:-:S04]  /*19c0*/  @P3 IMAD.MOV.U32 R17, RZ, RZ, R20 ;  /* 0x000000ffff113224 */ /* 0x000fc800078e0014 */
[----:B------:R-:W-:Y:S01]  /*19d0*/  IMAD.MOV.U32 R29, RZ, RZ, R17 ;  /* 0x000000ffff1d7224 */ /* 0x000fe200078e0011 */
[----:B0-----:R-:W-:Y:S02]  /*19e0*/  SEL R22, RZ, 0x4, P1 ;  /* 0x00000004ff167807 */ /* 0x001fe40000800000 */
[----:B-1----:R-:W-:Y:S01]  /*19f0*/  ISETP.GE.AND P4, PT, R14, R21, PT ;  /* 0x000000150e00720c */ /* 0x002fe20003f86270 */
[----:B------:R-:W-:Y:S01]  /*1a00*/  IMAD.MOV.U32 R27, RZ, RZ, R21 ;  /* 0x000000ffff1b7224 */ /* 0x000fe200078e0015 */
[----:B------:R-:W-:-:S11]  /*1a10*/  ISETP.GE.AND P3, PT, R21, R14, PT ;  /* 0x0000000e1500720c */ /* 0x000fd60003f66270 */
[C-C-:B------:R-:W-:Y:S02]  /*1a20*/  @P4 IMAD R20, R17.reuse, 0x8, R3.reuse ;  /* 0x0000000811144824 */ /* 0x140fe400078e0203 */
[----:B------:R-:W-:Y:S02]  /*1a30*/  @P4 VIADD R29, R17, 0x1 ;  /* 0x00000001111d4836 */ /* 0x000fe40000000000 */
[C---:B------:R-:W-:Y:S01]  /*1a40*/  @P3 IMAD R26, R18.reuse, 0x8, R3 ;  /* 0x00000008121a3824 */ /* 0x040fe200078e0203 */
[----:B------:R0:W-:Y:S01]  /*1a50*/  @P4 LDS R21, [R20+0x808] ;  /* 0x0008080014154984 */ /* 0x0001e20000000800 */
[----:B------:R-:W-:Y:S01]  /*1a60*/  ISETP.NE.AND P4, PT, R27, R14, PT ;  /* 0x0000000e1b00720c */ /* 0x000fe20003f85270 */
[----:B------:R-:W-:-:S03]  /*1a70*/  @P3 VIADD R24, R18, 0x1 ;  /* 0x0000000112183836 */ /* 0x000fc60000000000 */
[----:B------:R-:W-:Y:S02]  /*1a80*/  SEL R16, RZ, 0x100, P4 ;  /* 0x00000100ff107807 */ /* 0x000fe40002000000 */
[----:B------:R-:W-:Y:S01]  /*1a90*/  ISETP.GE.AND P4, PT, R17, R4, PT ;  /* 0x000000041100720c */ /* 0x000fe20003f86270 */
[----:B------:R-:W-:Y:S01]  /*1aa0*/  IMAD.MOV.U32 R17, RZ, RZ, R15 ;  /* 0x000000ffff117224 */ /* 0x000fe200078e000f */
[----:B0-----:R-:W-:Y:S02]  /*1ab0*/  SEL R20, RZ, 0x1, !P0 ;  /* 0x00000001ff147807 */ /* 0x001fe40004000000 */
[----:B------:R-:W-:Y:S01]  /*1ac0*/  SEL R27, R16, RZ, !P4 ;  /* 0x000000ff101b7207 */ /* 0x000fe20006000000 */
[----:B------:R-:W-:Y:S01]  /*1ad0*/  IMAD.MOV.U32 R16, RZ, RZ, R14 ;  /* 0x000000ffff107224 */ /* 0x000fe200078e000e */
[----:B------:R-:W-:Y:S02]  /*1ae0*/  LOP3.LUT P4, RZ, R5, 0x4, RZ, 0xc0, !PT ;  /* 0x0000000405ff7812 */ /* 0x000fe4000788c0ff */
[----:B------:R-:W-:-:S02]  /*1af0*/  IADD3 R22, PT, PT, R22, R23, R20 ;  /* 0x0000001716167210 */ /* 0x000fc40007ffe014 */
[----:B------:R-:W-:Y:S01]  /*1b00*/  SEL R20, RZ, 0x10, P5 ;  /* 0x00000010ff147807 */ /* 0x000fe20002800000 */
[----:B------:R-:W0:Y:S01]  /*1b10*/  @P3 LDS.64 R16, [R26+0x808] ;  /* 0x000808001a103984 */ /* 0x000e220000000a00 */
[----:B------:R-:W-:Y:S01]  /*1b20*/  BAR.SYNC.DEFER_BLOCKING 0x0 ;  /* 0x0000000000007b1d */ /* 0x000fe20000010000 */
[----:B0-----:R-:W-:Y:S02]  /*1b30*/  ISETP.NE.AND P3, PT, R21, R16, PT ;  /* 0x000000101500720c */ /* 0x001fe40003f65270 */
[----:B------:R-:W-:Y:S02]  /*1b40*/  SEL R21, RZ, 0x8, P4 ;  /* 0x00000008ff157807 */ /* 0x000fe40002000000 */
[----:B------:R-:W-:Y:S02]  /*1b50*/  SEL R23, RZ, 0x200, P3 ;  /* 0x00000200ff177807 */ /* 0x000fe40001800000 */
[----:B------:R-:W-:Y:S02]  /*1b60*/  ISETP.GE.AND P3, PT, R29, R4, PT ;  /* 0x000000041d00720c */ /* 0x000fe40003f66270 */
[----:B------:R-:W-:-:S02]  /*1b70*/  IADD3 R20, PT, PT, R20, R22, R21 ;  /* 0x0000001614147210 */ /* 0x000fc40007ffe015 */
[----:B------:R-:W-:Y:S02]  /*1b80*/  SEL R21, RZ, 0x20, P6 ;  /* 0x00000020ff157807 */ /* 0x000fe40003000000 */
[----:B------:R-:W-:Y:S02]  /*1b90*/  SEL R23, R23, RZ, !P3 ;  /* 0x000000ff17177207 */ /* 0x000fe40005800000 */
[----:B------:R-:W-:Y:S01]  /*1ba0*/  ISETP.GE.AND P3, PT, R24, R19, PT ;  /* 0x000000131800720c */ /* 0x000fe20003f66270 */
[----:B------:R-:W-:-:S03]  /*1bb0*/  IMAD.IADD R20, R20, 0x1, R21 ;  /* 0x0000000114147824 */ /* 0x000fc600078e0215 */
[----:B------:R-:W-:Y:S02]  /*1bc0*/  SEL R23, R23, RZ, !P3 ;  /* 0x000000ff17177207 */ /* 0x000fe40005800000 */
[----:B------:R-:W-:Y:S02]  /*1bd0*/  ISETP.GE.AND P3, PT, R18, R19, PT ;  /* 0x000000131200720c */ /* 0x000fe40003f66270 */
[----:B------:R-:W-:Y:S02]  /*1be0*/  IADD3 R2, PT, PT, R20, R25, R2 ;  /* 0x0000001914027210 */ /* 0x000fe40007ffe002 */
[----:B------:R-:W-:Y:S02]  /*1bf0*/  SEL R4, R27, RZ, !P3 ;  /* 0x000000ff1b047207 */ /* 0x000fe40005800000 */
[----:B------:R-:W-:Y:S02]  /*1c00*/  ISETP.NE.AND P3, PT, R36, RZ, PT ;  /* 0x000000ff2400720c */ /* 0x000fe40003f65270 */
[----:B------:R-:W-:-:S04]  /*1c10*/  IADD3 R4, PT, PT, R2, R4, R23 ;  /* 0x0000000402047210 */ /* 0x000fc80007ffe017 */
[----:B------:R0:W1:Y:S07]  /*1c20*/  POPC R18, R4 ;  /* 0x0000000400127309 */ /* 0x00006e0000000000 */
[----:B------:R-:W-:Y:S05]  /*1c30*/  @P3 BRA `(.L_x_101) ;  /* 0x0000000400c03947 */ /* 0x000fea0003800000 */
[----:B------:R-:W2:Y:S01]  /*1c40*/  S2R R44, SR_LANEID ;  /* 0x00000000002c7919 */ /* 0x000ea20000000000 */
[----:B------:R-:W-:Y:S01]  /*1c50*/  SHF.R.U32.HI R42, RZ, 0x5, R0 ;  /* 0x00000005ff2a7819 */ /* 0x000fe20000011600 */
[----:B-1----:R-:W1:Y:S01]  /*1c60*/  SHFL.UP PT, R19, R18, 0x1, RZ ;  /* 0x0420000012137989 */ /* 0x002e6200000e00ff */
[----:B--2---:R-:W-:-:S04]  /*1c70*/  ISETP.GE.AND P3, PT, R44, 0x1, PT ;  /* 0x000000012c00780c */ /* 0x004fc80003f66270 */
[----:B-1----:R-:W-:-:S04]  /*1c80*/  SEL R19, R19, RZ, P3 ;  /* 0x000000ff13137207 */ /* 0x002fc80001800000 */
[----:B------:R-:W-:-:S05]  /*1c90*/  IADD3 R24, P3, PT, R18, R19, RZ ;  /* 0x0000001312187210 */ /* 0x000fca0007f7e0ff */
[----:B------:R-:W-:Y:S01]  /*1ca0*/  IMAD.X R23, RZ, RZ, RZ, P3 ;  /* 0x000000ffff177224 */ /* 0x000fe200018e06ff */
[----:B------:R-:W1:Y:S01]  /*1cb0*/  SHFL.UP PT, R19, R24, 0x2, RZ ;  /* 0x0440000018137989 */ /* 0x000e6200000e00ff */
[----:B------:R-:W-:-:S03]  /*1cc0*/  ISETP.GE.AND P3, PT, R44, 0x2, PT ;  /* 0x000000022c00780c */ /* 0x000fc60003f66270 */
[----:B------:R-:W2:Y:S01]  /*1cd0*/  SHFL.UP PT, R20, R23, 0x2, RZ ;  /* 0x0440000017147989 */ /* 0x000ea200000e00ff */
[----:B-1----:R-:W-:Y:S02]  /*1ce0*/  SEL R19, R19, RZ, P3 ;  /* 0x000000ff13137207 */ /* 0x002fe40001800000 */
[----:B--2---:R-:W-:Y:S02]  /*1cf0*/  SEL R20, R20, RZ, P3 ;  /* 0x000000ff14147207 */ /* 0x004fe40001800000 */
[----:B------:R-:W-:-:S05]  /*1d00*/  IADD3 R22, P3, PT, R19, R24, RZ ;  /* 0x0000001813167210 */ /* 0x000fca0007f7e0ff */
[----:B------:R-:W-:Y:S01]  /*1d10*/  IMAD.X R21, R20, 0x1, R23, P3 ;  /* 0x0000000114157824 */ /* 0x000fe200018e0617 */
        /* <DEDUP_REMOVED lines=21> */
[----:B------:R-:W-:Y:S01]  /*1e70*/  ISETP.NE.AND P3, PT, R44, 0x1f, PT ;  /* 0x0000001f2c00780c */ /* 0x000fe20003f65270 */
[----:B------:R-:W-:-:S12]  /*1e80*/  IMAD.IADD R18, R36, 0x1, -R18 ;  /* 0x0000000124127824 */ /* 0x000fd800078e0a12 */
[----:B------:R-:W-:-:S05]  /*1e90*/  @!P3 IMAD R45, R42, 0x8, R3 ;  /* 0x000000082a2db824 */ /* 0x000fca00078e0203 */
[----:B------:R-:W-:Y:S01]  /*1ea0*/  @!P3 STS.64 [R45], R36 ;  /* 0x000000242d00b388 */ /* 0x000fe20000000a00 */
[----:B------:R-:W-:Y:S06]  /*1eb0*/  BAR.SYNC.DEFER_BLOCKING 0x0 ;  /* 0x0000000000007b1d */ /* 0x000fec0000010000 */
[----:B------:R-:W1:Y:S04]  /*1ec0*/  LDS.128 R24, [R3] ;  /* 0x0000000003187984 */ /* 0x000e680000000c00 */
[----:B------:R-:W2:Y:S04]  /*1ed0*/  LDS.128 R28, [R3+0x10] ;  /* 0x00001000031c7984 */ /* 0x000ea80000000c00 */
[----:B------:R-:W3:Y:S01]  /*1ee0*/  LDS.128 R20, [R3+0x20] ;  /* 0x0000200003147984 */ /* 0x000ee20000000c00 */
[----:B-1----:R-:W-:-:S04]  /*1ef0*/  IADD3 R51, P3, PT, R24, R26, RZ ;  /* 0x0000001a18337210 */ /* 0x002fc80007f7e0ff */
[----:B--2---:R-:W-:-:S04]  /*1f00*/  IADD3 R47, P4, PT, R28, R51, RZ ;  /* 0x000000331c2f7210 */ /* 0x004fc80007f9e0ff */
[----:B------:R-:W-:Y:S02]  /*1f10*/  IADD3.X R57, PT, PT, R29, R25, R27, P4, P3 ;  /* 0x000000191d397210 */ /* 0x000fe400027e641b */
[----:B------:R-:W-:-:S04]  /*1f20*/  IADD3 R43, P3, PT, R30, R47, RZ ;  /* 0x0000002f1e2b7210 */ /* 0x000fc80007f7e0ff */
[----:B---3--:R-:W-:-:S04]  /*1f30*/  IADD3 R19, P4, PT, R20, R43, RZ ;  /* 0x0000002b14137210 */ /* 0x008fc80007f9e0ff */
[----:B------:R-:W-:Y:S02]  /*1f40*/  IADD3.X R57, PT, PT, R21, R31, R57, P4, P3 ;  /* 0x0000001f15397210 */ /* 0x000fe400027e6439 */
[----:B------:R-:W1:Y:S01]  /*1f50*/  LDS.128 R28, [R3+0x30] ;  /* 0x00003000031c7984 */ /* 0x000e620000000c00 */
[----:B------:R-:W-:-:S04]  /*1f60*/  IADD3 R45, P3, PT, R22, R19, RZ ;  /* 0x00000013162d7210 */ /* 0x000fc80007f7e0ff */
[----:B-1----:R-:W-:-:S04]  /*1f70*/  IADD3 R37, P4, PT, R28, R45, RZ ;  /* 0x0000002d1c257210 */ /* 0x002fc80007f9e0ff */
[----:B------:R-:W-:Y:S02]  /*1f80*/  IADD3.X R57, PT, PT, R29, R23, R57, P4, P3 ;  /* 0x000000171d397210 */ /* 0x000fe400027e6439 */
[----:B------:R-:W1:Y:S01]  /*1f90*/  LDS.128 R20, [R3+0x40] ;  /* 0x0000400003147984 */ /* 0x000e620000000c00 */
[----:B------:R-:W-:-:S04]  /*1fa0*/  IADD3 R49, P3, PT, R30, R37, RZ ;  /* 0x000000251e317210 */ /* 0x000fc80007f7e0ff */
[----:B-1----:R-:W-:-:S04]  /*1fb0*/  IADD3 R29, P4, PT, R20, R49, RZ ;  /* 0x00000031141d7210 */ /* 0x002fc80007f9e0ff */
[----:B------:R-:W-:Y:S02]  /*1fc0*/  IADD3.X R57, PT, PT, R21, R31, R57, P4, P3 ;  /* 0x0000001f15397210 */ /* 0x000fe400027e6439 */
[----:B------:R-:W-:-:S04]  /*1fd0*/  ISETP.NE.AND P3, PT, R42, 0x2, PT ;  /* 0x000000022a00780c */ /* 0x000fc80003f65270 */
[----:B------:R-:W-:Y:S02]  /*1fe0*/  SEL R28, R51, R24, !P3 ;  /* 0x00000018331c7207 */ /* 0x000fe40005800000 */
[----:B------:R-:W1:Y:S01]  /*1ff0*/  LDS.128 R24, [R3+0x50] ;  /* 0x0000500003187984 */ /* 0x000e620000000c00 */
[----:B------:R-:W-:-:S04]  /*2000*/  IADD3 R51, P3, PT, R22, R29, RZ ;  /* 0x0000001d16337210 */ /* 0x000fc80007f7e0ff */
[----:B-1----:R-:W-:-:S04]  /*2010*/  IADD3 R31, P4, PT, R24, R51, RZ ;  /* 0x00000033181f7210 */ /* 0x002fc80007f9e0ff */
[----:B------:R-:W-:Y:S02]  /*2020*/  IADD3.X R57, PT, PT, R25, R23, R57, P4, P3 ;  /* 0x0000001719397210 */ /* 0x000fe400027e6439 */
[----:B------:R-:W1:Y:S01]  /*2030*/  LDS.128 R20, [R3+0x60] ;  /* 0x0000600003147984 */ /* 0x000e620000000c00 */
[----:B------:R-:W-:-:S04]  /*2040*/  ISETP.NE.AND P3, PT, R42, 0x3, PT ;  /* 0x000000032a00780c */ /* 0x000fc80003f65270 */
[----:B------:R-:W-:Y:S02]  /*2050*/  SEL R28, R47, R28, !P3 ;  /* 0x0000001c2f1c7207 */ /* 0x000fe40005800000 */
[----:B------:R-:W-:-:S04]  /*2060*/  IADD3 R53, P3, PT, R26, R31, RZ ;  /* 0x0000001f1a357210 */ /* 0x000fc80007f7e0ff */
[----:B-1----:R-:W-:-:S04]  /*2070*/  IADD3 R47, P4, PT, R20, R53, RZ ;  /* 0x00000035142f7210 */ /* 0x002fc80007f9e0ff */
[----:B------:R-:W-:Y:S02]  /*2080*/  IADD3.X R57, PT, PT, R21, R27, R57, P4, P3 ;  /* 0x0000001b15397210 */ /* 0x000fe400027e6439 */
[----:B------:R-:W-:Y:S01]  /*2090*/  ISETP.NE.AND P3, PT, R44, RZ, PT ;  /* 0x000000ff2c00720c */ /* 0x000fe20003f65270 */
[----:B------:R-:W1:Y:S01]  /*20a0*/  LDS.128 R24, [R3+0x70] ;  /* 0x0000700003187984 */ /* 0x000e620000000c00 */
[----:B------:R-:W-:Y:S02]  /*20b0*/  IADD3 R55, P4, PT, R22, R47, RZ ;  /* 0x0000002f16377210 */ /* 0x000fe40007f9e0ff */
[----:B------:R-:W-:Y:S02]  /*20c0*/  SEL R18, R18, RZ, P3 ;  /* 0x000000ff12127207 */ /* 0x000fe40001800000 */
[----:B------:R-:W-:-:S04]  /*20d0*/  ISETP.NE.AND P3, PT, R42, 0x4, PT ;  /* 0x000000042a00780c */ /* 0x000fc80003f65270 */
[----:B------:R-:W-:Y:S02]  /*20e0*/  SEL R20, R43, R28, !P3 ;  /* 0x0000001c2b147207 */ /* 0x000fe40005800000 */
        /* <DEDUP_REMOVED lines=10> */
[----:B------:R-:W-:Y:S02]  /*2190*/  ISETP.NE.AND P3, PT, R42, 0xa, PT ;  /* 0x0000000a2a00780c */ /* 0x000fe40003f65270 */
[----:B-1----:R-:W-:Y:S02]  /*21a0*/  IADD3 R21, P5, PT, R24, R55, RZ ;  /* 0x0000003718157210 */ /* 0x002fe40007fbe0ff */
[----:B------:R-:W-:Y:S02]  /*21b0*/  SEL R20, R51, R20, !P3 ;  /* 0x0000001433147207 */ /* 0x000fe40005800000 */
[----:B------:R-:W-:Y:S02]  /*21c0*/  ISETP.NE.AND P3, PT, R42, 0xb, PT ;  /* 0x0000000b2a00780c */ /* 0x000fe40003f65270 */
[----:B------:R-:W-:-:S02]  /*21d0*/  IADD3.X R23, PT, PT, R25, R23, R57, P5, P4 ;  /* 0x0000001719177210 */ /* 0x000fc40002fe8439 */
        /* <DEDUP_REMOVED lines=9> */
[----:B------:R-:W-:-:S04]  /*2270*/  ISETP.GE.U32.AND P3, PT, R0, 0x20, PT ;  /* 0x000000200000780c */ /* 0x000fc80003f66070 */
[----:B------:R-:W-:Y:S02]  /*2280*/  SEL R19, R19, RZ, P3 ;  /* 0x000000ff13137207 */ /* 0x000fe40001800000 */
[----:B------:R-:W-:-:S05]  /*2290*/  IADD3 R22, P3, PT, R26, R21, RZ ;  /* 0x000000151a167210 */ /* 0x000fca0007f7e0ff */
[----:B------:R-:W-:Y:S01]  /*22a0*/  IMAD.X R23, R27, 0x1, R23, P3 ;  /* 0x000000011b177824 */ /* 0x000fe200018e0617 */
[----:B------:R-:W-:Y:S01]  /*22b0*/  ISETP.NE.AND P3, PT, R0, RZ, PT ;  /* 0x000000ff0000720c */ /* 0x000fe20003f65270 */
[----:B------:R-:W-:Y:S01]  /*22c0*/  IMAD.IADD R27, R18, 0x1, R19 ;  /* 0x00000001121b7824 */ /* 0x000fe200078e0213 */
[----:B------:R-:W-:-:S11]  /*22d0*/  CS2R R18, SRZ ;  /* 0x0000000000127805 */ /* 0x000fd6000001ff00 */
[----:B------:R-:W-:Y:S05]  /*22e0*/  @P3 BRA `(.L_x_102) ;  /* 0x0000001400243947 */ /* 0x000fea0003800000 */
[----:B------:R-:W1:Y:S01]  /*22f0*/  LDC.64 R24, c[0x0][0x3d8] ;  /* 0x0000f600ff187b82 */ /* 0x000e620000000a00 */
[----:B------:R-:W-:Y:S02]  /*2300*/  IMAD.MOV.U32 R20, RZ, RZ, 0x65 ;  /* 0x00000065ff147424 */ /* 0x000fe400078e00ff */
[----:B------:R-:W-:-:S05]  /*2310*/  IMAD.MOV.U32 R21, RZ, RZ, 0x0 ;  /* 0x00000000ff157424 */ /* 0x000fca00078e00ff */
[----:B-1----:R1:W-:Y:S01]  /*2320*/  ST.E.128.STRONG.GPU desc[UR6][R24.64+0x200], R20 ;  /* 0x0002001418007985 */ /* 0x0023e2000c10fd06 */
[----:B------:R-:W-:Y:S05]  /*2330*/  BRA `(.L_x_102) ;  /* 0x0000001400107947 */ /* 0x000fea0003800000 */
.L_x_101:
[----:B------:R-:W2:Y:S01]  /*2340*/  S2R R19, SR_LANEID ;  /* 0x0000000000137919 */ /* 0x000ea20000000000 */
        /* <DEDUP_REMOVED lines=33> */
[----:B------:R-:W-:-:S13]  /*2560*/  ISETP.NE.AND P3, PT, R19, 0x1f, PT ;  /* 0x0000001f1300780c */ /* 0x000fda0003f65270 */
[----:B------:R-:W-:-:S04]  /*2570*/  @!P3 SHF.R.U32.HI R20, RZ, 0x2, R0 ;  /* 0x00000002ff14b819 */ /* 0x000fc80000011600 */
[----:B------:R-:W-:-:S05]  /*2580*/  @!P3 LOP3.LUT R20, R20, 0xf8, RZ, 0xc0, !PT ;  /* 0x000000f81414b812 */ /* 0x000fca00078ec0ff */
[----:B------:R-:W-:-:S05]  /*2590*/  @!P3 IMAD.IADD R47, R3, 0x1, R20 ;  /* 0x00000001032fb824 */ /* 0x000fca00078e0214 */
[----:B------:R1:W-:Y:S01]  /*25a0*/  @!P3 STS.64 [R47], R42 ;  /* 0x0000002a2f00b388 */ /* 0x0003e20000000a00 */
[----:B------:R-:W-:Y:S01]  /*25b0*/  BAR.SYNC.DEFER_BLOCKING 0x0 ;  /* 0x0000000000007b1d */ /* 0x000fe20000010000 */
[----:B-1----:R-:W-:-:S05]  /*25c0*/  IMAD.IADD R42, R42, 0x1, -R18 ;  /* 0x000000012a2a7824 */ /* 0x002fca00078e0a12 */
        /* <DEDUP_REMOVED lines=11> */
[----:B-1----:R-:W-:Y:S02]  /*2680*/  IADD3 R43, P4, PT, R28, R49, RZ ;  /* 0x000000311c2b7210 */ /* 0x002fe40007f9e0ff */
[----:B------:R-:W-:Y:S02]  /*2690*/  SHF.R.U32.HI R28, RZ, 0x5, R0 ;  /* 0x00000005ff1c7819 */ /* 0x000fe40000011600 */
        /* <DEDUP_REMOVED lines=11> */
[----:B------:R-:W-:-:S04]  /*2750*/  ISETP.NE.AND P3, PT, R28, 0x3, PT ;  /* 0x000000031c00780c */ /* 0x000fc80003f65270 */
[----:B------:R-:W-:Y:S02]  /*2760*/  SEL R24, R37, R20, !P3 ;  /* 0x0000001425187207 */ /* 0x000fe40005800000 */
[----:B------:R-:W1:Y:S01]  /*2770*/  LDS.128 R20, [R3+0x60] ;  /* 0x0000600003147984 */ /* 0x000e620000000c00 */
[----:B------:R-:W-:-:S04]  /*2780*/  ISETP.NE.AND P3, PT, R28, 0x4, PT ;  /* 0x000000041c00780c */ /* 0x000fc80003f65270 */
[----:B------:R-:W-:Y:S02]  /*2790*/  SEL R24, R51, R24, !P3 ;  /* 0x0000001833187207 */ /* 0x000fe40005800000 */
        /* <DEDUP_REMOVED lines=29> */
[----:B------:R-:W-:-:S05]  /*2970*/  IADD3 R28, P3, PT, R26, R45, RZ ;  /* 0x0000002d1a1c7210 */ /* 0x000fca0007f7e0ff */
[----:B------:R-:W-:Y:S01]  /*2980*/  IMAD.X R29, R27, 0x1, R23, P3 ;  /* 0x000000011b1d7824 */ /* 0x000fe200018e0617 */
[----:B------:R-:W-:-:S04]  /*2990*/  ISETP.NE.AND P3, PT, R19, RZ, PT ;  /* 0x000000ff1300720c */ /* 0x000fc80003f65270 */
[----:B------:R-:W-:Y:S02]  /*29a0*/  SEL R18, R42, RZ, P3 ;  /* 0x000000ff2a127207 */ /* 0x000fe40001800000 */
[----:B------:R-:W-:-:S03]  /*29b0*/  ISETP.GE.U32.AND P3, PT, R0, 0x20, PT ;  /* 0x000000200000780c */ /* 0x000fc60003f66070 */
[----:B------:R-:W-:-:S05]  /*29c0*/  IMAD.IADD R27, R18, 0x1, R21 ;  /* 0x00000001121b7824 */ /* 0x000fca00078e0215 */
[----:B------:R-:W-:Y:S02]  /*29d0*/  SEL R18, R42, R27, !P3 ;  /* 0x0000001b2a127207 */ /* 0x000fe40005800000 */
[----:B------:R-:W-:-:S13]  /*29e0*/  ISETP.GT.U32.AND P3, PT, R0, 0x1f, PT ;  /* 0x0000001f0000780c */ /* 0x000fda0003f64070 */
[----:B------:R-:W-:Y:S05]  /*29f0*/  @P3 BRA `(.L_x_103) ;  /* 0x0000000c00343947 */ /* 0x000fea0003800000 */
[----:B------:R-:W1:Y:S01]  /*2a00*/  LDC.64 R24, c[0x0][0x3d8] ;  /* 0x0000f600ff187b82 */ /* 0x000e620000000a00 */
[----:B------:R-:W-:-:S07]  /*2a10*/  ISETP.NE.AND P3, PT, R0, RZ, PT ;  /* 0x000000ff0000720c */ /* 0x000fce0003f65270 */
[----:B------:R-:W2:Y:S06]  /*2a20*/  LDC R26, c[0x0][0x370] ;  /* 0x0000dc00ff1a7b82 */ /* 0x000eac0000000800 */
[----:B------:R-:W-:Y:S02]  /*2a30*/  @!P3 IMAD.MOV.U32 R22, RZ, RZ, R28 ;  /* 0x000000ffff16b224 */ /* 0x000fe400078e001c */
[----:B------:R-:W-:Y:S02]  /*2a40*/  @!P3 IMAD.MOV.U32 R23, RZ, RZ, R29 ;  /* 0x000000ffff17b224 */ /* 0x000fe400078e001d */
[----:B------:R-:W-:-:S02]  /*2a50*/  @!P3 IMAD.MOV.U32 R20, RZ, RZ, 0x64 ;  /* 0x00000064ff14b424 */ /* 0x000fc400078e00ff */
[----:B------:R-:W-:Y:S01]  /*2a60*/  @!P3 IMAD.MOV.U32 R21, RZ, RZ, 0x0 ;  /* 0x00000000ff15b424 */ /* 0x000fe200078e00ff */
[----:B------:R3:W-:Y:S01]  /*2a70*/  @!P3 STS.64 [R3+0xb8], R22 ;  /* 0x0000b8160300b388 */ /* 0x0007e20000000a00 */
[----:B-1----:R-:W-:-:S05]  /*2a80*/  IMAD.WIDE.U32 R24, R36, 0x10, R24 ;  /* 0x0000001024187825 */ /* 0x002fca00078e0018 */
[----:B------:R3:W-:Y:S01]  /*2a90*/  @!P3 ST.E.128.STRONG.GPU desc[UR6][R24.64+0x200], R20 ;  /* 0x000200141800b985 */ /* 0x0007e2000c10fd06 */
[----:B--2---:R-:W-:-:S13]  /*2aa0*/  ISETP.GT.U32.AND P4, PT, R26, 0x1f3, PT ;  /* 0x000001f31a00780c */ /* 0x004fda0003f84070 */
[----:B------:R-:W-:Y:S05]  /*2ab0*/  @P4 BRA `(.L_x_104) ;  /* 0x0000000000084947 */ /* 0x000fea0003800000 */
[----:B------:R1:W-:Y:S06]  /*2ac0*/  MEMBAR.SC.CTA ;  /* 0x0000000000007992 */ /* 0x0003ec0000000000 */
[----:B-1----:R-:W-:Y:S05]  /*2ad0*/  BRA `(.L_x_105) ;  /* 0x0000000000087947 */ /* 0x002fea0003800000 */
.L_x_104:
[----:B------:R-:W-:Y:S05]  /*2ae0*/  NANOSLEEP 0x1c2 ;  /* 0x000001c20000795d */ /* 0x000fea0003800000 */
[----:B------:R-:W-:Y:S01]  /*2af0*/  NOP ;  /* 0x0000000000007918 */ /* 0x000fe20000000000 */
.L_x_105:
[----:B---3--:R-:W-:-:S03]  /*2b00*/  IMAD.WIDE.U32 R20, R0, 0x10, RZ ;  /* 0x0000001000147825 */ /* 0x008fc600078e00ff */
[----:B------:R-:W-:Y:S02]  /*2b10*/  LOP3.LUT R3, R20, 0xfffffff0, RZ, 0x3c, !PT ;  /* 0xfffffff014037812 */ /* 0x000fe400078e3cff */
[----:B------:R-:W-:Y:S02]  /*2b20*/  LOP3.LUT R21, RZ, R21, RZ, 0x33, !PT ;  /* 0x00000015ff157212 */ /* 0x000fe400078e33ff */
[----:B------:R-:W-:-:S05]  /*2b30*/  IADD3 R24, P3, PT, R24, R3, RZ ;  /* 0x0000000318187210 */ /* 0x000fca0007f7e0ff */
[----:B------:R-:W-:-:S05]  /*2b40*/  IMAD.X R25, R25, 0x1, R21, P3 ;  /* 0x0000000119197824 */ /* 0x000fca00018e0615 */
[----:B------:R-:W2:Y:S01]  /*2b50*/  LD.E.128.STRONG.GPU R20, desc[UR6][R24.64+0x200] ;  /* 0x0002000618147980 */ /* 0x000ea2000c10fd00 */
[----:B------:R-:W-:Y:S01]  /*2b60*/  UMOV UR4, 0xffffffff ;  /* 0xffffffff00047882 */ /* 0x000fe20000000000 */
[----:B--2---:R-:W-:-:S04]  /*2b70*/  ISETP.NE.U32.AND P3, PT, R20, 0x63, PT ;  /* 0x000000631400780c */ /* 0x004fc80003f65070 */
[----:B------:R-:W-:Y:S01]  /*2b80*/  ISETP.NE.AND.EX P3, PT, R21, RZ, PT, P3 ;  /* 0x000000ff1500720c */ /* 0x000fe20003f65330 */
[----:B------:R-:W-:-:S12]  /*2b90*/  BRA.DIV UR4, `(.L_x_106) ;  /* 0x0000005a04e07947 */ /* 0x000fd8000b800000 */
[----:B------:R-:W-:-:S13]  /*2ba0*/  VOTE.ANY P3, !P3 ;  /* 0x0000000000ff7806 */ /* 0x000fda0005860100 */
.L_x_205:
[----:B------:R-:W-:Y:S05]  /*2bb0*/  @!P3 BRA `(.L_x_107) ;  /* 0x000000000034b947 */ /* 0x000fea0003800000 */
.L_x_111:
[----:B------:R-:W-:Y:S05]  /*2bc0*/  YIELD ;  /* 0x0000000000007946 */ /* 0x000fea0003800000 */
[----:B------:R-:W-:Y:S05]  /*2bd0*/  @P4 BRA `(.L_x_108) ;  /* 0x0000000000084947 */ /* 0x000fea0003800000 */
[----:B------:R1:W-:Y:S06]  /*2be0*/  MEMBAR.SC.CTA ;  /* 0x0000000000007992 */ /* 0x0003ec0000000000 */
[----:B-1----:R-:W-:Y:S05]  /*2bf0*/  BRA `(.L_x_109) ;  /* 0x0000000000087947 */ /* 0x002fea0003800000 */
.L_x_108:
[----:B------:R-:W-:Y:S05]  /*2c00*/  NANOSLEEP 0x15e ;  /* 0x0000015e0000795d */ /* 0x000fea0003800000 */
[----:B------:R-:W-:Y:S01]  /*2c10*/  NOP ;  /* 0x0000000000007918 */ /* 0x000fe20000000000 */
.L_x_109:
[----:B------:R-:W2:Y:S01]  /*2c20*/  LD.E.128.STRONG.GPU R20, desc[UR6][R24.64+0x200] ;  /* 0x0002000618147980 */ /* 0x000ea2000c10fd00 */
[----:B------:R-:W-:Y:S01]  /*2c30*/  UMOV UR4, 0xffffffff ;  /* 0xffffffff00047882 */ /* 0x000fe20000000000 */
[----:B--2---:R-:W-:-:S04]  /*2c40*/  ISETP.NE.U32.AND P3, PT, R20, 0x63, PT ;  /* 0x000000631400780c */ /* 0x004fc80003f65070 */
[----:B------:R-:W-:Y:S01]  /*2c50*/  ISETP.NE.AND.EX P3, PT, R21, RZ, PT, P3 ;  /* 0x000000ff1500720c */ /* 0x000fe20003f65330 */
[----:B------:R-:W-:-:S12]  /*2c60*/  BRA.DIV UR4, `(.L_x_110) ;  /* 0x0000005a04cc7947 */ /* 0x000fd8000b800000 */
[----:B------:R-:W-:-:S13]  /*2c70*/  VOTE.ANY P3, !P3 ;  /* 0x0000000000ff7806 */ /* 0x000fda0005860100 */
.L_x_208:
[----:B------:R-:W-:Y:S05]  /*2c80*/  @P3 BRA `(.L_x_111) ;  /* 0xfffffffc00cc3947 */ /* 0x000fea000383ffff */
.L_x_107:
[----:B------:R-:W-:Y:S01]  /*2c90*/  UMOV UR4, 0xffffffff ;  /* 0xffffffff00047882 */ /* 0x000fe20000000000 */
[----:B------:R-:W-:-:S04]  /*2ca0*/  ISETP.NE.U32.AND P3, PT, R20, 0x65, PT ;  /* 0x000000651400780c */ /* 0x000fc80003f65070 */
[----:B------:R-:W-:Y:S01]  /*2cb0*/  ISETP.NE.AND.EX P3, PT, R21, RZ, PT, P3 ;  /* 0x000000ff1500720c */ /* 0x000fe20003f65330 */
[----:B------:R-:W-:-:S12]  /*2cc0*/  BRA.DIV UR4, `(.L_x_112) ;  /* 0x0000005a04d47947 */ /* 0x000fd8000b800000 */
[----:B------:R-:W1:Y:S01]  /*2cd0*/  S2R R27, SR_GEMASK ;  /* 0x00000000001b7919 */ /* 0x000e620000003c00 */
[----:B------:R-:W-:Y:S01]  /*2ce0*/  VOTE.ANY R0, PT, !P3 ;  /* 0x0000000000007806 */ /* 0x000fe200058e0100 */
[----:B------:R-:W2:Y:S01]  /*2cf0*/  LDCU.64 UR4, c[0x0][0x3d8] ;  /* 0x00007b00ff0477ac */ /* 0x000ea20008000a00 */
[----:B------:R-:W3:Y:S01]  /*2d00*/  S2UR UR8, SR_CTAID.X ;  /* 0x00000000000879c3 */ /* 0x000ee20000002500 */
[----:B------:R-:W4:Y:S01]  /*2d10*/  S2R R24, SR_TID.X ;  /* 0x0000000000187919 */ /* 0x000f220000002100 */
[----:B--2---:R-:W-:-:S04]  /*2d20*/  UIADD3 UR4, UP0, UPT, UR4, 0x200, URZ ;  /* 0x0000020004047890 */ /* 0x004fc8000ff1e0ff */
[----:B------:R-:W-:Y:S01]  /*2d30*/  UIADD3.X UR5, UPT, UPT, URZ, UR5, URZ, UP0, !UPT ;  /* 0x00000005ff057290 */ /* 0x000fe200087fe4ff */
[----:B-1----:R-:W-:-:S05]  /*2d40*/  LOP3.LUT R0, R0, 0x80000000, R27, 0xec, !PT ;  /* 0x8000000000007812 */ /* 0x002fca00078eec1b */
[----:B------:R-:W-:-:S05]  /*2d50*/  VIADD R3, R0, 0xffffffff ;  /* 0xffffffff00037836 */ /* 0x000fca0000000000 */
[----:B------:R-:W-:Y:S01]  /*2d60*/  LOP3.LUT R3, R0, R3, RZ, 0xc, !PT ;  /* 0x0000000300037212 */ /* 0x000fe200078e0cff */
[----:B------:R-:W-:-:S05]  /*2d70*/  VIADD R0, R19, 0x2 ;  /* 0x0000000213007836 */ /* 0x000fca0000000000 */
[----:B------:R-:W1:Y:S02]  /*2d80*/  POPC R3, R3 ;  /* 0x0000000300037309 */ /* 0x000e640000000000 */
[----:B-1----:R-:W1:Y:S01]  /*2d90*/  SHFL.DOWN PT, R30, R22, 0x1, R3 ;  /* 0x08200000161e7989 */ /* 0x002e6200000e0003 */
[----:B------:R-:W-:-:S03]  /*2da0*/  ISETP.GE.AND P3, PT, R19, R3, PT ;  /* 0x000000031300720c */ /* 0x000fc60003f66270 */
[----:B------:R-:W2:Y:S01]  /*2db0*/  SHFL.DOWN PT, R26, R23, 0x1, R3 ;  /* 0x08200000171a7989 */ /* 0x000ea200000e0003 */
[----:B-1----:R-:W-:Y:S02]  /*2dc0*/  SEL R31, R30, RZ, !P3 ;  /* 0x000000ff1e1f7207 */ /* 0x002fe40005800000 */
[----:B--2---:R-:W-:Y:S02]  /*2dd0*/  SEL R37, R26, RZ, !P3 ;  /* 0x000000ff1a257207 */ /* 0x004fe40005800000 */
[----:B------:R-:W-:-:S05]  /*2de0*/  IADD3 R31, P3, PT, R22, R31, RZ ;  /* 0x0000001f161f7210 */ /* 0x000fca0007f7e0ff */
[----:B------:R-:W-:Y:S01]  /*2df0*/  IMAD.X R37, R23, 0x1, R37, P3 ;  /* 0x0000000117257824 */ /* 0x000fe200018e0625 */
[----:B------:R-:W1:Y:S01]  /*2e00*/  SHFL.DOWN PT, R26, R31, 0x2, R3 ;  /* 0x084000001f1a7989 */ /* 0x000e6200000e0003 */
[----:B------:R-:W-:Y:S01]  /*2e10*/  ISETP.GT.AND P3, PT, R0, R3, PT ;  /* 0x000000030000720c */ /* 0x000fe20003f64270 */
[----:B------:R-:W-:Y:S02]  /*2e20*/  VIADD R0, R19, 0x4 ;  /* 0x0000000413007836 */ /* 0x000fe40000000000 */
        /* <DEDUP_REMOVED lines=21> */
[----:B------:R-:W-:Y:S01]  /*2f80*/  ISETP.GT.AND P3, PT, R0, R3, PT ;  /* 0x000000030000720c */ /* 0x000fe20003f64270 */
[----:B------:R-:W1:Y:S01]  /*2f90*/  SHFL.DOWN PT, R22, R23, 0x10, R3 ;  /* 0x0a00000017167989 */ /* 0x000e6200000e0003 */
[----:B----4-:R-:W-:Y:S01]  /*2fa0*/  LOP3.LUT R0, RZ, R24, RZ, 0x33, !PT ;  /* 0x00000018ff007212 */ /* 0x010fe200078e33ff */
[----:B------:R-:W-:Y:S02]  /*2fb0*/  IMAD.U32 R31, RZ, RZ, UR5 ;  /* 0x00000005ff1f7e24 */ /* 0x000fe4000f8e00ff */
[----:B------:R-:W2:Y:S02]  /*2fc0*/  SHFL.DOWN PT, R26, R30, 0x10, R3 ;  /* 0x0a0000001e1a7989 */ /* 0x000ea400000e0003 */
[----:B---3--:R-:W-:Y:S01]  /*2fd0*/  VIADD R43, R0, UR8 ;  /* 0x00000008002b7c36 */ /* 0x008fe20008000000 */
[----:B-1----:R-:W-:Y:S02]  /*2fe0*/  SEL R22, R22, RZ, !P3 ;  /* 0x000000ff16167207 */ /* 0x002fe40005800000 */
[----:B--2---:R-:W-:-:S02]  /*2ff0*/  SEL R26, R26, RZ, !P3 ;  /* 0x000000ff1a1a7207 */ /* 0x004fc40005800000 */
[----:B------:R-:W-:-:S05]  /*3000*/  IADD3 R42, P3, PT, R22, R23, RZ ;  /* 0x00000017162a7210 */ /* 0x000fca0007f7e0ff */
[----:B------:R-:W-:Y:S01]  /*3010*/  IMAD.X R37, R26, 0x1, R30, P3 ;  /* 0x000000011a257824 */ /* 0x000fe200018e061e */
[----:B------:R-:W-:Y:S01]  /*3020*/  ISETP.NE.U32.AND P3, PT, R20, 0x65, PT ;  /* 0x000000651400780c */ /* 0x000fe20003f65070 */
[----:B------:R-:W-:-:S03]  /*3030*/  IMAD.U32 R30, RZ, RZ, UR4 ;  /* 0x00000004ff1e7e24 */ /* 0x000fc6000f8e00ff */
[----:B------:R-:W-:-:S13]  /*3040*/  ISETP.NE.AND.EX P3, PT, R21, RZ, PT, P3 ;  /* 0x000000ff1500720c */ /* 0x000fda0003f65330 */
[----:B------:R-:W-:-:S13]  /*3050*/  VOTE.ALL P3, P3 ;  /* 0x0000000000ff7806 */ /* 0x000fda0001860000 */
.L_x_222:
[----:B------:R-:W-:Y:S05]  /*3060*/  @!P3 BRA `(.L_x_113) ;  /* 0x000000040034b947 */ /* 0x000fea0003800000 */
.L_x_121:
[----:B------:R-:W-:-:S05]  /*3070*/  IMAD.WIDE R24, R43, 0x10, R30 ;  /* 0x000000102b187825 */ /* 0x000fca00078e021e */
[----:B------:R-:W2:Y:S01]  /*3080*/  LD.E.128.STRONG.GPU R20, desc[UR6][R24.64+-0x200] ;  /* 0xfffe000618147980 */ /* 0x000ea2000c10fd00 */
[----:B------:R-:W-:Y:S05]  /*3090*/  YIELD ;  /* 0x0000000000007946 */ /* 0x000fea0003800000 */
[----:B------:R-:W-:Y:S01]  /*30a0*/  UMOV UR4, 0xffffffff ;  /* 0xffffffff00047882 */ /* 0x000fe20000000000 */
[----:B--2---:R-:W-:-:S04]  /*30b0*/  ISETP.NE.U32.AND P3, PT, R20, 0x63, PT ;  /* 0x000000631400780c */ /* 0x004fc80003f65070 */
[----:B------:R-:W-:Y:S01]  /*30c0*/  ISETP.NE.AND.EX P3, PT, R21, RZ, PT, P3 ;  /* 0x000000ff1500720c */ /* 0x000fe20003f65330 */
[----:B------:R-:W-:-:S12]  /*30d0*/  BRA.DIV UR4, `(.L_x_114) ;  /* 0x0000005e047c7947 */ /* 0x000fd8000b800000 */
[----:B------:R-:W-:-:S13]  /*30e0*/  VOTE.ANY P3, !P3 ;  /* 0x0000000000ff7806 */ /* 0x000fda0005860100 */
.L_x_225:
[----:B------:R-:W-:Y:S05]  /*30f0*/  @!P3 BRA `(.L_x_115) ;  /* 0x00000000003cb947 */ /* 0x000fea0003800000 */
.L_x_119:
[----:B------:R-:W-:Y:S05]  /*3100*/  YIELD ;  /* 0x0000000000007946 */ /* 0x000fea0003800000 */
[----:B------:R-:W1:Y:S02]  /*3110*/  LDCU UR4, c[0x0][0x370] ;  /* 0x00006e00ff0477ac */ /* 0x000e640008000800 */
[----:B-1----:R-:W-:-:S09]  /*3120*/  UISETP.GT.U32.AND UP0, UPT, UR4, 0x1f3, UPT ;  /* 0x000001f30400788c */ /* 0x002fd2000bf04070 */
[----:B------:R-:W-:Y:S05]  /*3130*/  BRA.U UP0, `(.L_x_116) ;  /* 0x0000000100087547 */ /* 0x000fea000b800000 */
[----:B------:R1:W-:Y:S06]  /*3140*/  MEMBAR.SC.CTA ;  /* 0x0000000000007992 */ /* 0x0003ec0000000000 */
[----:B-1----:R-:W-:Y:S05]  /*3150*/  BRA `(.L_x_117) ;  /* 0x0000000000087947 */ /* 0x002fea0003800000 */
.L_x_116:
[----:B------:R-:W-:Y:S05]  /*3160*/  NANOSLEEP 0x15e ;  /* 0x0000015e0000795d */ /* 0x000fea0003800000 */
[----:B------:R-:W-:Y:S01]  /*3170*/  NOP ;  /* 0x0000000000007918 */ /* 0x000fe20000000000 */
.L_x_117:
[----:B------:R-:W2:Y:S01]  /*3180*/  LD.E.128.STRONG.GPU R20, desc[UR6][R24.64+-0x200] ;  /* 0xfffe000618147980 */ /* 0x000ea2000c10fd00 */
[----:B------:R-:W-:Y:S01]  /*3190*/  UMOV UR4, 0xffffffff ;  /* 0xffffffff00047882 */ /* 0x000fe20000000000 */
[----:B--2---:R-:W-:-:S04]  /*31a0*/  ISETP.NE.U32.AND P3, PT, R20, 0x63, PT ;  /* 0x000000631400780c */ /* 0x004fc80003f65070 */
[----:B------:R-:W-:Y:S01]  /*31b0*/  ISETP.NE.AND.EX P3, PT, R21, RZ, PT, P3 ;  /* 0x000000ff1500720c */ /* 0x000fe20003f65330 */
[----:B------:R-:W-:-:S12]  /*31c0*/  BRA.DIV UR4, `(.L_x_118) ;  /* 0x0000005e04607947 */ /* 0x000fd8000b800000 */
[----:B------:R-:W-:-:S13]  /*31d0*/  VOTE.ANY P3, !P3 ;  /* 0x0000000000ff7806 */ /* 0x000fda0005860100 */
.L_x_228:
[----:B------:R-:W-:Y:S05]  /*31e0*/  @P3 BRA `(.L_x_119) ;  /* 0xfffffffc00c43947 */ /* 0x000fea000383ffff */
.L_x_115:
[----:B------:R-:W-:Y:S01]  /*31f0*/  UMOV UR4, 0xffffffff ;  /* 0xffffffff00047882 */ /* 0x000fe20000000000 */
[----:B------:R-:W-:-:S04]  /*3200*/  ISETP.NE.U32.AND P3, PT, R20, 0x65, PT ;  /* 0x000000651400780c */ /* 0x000fc80003f65070 */
[----:B------:R-:W-:Y:S01]  /*3210*/  ISETP.NE.AND.EX P3, PT, R21, RZ, PT, P3 ;  /* 0x000000ff1500720c */ /* 0x000fe20003f65330 */
[----:B------:R-:W-:-:S12]  /*3220*/  BRA.DIV UR4, `(.L_x_120) ;  /* 0x0000005e04687947 */ /* 0x000fd8000b800000 */
[----:B------:R-:W-:Y:S01]  /*3230*/  VOTE.ANY R0, PT, !P3 ;  /* 0x0000000000007806 */ /* 0x000fe200058e0100 */
[----:B------:R-:W-:-:S03]  /*3240*/  VIADD R43, R43, 0xffffffe0 ;  /* 0xffffffe02b2b7836 */ /* 0x000fc60000000000 */
[----:B------:R-:W-:-:S05]  /*3250*/  LOP3.LUT R0, R0, 0x80000000, R27, 0xec, !PT ;  /* 0x8000000000007812 */ /* 0x000fca00078eec1b */
        /* <DEDUP_REMOVED lines=36> */
[----:B------:R-:W1:Y:S04]  /*34a0*/  SHFL.DOWN PT, R22, R44, 0x10, R3 ;  /* 0x0a0000002c167989 */ /* 0x000e6800000e0003 */
[----:B------:R-:W2:Y:S01]  /*34b0*/  SHFL.DOWN PT, R26, R46, 0x10, R3 ;  /* 0x0a0000002e1a7989 */ /* 0x000ea200000e0003 */
[----:B-1----:R-:W-:Y:S02]  /*34c0*/  SEL R23, R22, RZ, !P3 ;  /* 0x000000ff16177207 */ /* 0x002fe40005800000 */
[----:B--2---:R-:W-:Y:S02]  /*34d0*/  SEL R26, R26, RZ, !P3 ;  /* 0x000000ff1a1a7207 */ /* 0x004fe40005800000 */
[----:B------:R-:W-:-:S04]  /*34e0*/  IADD3 R42, P3, P4, R23, R44, R42 ;  /* 0x0000002c172a7210 */ /* 0x000fc80007c7e02a */
[----:B------:R-:W-:Y:S02]  /*34f0*/  IADD3.X R37, PT, PT, R26, R46, R37, P3, P4 ;  /* 0x0000002e1a257210 */ /* 0x000fe40001fe8425 */
[----:B------:R-:W-:-:S04]  /*3500*/  ISETP.NE.U32.AND P4, PT, R20, 0x65, PT ;  /* 0x000000651400780c */ /* 0x000fc80003f85070 */
[----:B------:R-:W-:-:S13]  /*3510*/  ISETP.NE.AND.EX P4, PT, R21, RZ, PT, P4 ;  /* 0x000000ff1500720c */ /* 0x000fda0003f85340 */
[----:B------:R-:W-:-:S13]  /*3520*/  VOTE.ALL P3, P4 ;  /* 0x0000000000ff7806 */ /* 0x000fda0002060000 */
.L_x_242:
[----:B------:R-:W-:Y:S05]  /*3530*/  @P3 BRA `(.L_x_121) ;  /* 0xfffffff800cc3947 */ /* 0x000fea000383ffff */
.L_x_113:
[----:B------:R-:W1:Y:S01]  /*3540*/  S2R R0, SR_TID.X ;  /* 0x0000000000007919 */ /* 0x000e620000002100 */
[----:B------:R-:W-:Y:S01]  /*3550*/  BSSY.RECONVERGENT B1, `(.L_x_122) ;  /* 0x0000010000017945 */ /* 0x000fe20003800200 */
[----:B------:R-:W-:Y:S01]  /*3560*/  IMAD.MOV.U32 R43, RZ, RZ, R37 ;  /* 0x000000ffff2b7224 */ /* 0x000fe200078e0025 */
[----:B-1----:R-:W-:-:S13]  /*3570*/  ISETP.NE.AND P3, PT, R0, RZ, PT ;  /* 0x000000ff0000720c */ /* 0x002fda0003f65270 */
[----:B------:R-:W-:Y:S05]  /*3580*/  @P3 BRA `(.L_x_123) ;  /* 0x0000000000303947 */ /* 0x000fea0003800000 */
[----:B------:R-:W1:Y:S01]  /*3590*/  S2UR UR5, SR_CgaCtaId ;  /* 0x00000000000579c3 */ /* 0x000e620000008800 */
[----:B------:R-:W-:Y:S01]  /*35a0*/  IADD3 R22, P3, PT, R42, R28, RZ ;  /* 0x0000001c2a167210 */ /* 0x000fe20007f7e0ff */
[----:B------:R-:W-:-:S04]  /*35b0*/  UMOV UR4, 0x400 ;  /* 0x0000040000047882 */ /* 0x000fc80000000000 */
[----:B------:R-:W-:Y:S02]  /*35c0*/  IMAD.X R23, R43, 0x1, R29, P3 ;  /* 0x000000012b177824 */ /* 0x000fe400018e061d */
[----:B------:R-:W2:Y:S01]  /*35d0*/  LDC.64 R20, c[0x0][0x3d8] ;  /* 0x0000f600ff147b82 */ /* 0x000ea20000000a00 */
[----:B-1----:R-:W-:Y:S01]  /*35e0*/  ULEA UR4, UR5, UR4, 0x18 ;  /* 0x0000000405047291 */ /* 0x002fe2000f8ec0ff */
[----:B--2---:R-:W-:-:S04]  /*35f0*/  IMAD.WIDE.U32 R36, R36, 0x10, R20 ;  /* 0x0000001024247825 */ /* 0x004fc800078e0014 */
[----:B------:R-:W-:Y:S02]  /*3600*/  IMAD.MOV.U32 R20, RZ, RZ, 0x65 ;  /* 0x00000065ff147424 */ /* 0x000fe400078e00ff */
[----:B------:R-:W-:-:S05]  /*3610*/  IMAD.MOV.U32 R21, RZ, RZ, 0x0 ;  /* 0x00000000ff157424 */ /* 0x000fca00078e00ff */
[----:B------:R1:W-:Y:S04]  /*3620*/  ST.E.128.STRONG.GPU desc[UR6][R36.64+0x200], R20 ;  /* 0x0002001424007985 */ /* 0x0003e8000c10fd06 */
[----:B------:R1:W-:Y:S04]  /*3630*/  STS.64 [UR4+0xb0], R22 ;  /* 0x0000b016ff007988 */ /* 0x0003e80008000a04 */
[----:B------:R1:W-:Y:S02]  /*3640*/  STS.64 [UR4+0xa8], R42 ;  /* 0x0000a82aff007988 */ /* 0x0003e40008000a04 */
.L_x_123:
[----:B------:R-:W-:Y:S05]  /*3650*/  BSYNC.RECONVERGENT B1 ;  /* 0x0000000000017941 */ /* 0x000fea0003800200 */
.L_x_122:
[----:B------:R-:W-:Y:S01]  /*3660*/  ISETP.NE.AND P3, PT, R19, RZ, PT ;  /* 0x000000ff1300720c */ /* 0x000fe20003f65270 */
[----:B------:R-:W-:-:S12]  /*3670*/  IMAD.MOV.U32 R27, RZ, RZ, R18 ;  /* 0x000000ffff1b7224 */ /* 0x000fd800078e0012 */
[----:B-1----:R-:W1:Y:S01]  /*3680*/  @!P3 S2R R20, SR_CgaCtaId ;  /* 0x000000000014b919 */ /* 0x002e620000008800 */
[----:B------:R-:W-:Y:S01]  /*3690*/  @!P3 MOV R3, 0x400 ;  /* 0x000004000003b802 */ /* 0x000fe20000000f00 */
[----:B------:R-:W-:-:S03]  /*36a0*/  @!P3 IMAD.MOV.U32 R27, RZ, RZ, R42 ;  /* 0x000000ffff1bb224 */ /* 0x000fc600078e002a */
[----:B-1----:R-:W-:-:S05]  /*36b0*/  @!P3 LEA R3, R20, R3, 0x18 ;  /* 0x000000031403b211 */ /* 0x002fca00078ec0ff */
[----:B------:R1:W-:Y:S02]  /*36c0*/  @!P3 STS.64 [R3+0x90], R42 ;  /* 0x0000902a0300b388 */ /* 0x0003e40000000a00 */
.L_x_103:
[----:B------:R-:W-:Y:S05]  /*36d0*/  WARPSYNC.ALL ;  /* 0x0000000000007948 */ /* 0x000fea0003800000 */
[----:B------:R-:W-:Y:S01]  /*36e0*/  ISETP.NE.AND P3, PT, R0, RZ, PT ;  /* 0x000000ff0000720c */ /* 0x000fe20003f65270 */
[----:B------:R-:W2:Y:S08]  /*36f0*/  S2UR UR5, SR_CgaCtaId ;  /* 0x00000000000579c3 */ /* 0x000eb00000008800 */
[----:B------:R-:W-:Y:S06]  /*3700*/  BAR.SYNC.DEFER_BLOCKING 0x0 ;  /* 0x0000000000007b1d */ /* 0x000fec0000010000 */
[----:B------:R-:W-:-:S02]  /*3710*/  UMOV UR4, 0x400 ;  /* 0x0000040000047882 */ /* 0x000fc40000000000 */
[----:B--2---:R-:W-:-:S06]  /*3720*/  ULEA UR4, UR5, UR4, 0x18 ;  /* 0x0000000405047291 */ /* 0x004fcc000f8ec0ff */
[----:B-1----:R-:W-:-:S03]  /*3730*/  IMAD.U32 R3, RZ, RZ, UR4 ;  /* 0x00000004ff037e24 */ /* 0x002fc6000f8e00ff */
[----:B------:R-:W1:Y:S04]  /*3740*/  @P3 LDS R20, [UR4+0x90] ;  /* 0x00009004ff143984 */ /* 0x000e680008000800 */
[----:B------:R2:W3:Y:S04]  /*3750*/  LDS.64 R18, [R3+0xa8] ;  /* 0x0000a80003127984 */ /* 0x0004e80000000a00 */
[----:B------:R2:W4:Y:S02]  /*3760*/  LDS.64 R22, [R3+0xb8] ;  /* 0x0000b80003167984 */ /* 0x0005240000000a00 */
[----:B-12---:R-:W-:-:S07]  /*3770*/  @P3 IMAD.IADD R27, R20, 0x1, R27 ;  /* 0x00000001141b3824 */ /* 0x006fce00078e021b */
.L_x_102:
[----:B------:R-:W-:Y:S05]  /*3780*/  BSYNC.RECONVERGENT B0 ;  /* 0x0000000000007941 */ /* 0x000fea0003800200 */
.L_x_100:
[----:B-1-3--:R-:W-:Y:S01]  /*3790*/  IMAD.IADD R20, R27, 0x1, -R18 ;  /* 0x000000011b147824 */ /* 0x00afe200078e0a12 */
[----:B------:R-:W-:Y:S01]  /*37a0*/  BAR.SYNC.DEFER_BLOCKING 0x0 ;  /* 0x0000000000007b1d */ /* 0x000fe20000010000 */
[C---:B------:R-:W-:Y:S02]  /*37b0*/  LOP3.LUT P3, RZ, R5.reuse, 0x4, RZ, 0xc0, !PT ;  /* 0x0000000405ff7812 */ /* 0x040fe4000786c0ff */
[C---:B------:R-:W-:Y:S01]  /*37c0*/  @P0 VIADD R24, R20.reuse, 0x1 ;  /* 0x0000000114180836 */ /* 0x040fe20000000000 */
[C---:B------:R-:W-:Y:S01]  /*37d0*/  LOP3.LUT P6, RZ, R5.reuse, 0x2, RZ, 0xc0, !PT ;  /* 0x0000000205ff7812 */ /* 0x040fe200078cc0ff */
[----:B------:R-:W-:Y:S01]  /*37e0*/  @P0 IMAD R21, R20, 0x8, R3 ;  /* 0x0000000814150824 */ /* 0x000fe200078e0203 */
[----:B------:R-:W-:Y:S01]  /*37f0*/  LOP3.LUT P5, RZ, R5, 0x1, RZ, 0xc0, !PT ;  /* 0x0000000105ff7812 */ /* 0x000fe200078ac0ff */
[----:B------:R-:W-:Y:S01]  /*3800*/  @P0 IMAD.MOV.U32 R20, RZ, RZ, R24 ;  /* 0x000000ffff140224 */ /* 0x000fe200078e0018 */
[----:B------:R-:W-:-:S03]  /*3810*/  LOP3.LUT P4, RZ, R2, 0x80, RZ, 0xc0, !PT ;  /* 0x0000008002ff7812 */ /* 0x000fc6000788c0ff */
[C---:B------:R-:W-:Y:S02]  /*3820*/  @!P2 VIADD R24, R20.reuse, 0x1 ;  /* 0x000000011418a836 */ /* 0x040fe40000000000 */
[----:B------:R-:W-:Y:S02]  /*3830*/  @!P2 IMAD R25, R20, 0x8, R3 ;  /* 0x000000081419a824 */ /* 0x000fe400078e0203 */
[----:B------:R-:W-:-:S04]  /*3840*/  @!P2 IMAD.MOV.U32 R20, RZ, RZ, R24 ;  /* 0x000000ffff14a224 */ /* 0x000fc800078e0018 */
[C---:B------:R-:W-:Y:S02]  /*3850*/  @!P1 VIADD R24, R20.reuse, 0x1 ;  /* 0x0000000114189836 */ /* 0x040fe40000000000 */
[--C-:B------:R-:W-:Y:S02]  /*3860*/  @!P1 IMAD R27, R20, 0x8, R3.reuse ;  /* 0x00000008141b9824 */ /* 0x100fe400078e0203 */
[----:B------:R-:W-:Y:S01]  /*3870*/  @!P1 IMAD.MOV.U32 R20, RZ, RZ, R24 ;  /* 0x000000ffff149224 */ /* 0x000fe200078e0018 */
[----:B------:R1:W-:Y:S03]  /*3880*/  @P0 STS.64 [R21+0x800], R6 ;  /* 0x0008000615000388 */ /* 0x0003e60000000a00 */
[C---:B------:R-:W-:Y:S01]  /*3890*/  @!P3 VIADD R24, R20.reuse, 0x1 ;  /* 0x000000011418b836 */ /* 0x040fe20000000000 */
[----:B------:R2:W-:Y:S01]  /*38a0*/  @!P2 STS.64 [R25+0x800], R40 ;  /* 0x000800281900a388 */ /* 0x0005e20000000a00 */
[--C-:B------:R-:W-:Y:S01]  /*38b0*/  @!P3 IMAD R29, R20, 0x8, R3.reuse ;  /* 0x00000008141db824 */ /* 0x100fe200078e0203 */
[----:B------:R-:W-:Y:S01]  /*38c0*/  LOP3.LUT P2, RZ, R5, 0x4, RZ, 0xc0, !PT ;  /* 0x0000000405ff7812 */ /* 0x000fe2000784c0ff */
[----:B------:R-:W-:Y:S01]  /*38d0*/  @!P3 IMAD.MOV.U32 R20, RZ, RZ, R24 ;  /* 0x000000ffff14b224 */ /* 0x000fe200078e0018 */
[----:B------:R-:W-:Y:S01]  /*38e0*/  LOP3.LUT P3, RZ, R2, 0x40, RZ, 0xc0, !PT ;  /* 0x0000004002ff7812 */ /* 0x000fe2000786c0ff */
[----:B------:R2:W-:Y:S02]  /*38f0*/  @!P1 STS.64 [R27+0x800], R38 ;  /* 0x000800261b009388 */ /* 0x0005e40000000a00 */
[----:B------:R-:W-:Y:S01]  /*3900*/  @!P6 VIADD R24, R20, 0x1 ;  /* 0x000000011418e836 */ /* 0x000fe20000000000 */
[----:B------:R-:W-:Y:S01]  /*3910*/  R2P PR, R4.B1, 0x3 ;  /* 0x0000000304007804 */ /* 0x000fe20000001000 */
[----:B------:R-:W-:-:S02]  /*3920*/  @!P6 IMAD R31, R20, 0x8, R3 ;  /* 0x00000008141fe824 */ /* 0x000fc400078e0203 */
[----:B------:R-:W-:-:S04]  /*3930*/  @!P6 IMAD.MOV.U32 R20, RZ, RZ, R24 ;  /* 0x000000ffff14e224 */ /* 0x000fc800078e0018 */
[C---:B------:R-:W-:Y:S01]  /*3940*/  @!P5 VIADD R24, R20.reuse, 0x1 ;  /* 0x000000011418d836 */ /* 0x040fe20000000000 */
[----:B------:R2:W-:Y:S01]  /*3950*/  @!P2 STS.64 [R29+0x800], R34 ;  /* 0x000800221d00a388 */ /* 0x0005e20000000a00 */
[--C-:B------:R-:W-:Y:S01]  /*3960*/  @!P5 IMAD R37, R20, 0x8, R3.reuse ;  /* 0x000000081425d824 */ /* 0x100fe200078e0203 */
[----:B----4-:R-:W-:Y:S01]  /*3970*/  ISETP.GE.AND P2, PT, R0, R22, PT ;  /* 0x000000160000720c */ /* 0x010fe20003f46270 */
[----:B------:R-:W-:Y:S01]  /*3980*/  @!P5 IMAD.MOV.U32 R20, RZ, RZ, R24 ;  /* 0x000000ffff14d224 */ /* 0x000fe200078e0018 */
[----:B------:R2:W-:Y:S03]  /*3990*/  @!P6 STS.64 [R31+0x800], R32 ;  /* 0x000800201f00e388 */ /* 0x0005e60000000a00 */
[C---:B------:R-:W-:Y:S01]  /*39a0*/  @P3 VIADD R2, R20.reuse, 0x1 ;  /* 0x0000000114023836 */ /* 0x040fe20000000000 */
[----:B------:R2:W-:Y:S01]  /*39b0*/  @!P5 STS.64 [R37+0x800], R8 ;  /* 0x000800082500d388 */ /* 0x0005e20000000a00 */
[----:B------:R-:W-:-:S02]  /*39c0*/  @P3 IMAD R43, R20, 0x8, R3 ;  /* 0x00000008142b3824 */ /* 0x000fc400078e0203 */
[----:B------:R-:W-:-:S03]  /*39d0*/  @P3 IMAD.MOV.U32 R20, RZ, RZ, R2 ;  /* 0x000000ffff143224 */ /* 0x000fc600078e0002 */
[----:B------:R2:W-:Y:S01]  /*39e0*/  @P3 STS.64 [R43+0x800], R10 ;  /* 0x0008000a2b003388 */ /* 0x0005e20000000a00 */
[C---:B------:R-:W-:Y:S02]  /*39f0*/  @P4 VIADD R2, R20.reuse, 0x1 ;  /* 0x0000000114024836 */ /* 0x040fe40000000000 */
[----:B-1----:R-:W-:Y:S02]  /*3a00*/  @P4 IMAD R7, R20, 0x8, R3 ;  /* 0x0000000814074824 */ /* 0x002fe400078e0203 */
[----:B------:R-:W-:-:S03]  /*3a10*/  @P4 IMAD.MOV.U32 R20, RZ, RZ, R2 ;  /* 0x000000ffff144224 */ /* 0x000fc600078e0002 */
[----:B------:R2:W-:Y:S01]  /*3a20*/  @P4 STS.64 [R7+0x800], R12 ;  /* 0x0008000c07004388 */ /* 0x0005e20000000a00 */
[C---:B------:R-:W-:Y:S02]  /*3a30*/  @P0 VIADD R2, R20.reuse, 0x1 ;  /* 0x0000000114020836 */ /* 0x040fe40000000000 */
[----:B------:R-:W-:Y:S02]  /*3a40*/  @P0 IMAD R21, R20, 0x8, R3 ;  /* 0x0000000814150824 */ /* 0x000fe400078e0203 */
[----:B------:R-:W-:-:S03]  /*3a50*/  @P0 IMAD.MOV.U32 R20, RZ, RZ, R2 ;  /* 0x000000ffff140224 */ /* 0x000fc600078e0002 */
[----:B------:R2:W-:Y:S01]  /*3a60*/  @P0 STS.64 [R21+0x800], R14 ;  /* 0x0008000e15000388 */ /* 0x0005e20000000a00 */
[----:B------:R-:W-:-:S05]  /*3a70*/  @P1 IMAD R5, R20, 0x8, R3 ;  /* 0x0000000814051824 */ /* 0x000fca00078e0203 */
[----:B------:R2:W-:Y:S01]  /*3a80*/  @P1 STS.64 [R5+0x800], R16 ;  /* 0x0008001005001388 */ /* 0x0005e20000000a00 */
[----:B------:R-:W-:Y:S06]  /*3a90*/  BAR.SYNC.DEFER_BLOCKING 0x0 ;  /* 0x0000000000007b1d */ /* 0x000fec0000010000 */
[----:B------:R-:W-:Y:S05]  /*3aa0*/  @P2 EXIT ;  /* 0x000000000000294d */ /* 0x000fea0003800000 */
[----:B--2---:R-:W-:Y:S01]  /*3ab0*/  LOP3.LUT R5, RZ, R0, RZ, 0x33, !PT ;  /* 0x00000000ff057212 */ /* 0x004fe200078e33ff */
[----:B------:R-:W-:Y:S04]  /*3ac0*/  BSSY.RECONVERGENT B0, `(.L_x_124) ;  /* 0x000001d000007945 */ /* 0x000fe80003800200 */
[----:B------:R-:W-:-:S05]  /*3ad0*/  IMAD.IADD R5, R5, 0x1, R22 ;  /* 0x0000000105057824 */ /* 0x000fca00078e0216 */
[C---:B------:R-:W-:Y:S02]  /*3ae0*/  LOP3.LUT R2, R5.reuse, 0x600, RZ, 0xc0, !PT ;  /* 0x0000060005027812 */ /* 0x040fe400078ec0ff */
[----:B------:R-:W-:Y:S02]  /*3af0*/  ISETP.GE.U32.AND P1, PT, R5, 0x600, PT ;  /* 0x000006000500780c */ /* 0x000fe40003f26070 */
[----:B------:R-:W-:-:S13]  /*3b00*/  ISETP.NE.AND P0, PT, R2, 0x600, PT ;  /* 0x000006000200780c */ /* 0x000fda0003f05270 */
[----:B------:R-:W-:Y:S05]  /*3b10*/  @!P0 BRA `(.L_x_125) ;  /* 0x00000000005c8947 */ /* 0x000fea0003800000 */
[----:B------:R-:W1:Y:S01]  /*3b20*/  LDCU.64 UR4, c[0x0][0x3b0] ;  /* 0x00007600ff0477ac */ /* 0x000e620008000a00 */
[----:B------:R-:W-:Y:S02]  /*3b30*/  LEA.HI R2, R5, 0x1, RZ, 0x17 ;  /* 0x0000000105027811 */ /* 0x000fe400078fb8ff */
[----:B------:R-:W-:-:S03]  /*3b40*/  IADD3 R10, P0, PT, R0, R18, RZ ;  /* 0x00000012000a7210 */ /* 0x000fc60007f1e0ff */
[C---:B0-----:R-:W-:Y:S01]  /*3b50*/  IMAD.SHL.U32 R4, R2.reuse, 0x200, RZ ;  /* 0x0000020002047824 */ /* 0x041fe200078e00ff */
[----:B------:R-:W-:Y:S01]  /*3b60*/  LOP3.LUT R2, R2, 0x3, RZ, 0xc0, !PT ;  /* 0x0000000302027812 */ /* 0x000fe200078ec0ff */
[----:B------:R-:W-:-:S03]  /*3b70*/  IMAD.X R7, RZ, RZ, R19, P0 ;  /* 0x000000ffff077224 */ /* 0x000fc600000e0613 */
[----:B------:R-:W-:Y:S01]  /*3b80*/  LOP3.LUT R5, R4, 0x600, RZ, 0xc0, !PT ;  /* 0x0000060004057812 */ /* 0x000fe200078ec0ff */
[C---:B------:R-:W-:Y:S02]  /*3b90*/  IMAD R4, R0.reuse, 0x8, R3 ;  /* 0x0000000800047824 */ /* 0x040fe400078e0203 */
[----:B------:R-:W-:Y:S02]  /*3ba0*/  IMAD.MOV R2, RZ, RZ, -R2 ;  /* 0x000000ffff027224 */ /* 0x000fe400078e0a02 */
[----:B------:R-:W-:Y:S01]  /*3bb0*/  IMAD.IADD R0, R0, 0x1, R5 ;  /* 0x0000000100007824 */ /* 0x000fe200078e0205 */
[----:B-1----:R-:W-:Y:S01]  /*3bc0*/  LEA R9, P0, R10, UR4, 0x3 ;  /* 0x000000040a097c11 */ /* 0x002fe2000f8018ff */
[----:B------:R-:W-:-:S03]  /*3bd0*/  VIADD R8, R4, 0x800 ;  /* 0x0000080004087836 */ /* 0x000fc60000000000 */
[----:B------:R-:W-:-:S09]  /*3be0*/  LEA.HI.X R10, R10, UR5, R7, 0x3, P0 ;  /* 0x000000050a0a7c11 */ /* 0x000fd200080f1c07 */
.L_x_126:
[----:B-1----:R0:W1:Y:S01]  /*3bf0*/  LDS.64 R4, [R8] ;  /* 0x0000000008047984 */ /* 0x0020620000000a00 */
[----:B------:R-:W-:Y:S01]  /*3c00*/  IMAD.MOV.U32 R6, RZ, RZ, R9 ;  /* 0x000000ffff067224 */ /* 0x000fe200078e0009 */
[----:B------:R-:W-:Y:S01]  /*3c10*/  IADD3 R9, P2, PT, R9, 0x1000, RZ ;  /* 0x0000100009097810 */ /* 0x000fe20007f5e0ff */
[--C-:B------:R-:W-:Y:S02]  /*3c20*/  IMAD.MOV.U32 R7, RZ, RZ, R10.reuse ;  /* 0x000000ffff077224 */ /* 0x100fe400078e000a */
[----:B------:R-:W-:Y:S02]  /*3c30*/  VIADD R2, R2, 0x1 ;  /* 0x0000000102027836 */ /* 0x000fe40000000000 */
[----:B------:R-:W-:Y:S02]  /*3c40*/  IMAD.X R10, RZ, RZ, R10, P2 ;  /* 0x000000ffff0a7224 */ /* 0x000fe400010e060a */
[----:B0-----:R-:W-:Y:S01]  /*3c50*/  VIADD R8, R8, 0x1000 ;  /* 0x0000100008087836 */ /* 0x001fe20000000000 */
[----:B------:R-:W-:Y:S01]  /*3c60*/  ISETP.NE.AND P0, PT, R2, RZ, PT ;  /* 0x000000ff0200720c */ /* 0x000fe20003f05270 */
[----:B-1----:R1:W-:-:S12]  /*3c70*/  STG.E.64 desc[UR6][R6.64], R4 ;  /* 0x0000000406007986 */ /* 0x0023d8000c101b06 */
[----:B------:R-:W-:Y:S05]  /*3c80*/  @P0 BRA `(.L_x_126) ;  /* 0xfffffffc00d80947 */ /* 0x000fea000383ffff */
.L_x_125:
[----:B------:R-:W-:Y:S05]  /*3c90*/  BSYNC.RECONVERGENT B0 ;  /* 0x0000000000007941 */ /* 0x000fea0003800200 */
.L_x_124:
[----:B------:R-:W-:Y:S05]  /*3ca0*/  @!P1 EXIT ;  /* 0x000000000000994d */ /* 0x000fea0003800000 */
[----:B------:R-:W0:Y:S01]  /*3cb0*/  LDCU.64 UR4, c[0x0][0x3b0] ;  /* 0x00007600ff0477ac */ /* 0x000e220008000a00 */
[----:B-1----:R-:W-:Y:S01]  /*3cc0*/  IMAD.IADD R5, R22, 0x1, -R0 ;  /* 0x0000000116057824 */ /* 0x002fe200078e0a00 */
[----:B------:R-:W-:Y:S01]  /*3cd0*/  IADD3 R2, P0, PT, R0, R18, RZ ;  /* 0x0000001200027210 */ /* 0x000fe20007f1e0ff */
[----:B------:R-:W-:Y:S03]  /*3ce0*/  BSSY.RECONVERGENT B0, `(.L_x_127) ;  /* 0x0000035000007945 */ /* 0x000fe60003800200 */
[----:B------:R-:W-:Y:S01]  /*3cf0*/  ISETP.GT.AND P1, PT, R5, 0x1800, PT ;  /* 0x000018000500780c */ /* 0x000fe20003f24270 */
[----:B------:R-:W-:Y:S01]  /*3d00*/  IMAD.X R19, RZ, RZ, R19, P0 ;  /* 0x000000ffff137224 */ /* 0x000fe200000e0613 */
[----:B0-----:R-:W-:-:S04]  /*3d10*/  LEA R4, P0, R2, UR4, 0x3 ;  /* 0x0000000402047c11 */ /* 0x001fc8000f8018ff */
[----:B------:R-:W-:Y:S02]  /*3d20*/  LEA.HI.X R19, R2, UR5, R19, 0x3, P0 ;  /* 0x0000000502137c11 */ /* 0x000fe400080f1c13 */
[----:B------:R-:W-:Y:S01]  /*3d30*/  IADD3 R2, P0, PT, R4, 0x2000, RZ ;  /* 0x0000200004027810 */ /* 0x000fe20007f1e0ff */
[----:B------:R-:W-:-:S04]  /*3d40*/  IMAD R4, R0, 0x8, R3 ;  /* 0x0000000800047824 */ /* 0x000fc800078e0203 */
[----:B------:R-:W-:Y:S01]  /*3d50*/  IMAD.X R3, RZ, RZ, R19, P0 ;  /* 0x000000ffff037224 */ /* 0x000fe200000e0613 */
[----:B------:R-:W-:Y:S01]  /*3d60*/  PLOP3.LUT P0, PT, PT, PT, PT, 0x80, 0x8 ;  /* 0x000000000008781c */ /* 0x000fe20003f0f070 */
[----:B------:R-:W-:Y:S01]  /*3d70*/  VIADD R4, R4, 0x2800 ;  /* 0x0000280004047836 */ /* 0x000fe20000000000 */
[----:B------:R-:W-:Y:S11]  /*3d80*/  @!P1 BRA `(.L_x_128) ;  /* 0x0000000000a89947 */ /* 0x000ff60003800000 */
[----:B------:R-:W-:Y:S01]  /*3d90*/  PLOP3.LUT P0, PT, PT, PT, PT, 0x8, 0x80 ;  /* 0x000000000080781c */ /* 0x000fe20003f0e170 */
[----:B------:R-:W-:-:S12]  /*3da0*/  VIADD R41, R22, 0xffffe800 ;  /* 0xffffe80016297836 */ /* 0x000fd80000000000 */
.L_x_129:
[----:B------:R-:W0:Y:S01]  /*3db0*/  LDS.64 R6, [R4+-0x2000] ;  /* 0xffe0000004067984 */ /* 0x000e220000000a00 */
[----:B------:R-:W-:Y:S01]  /*3dc0*/  VIADD R0, R0, 0x2000 ;  /* 0x0000200000007836 */ /* 0x000fe20000000000 */
[----:B------:R-:W-:Y:S02]  /*3dd0*/  IADD3 R5, P2, PT, R2, 0x10000, RZ ;  /* 0x0001000002057810 */ /* 0x000fe40007f5e0ff */
[----:B------:R-:W1:Y:S02]  /*3de0*/  LDS.64 R8, [R4+-0x1000] ;  /* 0xfff0000004087984 */ /* 0x000e640000000a00 */
[----:B------:R-:W-:Y:S02]  /*3df0*/  ISETP.GE.AND P1, PT, R0, R41, PT ;  /* 0x000000290000720c */ /* 0x000fe40003f26270 */
[----:B------:R-:W2:Y:S04]  /*3e00*/  LDS.64 R10, [R4] ;  /* 0x00000000040a7984 */ /* 0x000ea80000000a00 */
[----:B------:R-:W3:Y:S04]  /*3e10*/  LDS.64 R12, [R4+0x1000] ;  /* 0x00100000040c7984 */ /* 0x000ee80000000a00 */
[----:B------:R-:W4:Y:S04]  /*3e20*/  LDS.64 R14, [R4+0x2000] ;  /* 0x00200000040e7984 */ /* 0x000f280000000a00 */
[----:B------:R-:W5:Y:S04]  /*3e30*/  LDS.64 R16, [R4+0x3000] ;  /* 0x0030000004107984 */ /* 0x000f680000000a00 */
        /* <DEDUP_REMOVED lines=9> */
[----:B------:R2:W5:Y:S04]  /*3ed0*/  LDS.64 R38, [R4+0xd000] ;  /* 0x00d0000004267984 */ /* 0x0005680000000a00 */
[----:B0-----:R0:W-:Y:S04]  /*3ee0*/  STG.E.64 desc[UR6][R2.64+-0x2000], R6 ;  /* 0xffe0000602007986 */ /* 0x0011e8000c101b06 */
[----:B-1----:R-:W-:Y:S01]  /*3ef0*/  STG.E.64 desc[UR6][R2.64+-0x1000], R8 ;  /* 0xfff0000802007986 */ /* 0x002fe2000c101b06 */
[----:B--2---:R-:W-:-:S03]  /*3f00*/  VIADD R4, R4, 0x10000 ;  /* 0x0001000004047836 */ /* 0x004fc60000000000 */
[----:B------:R-:W-:Y:S04]  /*3f10*/  STG.E.64 desc[UR6][R2.64], R10 ;  /* 0x0000000a02007986 */ /* 0x000fe8000c101b06 */
[----:B---3--:R-:W-:Y:S01]  /*3f20*/  STG.E.64 desc[UR6][R2.64+0x1000], R12 ;  /* 0x0010000c02007986 */ /* 0x008fe2000c101b06 */
[----:B0-----:R-:W-:-:S03]  /*3f30*/  IMAD.X R6, RZ, RZ, R3, P2 ;  /* 0x000000ffff067224 */ /* 0x001fc600010e0603 */
[----:B----4-:R-:W-:Y:S04]  /*3f40*/  STG.E.64 desc[UR6][R2.64+0x2000], R14 ;  /* 0x0020000e02007986 */ /* 0x010fe8000c101b06 */
[----:B-----5:R-:W-:Y:S04]  /*3f50*/  STG.E.64 desc[UR6][R2.64+0x3000], R16 ;  /* 0x0030001002007986 */ /* 0x020fe8000c101b06 */
[----:B------:R-:W-:Y:S04]  /*3f60*/  STG.E.64 desc[UR6][R2.64+0x4000], R18 ;  /* 0x0040001202007986 */ /* 0x000fe8000c101b06 */
        /* <DEDUP_REMOVED lines=8> */
[----:B------:R0:W-:Y:S02]  /*3ff0*/  STG.E.64 desc[UR6][R2.64+0xd000], R38 ;  /* 0x00d0002602007986 */ /* 0x0001e4000c101b06 */
[----:B0-----:R-:W-:-:S02]  /*4000*/  IMAD.MOV.U32 R2, RZ, RZ, R5 ;  /* 0x000000ffff027224 */ /* 0x001fc400078e0005 */
[----:B------:R-:W-:Y:S01]  /*4010*/  IMAD.MOV.U32 R3, RZ, RZ, R6 ;  /* 0x000000ffff037224 */ /* 0x000fe200078e0006 */
[----:B------:R-:W-:Y:S06]  /*4020*/  @!P1 BRA `(.L_x_129) ;  /* 0xfffffffc00609947 */ /* 0x000fec000383ffff */
.L_x_128:
[----:B------:R-:W-:Y:S05]  /*4030*/  BSYNC.RECONVERGENT B0 ;  /* 0x0000000000007941 */ /* 0x000fea0003800200 */
.L_x_127:
[----:B------:R-:W-:Y:S01]  /*4040*/  IMAD.IADD R5, R22, 0x1, -R0 ;  /* 0x0000000116057824 */ /* 0x000fe200078e0a00 */
[----:B------:R-:W-:Y:S04]  /*4050*/  BSSY.RECONVERGENT B0, `(.L_x_130) ;  /* 0x000001a000007945 */ /* 0x000fe80003800200 */
[----:B------:R-:W-:-:S13]  /*4060*/  ISETP.GT.AND P1, PT, R5, 0x800, PT ;  /* 0x000008000500780c */ /* 0x000fda0003f24270 */
[----:B------:R-:W-:Y:S05]  /*4070*/  @!P1 BRA `(.L_x_131) ;  /* 0x00000000005c9947 */ /* 0x000fea0003800000 */
[----:B------:R-:W0:Y:S01]  /*4080*/  LDS.64 R6, [R4+-0x2000] ;  /* 0xffe0000004067984 */ /* 0x000e220000000a00 */
[----:B------:R-:W-:Y:S01]  /*4090*/  IADD3 R5, P1, PT, R2, 0x8000, RZ ;  /* 0x0000800002057810 */ /* 0x000fe20007f3e0ff */
[----:B------:R-:W-:Y:S01]  /*40a0*/  VIADD R0, R0, 0x1000 ;  /* 0x0000100000007836 */ /* 0x000fe20000000000 */
[----:B------:R-:W-:Y:S01]  /*40b0*/  PLOP3.LUT P0, PT, PT, PT, PT, 0x8, 0x80 ;  /* 0x000000000080781c */ /* 0x000fe20003f0e170 */
[----:B------:R-:W1:Y:S02]  /*40c0*/  LDS.64 R8, [R4+-0x1000] ;  /* 0xfff0000004087984 */ /* 0x000e640000000a00 */
[----:B------:R-:W-:Y:S02]  /*40d0*/  IMAD.X R24, RZ, RZ, R3, P1 ;  /* 0x000000ffff187224 */ /* 0x000fe400008e0603 */
[----:B------:R-:W2:Y:S04]  /*40e0*/  LDS.64 R10, [R4] ;  /* 0x00000000040a7984 */ /* 0x000ea80000000a00 */
[----:B------:R-:W3:Y:S04]  /*40f0*/  LDS.64 R12, [R4+0x1000] ;  /* 0x00100000040c7984 */ /* 0x000ee80000000a00 */
[----:B------:R-:W4:Y:S04]  /*4100*/  LDS.64 R14, [R4+0x2000] ;  /* 0x00200000040e7984 */ /* 0x000f280000000a00 */
[----:B------:R-:W5:Y:S04]  /*4110*/  LDS.64 R16, [R4+0x3000] ;  /* 0x0030000004107984 */ /* 0x000f680000000a00 */
[----:B------:R-:W5:Y:S04]  /*4120*/  LDS.64 R18, [R4+0x4000] ;  /* 0x0040000004127984 */ /* 0x000f680000000a00 */
[----:B------:R0:W5:Y:S02]  /*4130*/  LDS.64 R20, [R4+0x5000] ;  /* 0x0050000004147984 */ /* 0x0001640000000a00 */
[----:B0-----:R-:W-:-:S02]  /*4140*/  VIADD R4, R4, 0x8000 ;  /* 0x0000800004047836 */ /* 0x001fc40000000000 */
[----:B------:R-:W-:Y:S04]  /*4150*/  STG.E.64 desc[UR6][R2.64+-0x2000], R6 ;  /* 0xffe0000602007986 */ /* 0x000fe8000c101b06 */
[----:B-1----:R-:W-:Y:S04]  /*4160*/  STG.E.64 desc[UR6][R2.64+-0x1000], R8 ;  /* 0xfff0000802007986 */ /* 0x002fe8000c101b06 */
[----:B--2---:R-:W-:Y:S04]  /*4170*/  STG.E.64 desc[UR6][R2.64], R10 ;  /* 0x0000000a02007986 */ /* 0x004fe8000c101b06 */
[----:B---3--:R-:W-:Y:S04]  /*4180*/  STG.E.64 desc[UR6][R2.64+0x1000], R12 ;  /* 0x0010000c02007986 */ /* 0x008fe8000c101b06 */
[----:B----4-:R-:W-:Y:S04]  /*4190*/  STG.E.64 desc[UR6][R2.64+0x2000], R14 ;  /* 0x0020000e02007986 */ /* 0x010fe8000c101b06 */
[----:B-----5:R-:W-:Y:S04]  /*41a0*/  STG.E.64 desc[UR6][R2.64+0x3000], R16 ;  /* 0x0030001002007986 */ /* 0x020fe8000c101b06 */
[----:B------:R-:W-:Y:S04]  /*41b0*/  STG.E.64 desc[UR6][R2.64+0x4000], R18 ;  /* 0x0040001202007986 */ /* 0x000fe8000c101b06 */
[----:B------:R0:W-:Y:S02]  /*41c0*/  STG.E.64 desc[UR6][R2.64+0x5000], R20 ;  /* 0x0050001402007986 */ /* 0x0001e4000c101b06 */
[----:B0-----:R-:W-:-:S02]  /*41d0*/  IMAD.MOV.U32 R2, RZ, RZ, R5 ;  /* 0x000000ffff027224 */ /* 0x001fc400078e0005 */
[----:B------:R-:W-:-:S07]  /*41e0*/  IMAD.MOV.U32 R3, RZ, RZ, R24 ;  /* 0x000000ffff037224 */ /* 0x000fce00078e0018 */
.L_x_131:
[----:B------:R-:W-:Y:S05]  /*41f0*/  BSYNC.RECONVERGENT B0 ;  /* 0x0000000000007941 */ /* 0x000fea0003800200 */
.L_x_130:
[----:B------:R-:W-:-:S13]  /*4200*/  ISETP.LT.OR P0, PT, R0, R22, P0 ;  /* 0x000000160000720c */ /* 0x000fda0000701670 */
[----:B------:R-:W-:Y:S05]  /*4210*/  @!P0 EXIT ;  /* 0x000000000000894d */ /* 0x000fea0003800000 */
[----:B------:R-:W0:Y:S04]  /*4220*/  LDS.64 R6, [R4+-0x2000] ;  /* 0xffe0000004067984 */ /* 0x000e280000000a00 */
[----:B------:R-:W1:Y:S04]  /*4230*/  LDS.64 R8, [R4+-0x1000] ;  /* 0xfff0000004087984 */ /* 0x000e680000000a00 */
[----:B------:R-:W2:Y:S04]  /*4240*/  LDS.64 R10, [R4] ;  /* 0x00000000040a7984 */ /* 0x000ea80000000a00 */
[----:B------:R-:W3:Y:S04]  /*4250*/  LDS.64 R12, [R4+0x1000] ;  /* 0x00100000040c7984 */ /* 0x000ee80000000a00 */
[----:B0-----:R-:W-:Y:S04]  /*4260*/  STG.E.64 desc[UR6][R2.64+-0x2000], R6 ;  /* 0xffe0000602007986 */ /* 0x001fe8000c101b06 */
[----:B-1----:R-:W-:Y:S04]  /*4270*/  STG.E.64 desc[UR6][R2.64+-0x1000], R8 ;  /* 0xfff0000802007986 */ /* 0x002fe8000c101b06 */
[----:B--2---:R-:W-:Y:S04]  /*4280*/  STG.E.64 desc[UR6][R2.64], R10 ;  /* 0x0000000a02007986 */ /* 0x004fe8000c101b06 */
[----:B---3--:R-:W-:Y:S01]  /*4290*/  STG.E.64 desc[UR6][R2.64+0x1000], R12 ;  /* 0x0010000c02007986 */ /* 0x008fe2000c101b06 */
[----:B------:R-:W-:Y:S05]  /*42a0*/  EXIT ;  /* 0x000000000000794d */ /* 0x000fea0003800000 */
.L_x_79:
[----:B------:R-:W0:Y:S01]  /*42b0*/  LDC.64 R2, c[0x0][0x3c8] ;  /* 0x0000f200ff027b82 */ /* 0x000e220000000a00 */
[----:B------:R-:W1:Y:S01]  /*42c0*/  LDCU.128 UR8, c[0x0][0x380] ;  /* 0x00007000ff0877ac */ /* 0x000e620008000c00 */
[----:B0-----:R-:W-:-:S05]  /*42d0*/  IMAD.WIDE.U32 R10, R36, 0x10, R2 ;  /* 0x00000010240a7825 */ /* 0x001fca00078e0002 */
[----:B------:R-:W2:Y:S04]  /*42e0*/  LDG.E R5, desc[UR6][R10.64+0x10] ;  /* 0x000010060a057981 */ /* 0x000ea8000c1e1900 */
[----:B------:R-:W2:Y:S04]  /*42f0*/  LDG.E.64 R6, desc[UR6][R10.64] ;  /* 0x000000060a067981 */ /* 0x000ea8000c1e1b00 */
[----:B------:R-:W3:Y:S04]  /*4300*/  LDG.E.64 R8, desc[UR6][R10.64+0x8] ;  /* 0x000008060a087981 */ /* 0x000ee8000c1e1b00 */
[----:B------:R-:W3:Y:S01]  /*4310*/  LDG.E R13, desc[UR6][R10.64+0x18] ;  /* 0x000018060a0d7981 */ /* 0x000ee2000c1e1900 */
[----:B------:R-:W-:Y:S01]  /*4320*/  BSSY.RECONVERGENT B0, `(.L_x_132) ;  /* 0x0000019000007945 */ /* 0x000fe20003800200 */
[----:B------:R-:W0:Y:S02]  /*4330*/  S2R R3, SR_TID.X ;  /* 0x0000000000037919 */ /* 0x000e240000002100 */
[C---:B0-----:R-:W-:Y:S01]  /*4340*/  VIADD R17, R3.reuse, 0x600 ;  /* 0x0000060003117836 */ /* 0x041fe20000000000 */
[----:B------:R-:W-:Y:S01]  /*4350*/  LOP3.LUT R19, R3, 0x800, RZ, 0xfc, !PT ;  /* 0x0000080003137812 */ /* 0x000fe200078efcff */
[----:B--2---:R-:W-:Y:S01]  /*4360*/  IMAD.IADD R2, R5, 0x1, -R6 ;  /* 0x0000000105027824 */ /* 0x004fe200078e0a06 */
[----:B------:R-:W-:-:S03]  /*4370*/  IADD3 R12, P0, PT, R6, R3, RZ ;  /* 0x00000003060c7210 */ /* 0x000fc60007f1e0ff */
[----:B------:R-:W-:Y:S01]  /*4380*/  IMAD.IADD R15, R3, 0x1, -R2 ;  /* 0x00000001030f7824 */ /* 0x000fe200078e0a02 */
[----:B-1----:R-:W-:Y:S01]  /*4390*/  LEA R6, P3, R12, UR8, 0x3 ;  /* 0x000000080c067c11 */ /* 0x002fe2000f8618ff */
[----:B------:R-:W-:Y:S02]  /*43a0*/  IMAD.X R7, RZ, RZ, R7, P0 ;  /* 0x000000ffff077224 */ /* 0x000fe400000e0607 */
[----:B---3--:R-:W-:Y:S01]  /*43b0*/  IMAD.IADD R5, R13, 0x1, -R8 ;  /* 0x000000010d057824 */ /* 0x008fe200078e0a08 */
[----:B------:R-:W-:Y:S01]  /*43c0*/  IADD3 R0, P1, PT, R8, R15, RZ ;  /* 0x0000000f08007210 */ /* 0x000fe20007f3e0ff */
[----:B------:R-:W-:Y:S01]  /*43d0*/  VIADD R13, R3, 0x200 ;  /* 0x00000200030d7836 */ /* 0x000fe20000000000 */
[----:B------:R-:W-:Y:S01]  /*43e0*/  LEA.HI.X R7, R12, UR9, R7, 0x3, P3 ;  /* 0x000000090c077c11 */ /* 0x000fe200098f1c07 */
[----:B------:R-:W-:Y:S01]  /*43f0*/  IMAD.IADD R4, R2, 0x1, R5 ;  /* 0x0000000102047824 */ /* 0x000fe200078e0205 */
[----:B------:R-:W-:Y:S02]  /*4400*/  LEA.HI.X.SX32 R9, R15, R9, 0x1, P1 ;  /* 0x000000090f097211 */ /* 0x000fe400008f0eff */
[----:B------:R-:W-:-:S02]  /*4410*/  LEA R10, P4, R0, UR10, 0x3 ;  /* 0x0000000a000a7c11 */ /* 0x000fc4000f8818ff */
[CC--:B------:R-:W-:Y:S02]  /*4420*/  ISETP.GE.AND P0, PT, R3.reuse, R4.reuse, PT ;  /* 0x000000040300720c */ /* 0x0c0fe40003f06270 */
[----:B------:R-:W-:Y:S02]  /*4430*/  LOP3.LUT R15, R3, 0x400, RZ, 0xfc, !PT ;  /* 0x00000400030f7812 */ /* 0x000fe400078efcff */
[----:B------:R-:W-:Y:S02]  /*4440*/  LEA.HI.X R11, R0, UR11, R9, 0x3, P4 ;  /* 0x0000000b000b7c11 */ /* 0x000fe4000a0f1c09 */
[-C--:B------:R-:W-:Y:S02]  /*4450*/  ISETP.GE.AND P1, PT, R13, R4.reuse, PT ;  /* 0x000000040d00720c */ /* 0x080fe40003f26270 */
[----:B------:R-:W-:-:S05]  /*4460*/  ISETP.GE.AND P2, PT, R15, R4, PT ;  /* 0x000000040f00720c */ /* 0x000fca0003f46270 */
[----:B------:R-:W-:Y:S08]  /*4470*/  @P0 BRA `(.L_x_133) ;  /* 0x00000000000c0947 */ /* 0x000ff00003800000 */
[----:B------:R-:W-:-:S13]  /*4480*/  ISETP.GE.AND P0, PT, R3, R2, PT ;  /* 0x000000020300720c */ /* 0x000fda0003f06270 */
[----:B------:R0:W5:Y:S04]  /*4490*/  @!P0 LDG.E.64 R8, desc[UR6][R6.64] ;  /* 0x0000000606088981 */ /* 0x000168000c1e1b00 */
[----:B------:R0:W5:Y:S02]  /*44a0*/  @P0 LDG.E.64 R8, desc[UR6][R10.64] ;  /* 0x000000060a080981 */ /* 0x000164000c1e1b00 */
.L_x_133:
[----:B------:R-:W-:Y:S05]  /*44b0*/  BSYNC.RECONVERGENT B0 ;  /* 0x0000000000007941 */ /* 0x000fea0003800200 */
.L_x_132:
[----:B------:R-:W-:Y:S04]  /*44c0*/  BSSY.RECONVERGENT B0, `(.L_x_134) ;  /* 0x0000005000007945 */ /* 0x000fe80003800200 */
[----:B------:R-:W-:Y:S05]  /*44d0*/  @P1 BRA `(.L_x_135) ;  /* 0x00000000000c1947 */ /* 0x000fea0003800000 */
[----:B------:R-:W-:-:S13]  /*44e0*/  ISETP.GE.AND P0, PT, R13, R2, PT ;  /* 0x000000020d00720c */ /* 0x000fda0003f06270 */
[----:B------:R1:W5:Y:S04]  /*44f0*/  @P0 LDG.E.64 R12, desc[UR6][R10.64+0x1000] ;  /* 0x001000060a0c0981 */ /* 0x000368000c1e1b00 */
[----:B------:R1:W5:Y:S02]  /*4500*/  @!P0 LDG.E.64 R12, desc[UR6][R6.64+0x1000] ;  /* 0x00100006060c8981 */ /* 0x000364000c1e1b00 */
.L_x_135:
[----:B------:R-:W-:Y:S05]  /*4510*/  BSYNC.RECONVERGENT B0 ;  /* 0x0000000000007941 */ /* 0x000fea0003800200 */
.L_x_134:
[----:B------:R-:W-:Y:S04]  /*4520*/  BSSY.RECONVERGENT B0, `(.L_x_136) ;  /* 0x0000005000007945 */ /* 0x000fe80003800200 */
[----:B------:R-:W-:Y:S05]  /*4530*/  @P2 BRA `(.L_x_137) ;  /* 0x00000000000c2947 */ /* 0x000fea0003800000 */
[----:B------:R-:W-:-:S13]  /*4540*/  ISETP.GE.AND P0, PT, R15, R2, PT ;  /* 0x000000020f00720c */ /* 0x000fda0003f06270 */
[----:B------:R2:W5:Y:S04]  /*4550*/  @P0 LDG.E.64 R14, desc[UR6][R10.64+0x2000] ;  /* 0x002000060a0e0981 */ /* 0x000568000c1e1b00 */
[----:B------:R2:W5:Y:S02]  /*4560*/  @!P0 LDG.E.64 R14, desc[UR6][R6.64+0x2000] ;  /* 0x00200006060e8981 */ /* 0x000564000c1e1b00 */
.L_x_137:
[----:B------:R-:W-:Y:S05]  /*4570*/  BSYNC.RECONVERGENT B0 ;  /* 0x0000000000007941 */ /* 0x000fea0003800200 */
.L_x_136:
[-C--:B------:R-:W-:Y:S01]  /*4580*/  ISETP.GE.AND P6, PT, R17, R4.reuse, PT ;  /* 0x000000041100720c */ /* 0x080fe20003fc6270 */
[C---:B------:R-:W-:Y:S01]  /*4590*/  VIADD R21, R3.reuse, 0xa00 ;  /* 0x00000a0003157836 */ /* 0x040fe20000000000 */
[C---:B------:R-:W-:Y:S01]  /*45a0*/  LOP3.LUT R23, R3.reuse, 0xc00, RZ, 0xfc, !PT ;  /* 0x00000c0003177812 */ /* 0x040fe200078efcff */
[C---:B------:R-:W-:Y:S01]  /*45b0*/  VIADD R25, R3.reuse, 0xe00 ;  /* 0x00000e0003197836 */ /* 0x040fe20000000000 */
[C---:B------:R-:W-:Y:S01]  /*45c0*/  LOP3.LUT R27, R3.reuse, 0x1000, RZ, 0xfc, !PT ;  /* 0x00001000031b7812 */ /* 0x040fe200078efcff */
[----:B------:R-:W-:Y:S01]  /*45d0*/  VIADD R29, R3, 0x1200 ;  /* 0x00001200031d7836 */ /* 0x000fe20000000000 */
[----:B------:R-:W-:Y:S01]  /*45e0*/  BSSY.RECONVERGENT B0, `(.L_x_138) ;  /* 0x000000b000007945 */ /* 0x000fe20003800200 */
[-C--:B------:R-:W-:Y:S02]  /*45f0*/  ISETP.GE.AND P0, PT, R19, R4.reuse, PT ;  /* 0x000000041300720c */ /* 0x080fe40003f06270 */
[-C--:B------:R-:W-:Y:S02]  /*4600*/  ISETP.GE.AND P1, PT, R21, R4.reuse, PT ;  /* 0x000000041500720c */ /* 0x080fe40003f26270 */
[----:B------:R-:W-:-:S02]  /*4610*/  ISETP.GE.AND P2, PT, R23, R4, PT ;  /* 0x000000041700720c */ /* 0x000fc40003f46270 */
[-C--:B------:R-:W-:Y:S02]  /*4620*/  ISETP.GE.AND P3, PT, R25, R4.reuse, PT ;  /* 0x000000041900720c */ /* 0x080fe40003f66270 */
[-C--:B------:R-:W-:Y:S02]  /*4630*/  ISETP.GE.AND P4, PT, R27, R4.reuse, PT ;  /* 0x000000041b00720c */ /* 0x080fe40003f86270 */
[----:B------:R-:W-:Y:S01]  /*4640*/  ISETP.GE.AND P5, PT, R29, R4, PT ;  /* 0x000000041d00720c */ /* 0x000fe20003fa6270 */
[----:B------:R-:W-:-:S12]  /*4650*/  @P6 BRA `(.L_x_139) ;  /* 0x00000000000c6947 */ /* 0x000fd80003800000 */
[----:B------:R-:W-:-:S13]  /*4660*/  ISETP.GE.AND P6, PT, R17, R2, PT ;  /* 0x000000021100720c */ /* 0x000fda0003fc6270 */
[----:B------:R3:W5:Y:S04]  /*4670*/  @P6 LDG.E.64 R16, desc[UR6][R10.64+0x3000] ;  /* 0x003000060a106981 */ /* 0x000768000c1e1b00 */
[----:B------:R3:W5:Y:S02]  /*4680*/  @!P6 LDG.E.64 R16, desc[UR6][R6.64+0x3000] ;  /* 0x003000060610e981 */ /* 0x000764000c1e1b00 */
.L_x_139:
[----:B------:R-:W-:Y:S05]  /*4690*/  BSYNC.RECONVERGENT B0 ;  /* 0x0000000000007941 */ /* 0x000fea0003800200 */
.L_x_138:
[----:B------:R-:W-:Y:S04]  /*46a0*/  BSSY.RECONVERGENT B0, `(.L_x_140) ;  /* 0x0000005000007945 */ /* 0x000fe80003800200 */
[----:B------:R-:W-:Y:S05]  /*46b0*/  @P0 BRA `(.L_x_141) ;  /* 0x00000000000c0947 */ /* 0x000fea0003800000 */
[----:B------:R-:W-:-:S13]  /*46c0*/  ISETP.GE.AND P0, PT, R19, R2, PT ;  /* 0x000000021300720c */ /* 0x000fda0003f06270 */
[----:B------:R4:W5:Y:S04]  /*46d0*/  @P0 LDG.E.64 R18, desc[UR6][R10.64+0x4000] ;  /* 0x004000060a120981 */ /* 0x000968000c1e1b00 */
[----:B------:R4:W5:Y:S02]  /*46e0*/  @!P0 LDG.E.64 R18, desc[UR6][R6.64+0x4000] ;  /* 0x0040000606128981 */ /* 0x000964000c1e1b00 */
.L_x_141:
[----:B------:R-:W-:Y:S05]  /*46f0*/  BSYNC.RECONVERGENT B0 ;  /* 0x0000000000007941 */ /* 0x000fea0003800200 */
.L_x_140:
[----:B------:R-:W-:Y:S04]  /*4700*/  BSSY.RECONVERGENT B0, `(.L_x_142) ;  /* 0x0000005000007945 */ /* 0x000fe80003800200 */
[----:B------:R-:W-:Y:S05]  /*4710*/  @P1 BRA `(.L_x_143) ;  /* 0x00000000000c1947 */ /* 0x000fea0003800000 */
[----:B------:R-:W-:-:S13]  /*4720*/  ISETP.GE.AND P0, PT, R21, R2, PT ;  /* 0x000000021500720c */ /* 0x000fda0003f06270 */
[----:B------:R0:W5:Y:S04]  /*4730*/  @P0 LDG.E.64 R20, desc[UR6][R10.64+0x5000] ;  /* 0x005000060a140981 */ /* 0x000168000c1e1b00 */
[----:B------:R0:W5:Y:S02]  /*4740*/  @!P0 LDG.E.64 R20, desc[UR6][R6.64+0x5000] ;  /* 0x0050000606148981 */ /* 0x000164000c1e1b00 */
.L_x_143:
[----:B------:R-:W-:Y:S05]  /*4750*/  BSYNC.RECONVERGENT B0 ;  /* 0x0000000000007941 */ /* 0x000fea0003800200 */
.L_x_142:
[----:B------:R-:W-:Y:S04]  /*4760*/  BSSY.RECONVERGENT B0, `(.L_x_144) ;  /* 0x0000005000007945 */ /* 0x000fe80003800200 */
[----:B------:R-:W-:Y:S05]  /*4770*/  @P2 BRA `(.L_x_145) ;  /* 0x00000000000c2947 */ /* 0x000fea0003800000 */
[----:B------:R-:W-:-:S13]  /*4780*/  ISETP.GE.AND P0, PT, R23, R2, PT ;  /* 0x000000021700720c */ /* 0x000fda0003f06270 */
[----:B------:R0:W5:Y:S04]  /*4790*/  @P0 LDG.E.64 R22, desc[UR6][R10.64+0x6000] ;  /* 0x006000060a160981 */ /* 0x000168000c1e1b00 */
[----:B------:R0:W5:Y:S02]  /*47a0*/  @!P0 LDG.E.64 R22, desc[UR6][R6.64+0x6000] ;  /* 0x0060000606168981 */ /* 0x000164000c1e1b00 */
.L_x_145:
[----:B------:R-:W-:Y:S05]  /*47b0*/  BSYNC.RECONVERGENT B0 ;  /* 0x0000000000007941 */ /* 0x000fea0003800200 */
.L_x_144:
[----:B------:R-:W-:Y:S04]  /*47c0*/  BSSY.RECONVERGENT B0, `(.L_x_146) ;  /* 0x0000005000007945 */ /* 0x000fe80003800200 */
[----:B------:R-:W-:Y:S05]  /*47d0*/  @P3 BRA `(.L_x_147) ;  /* 0x00000000000c3947 */ /* 0x000fea0003800000 */
[----:B------:R-:W-:-:S13]  /*47e0*/  ISETP.GE.AND P0, PT, R25, R2, PT ;  /* 0x000000021900720c */ /* 0x000fda0003f06270 */
[----:B------:R0:W5:Y:S04]  /*47f0*/  @P0 LDG.E.64 R24, desc[UR6][R10.64+0x7000] ;  /* 0x007000060a180981 */ /* 0x000168000c1e1b00 */
[----:B------:R0:W5:Y:S02]  /*4800*/  @!P0 LDG.E.64 R24, desc[UR6][R6.64+0x7000] ;  /* 0x0070000606188981 */ /* 0x000164000c1e1b00 */
.L_x_147:
[----:B------:R-:W-:Y:S05]  /*4810*/  BSYNC.RECONVERGENT B0 ;  /* 0x0000000000007941 */ /* 0x000fea0003800200 */
.L_x_146:
[----:B------:R-:W-:Y:S04]  /*4820*/  BSSY.RECONVERGENT B0, `(.L_x_148) ;  /* 0x0000005000007945 */ /* 0x000fe80003800200 */
[----:B------:R-:W-:Y:S05]  /*4830*/  @P4 BRA `(.L_x_149) ;  /* 0x00000000000c4947 */ /* 0x000fea0003800000 */
[----:B------:R-:W-:-:S13]  /*4840*/  ISETP.GE.AND P0, PT, R27, R2, PT ;  /* 0x000000021b00720c */ /* 0x000fda0003f06270 */
[----:B------:R0:W5:Y:S04]  /*4850*/  @P0 LDG.E.64 R26, desc[UR6][R10.64+0x8000] ;  /* 0x008000060a1a0981 */ /* 0x000168000c1e1b00 */
[----:B------:R0:W5:Y:S02]  /*4860*/  @!P0 LDG.E.64 R26, desc[UR6][R6.64+0x8000] ;  /* 0x00800006061a8981 */ /* 0x000164000c1e1b00 */
.L_x_149:
[----:B------:R-:W-:Y:S05]  /*4870*/  BSYNC.RECONVERGENT B0 ;  /* 0x0000000000007941 */ /* 0x000fea0003800200 */
.L_x_148:
[----:B------:R-:W-:Y:S04]  /*4880*/  BSSY.RECONVERGENT B0, `(.L_x_150) ;  /* 0x0000005000007945 */ /* 0x000fe80003800200 */
[----:B------:R-:W-:Y:S05]  /*4890*/  @P5 BRA `(.L_x_151) ;  /* 0x00000000000c5947 */ /* 0x000fea0003800000 */
[----:B------:R-:W-:-:S13]  /*48a0*/  ISETP.GE.AND P0, PT, R29, R2, PT ;  /* 0x000000021d00720c */ /* 0x000fda0003f06270 */
[----:B------:R0:W5:Y:S04]  /*48b0*/  @P0 LDG.E.64 R28, desc[UR6][R10.64+0x9000] ;  /* 0x009000060a1c0981 */ /* 0x000168000c1e1b00 */
[----:B------:R0:W5:Y:S02]  /*48c0*/  @!P0 LDG.E.64 R28, desc[UR6][R6.64+0x9000] ;  /* 0x00900006061c8981 */ /* 0x000164000c1e1b00 */
.L_x_151:
[----:B------:R-:W-:Y:S05]  /*48d0*/  BSYNC.RECONVERGENT B0 ;  /* 0x0000000000007941 */ /* 0x000fea0003800200 */
.L_x_150:
[----:B------:R-:W0:Y:S02]  /*48e0*/  S2UR UR5, SR_CgaCtaId ;  /* 0x00000000000579c3 */ /* 0x000e240000008800 */
[----:B01234-:R-:W-:Y:S01]  /*48f0*/  IMAD R7, R3, 0xa, RZ ;  /* 0x0000000a03077824 */ /* 0x01ffe200078e02ff */
[----:B------:R-:W-:Y:S01]  /*4900*/  UMOV UR4, 0x400 ;  /* 0x0000040000047882 */ /* 0x000fe20000000000 */
[----:B------:R-:W-:Y:S03]  /*4910*/  BSSY.RECONVERGENT B0, `(.L_x_152) ;  /* 0x0000023000007945 */ /* 0x000fe60003800200 */
[----:B------:R-:W-:-:S04]  /*4920*/  VIMNMX R4, PT, PT, R7, R4, PT ;  /* 0x0000000407047248 */ /* 0x000fc80003fe0100 */
[----:B------:R-:W-:Y:S02]  /*4930*/  VIADDMNMX R7, R4, -R5, RZ, !PT ;  /* 0x8000000504077246 */ /* 0x000fe400078001ff */
[----:B------:R-:W-:-:S04]  /*4940*/  VIMNMX R10, PT, PT, R2, R4, PT ;  /* 0x00000004020a7248 */ /* 0x000fc80003fe0100 */
[----:B------:R-:W-:Y:S01]  /*4950*/  ISETP.GE.AND P0, PT, R7, R10, PT ;  /* 0x0000000a0700720c */ /* 0x000fe20003f06270 */
[----:B------:R-:W-:-:S06]  /*4960*/  ULEA UR4, UR5, UR4, 0x18 ;  /* 0x0000000405047291 */ /* 0x000fcc000f8ec0ff */
[----:B------:R-:W-:-:S04]  /*4970*/  IMAD.U32 R0, RZ, RZ, UR4 ;  /* 0x00000004ff007e24 */ /* 0x000fc8000f8e00ff */
[----:B------:R-:W-:Y:S02]  /*4980*/  IMAD R11, R3, 0x8, R0 ;  /* 0x00000008030b7824 */ /* 0x000fe400078e0200 */
[----:B------:R-:W-:-:S03]  /*4990*/  VIADD R6, R0, 0x800 ;  /* 0x0000080000067836 */ /* 0x000fc60000000000 */
[----:B-----5:R0:W-:Y:S04]  /*49a0*/  STS.64 [R11+0x800], R8 ;  /* 0x000800080b007388 */ /* 0x0201e80000000a00 */
        /* <DEDUP_REMOVED lines=8> */
[----:B------:R1:W-:Y:S04]  /*4a30*/  STS.64 [R11+0x8800], R26 ;  /* 0x0088001a0b007388 */ /* 0x0003e80000000a00 */
[----:B------:R1:W-:Y:S01]  /*4a40*/  STS.64 [R11+0x9800], R28 ;  /* 0x0098001c0b007388 */ /* 0x0003e20000000a00 */
[----:B------:R-:W-:Y:S06]  /*4a50*/  BAR.SYNC.DEFER_BLOCKING 0x0 ;  /* 0x0000000000007b1d */ /* 0x000fec0000010000 */
[----:B------:R-:W-:Y:S05]  /*4a60*/  @P0 BRA `(.L_x_153) ;  /* 0x0000000000340947 */ /* 0x000fea0003800000 */
.L_x_154:
[----:B------:R-:W-:-:S05]  /*4a70*/  IMAD.IADD R9, R10, 0x1, R7 ;  /* 0x000000010a097824 */ /* 0x000fca00078e0207 */
[----:B------:R-:W-:-:S04]  /*4a80*/  SHF.R.S32.HI R9, RZ, 0x1, R9 ;  /* 0x00000001ff097819 */ /* 0x000fc80000011409 */
[----:B-1----:R-:W-:-:S05]  /*4a90*/  LOP3.LUT R11, RZ, R9, RZ, 0x33, !PT ;  /* 0x00000009ff0b7212 */ /* 0x002fca00078e33ff */
[----:B------:R-:W-:Y:S02]  /*4aa0*/  IMAD.IADD R13, R4, 0x1, R11 ;  /* 0x00000001040d7824 */ /* 0x000fe400078e020b */
[----:B------:R-:W-:Y:S02]  /*4ab0*/  IMAD R11, R9, 0x8, R0 ;  /* 0x00000008090b7824 */ /* 0x000fe400078e0200 */
[----:B------:R-:W-:-:S04]  /*4ac0*/  IMAD R13, R13, 0x8, R8 ;  /* 0x000000080d0d7824 */ /* 0x000fc800078e0208 */
[----:B------:R-:W-:Y:S04]  /*4ad0*/  LDS R11, [R11+0x800] ;  /* 0x000800000b0b7984 */ /* 0x000fe80000000800 */
[----:B------:R-:W0:Y:S02]  /*4ae0*/  LDS R12, [R13] ;  /* 0x000000000d0c7984 */ /* 0x000e240000000800 */
[----:B0-----:R-:W-:-:S04]  /*4af0*/  ISETP.GE.AND P0, PT, R12, R11, PT ;  /* 0x0000000b0c00720c */ /* 0x001fc80003f06270 */
[----:B------:R-:W-:-:S09]  /*4b00*/  SEL R10, R9, R10, !P0 ;  /* 0x0000000a090a7207 */ /* 0x000fd20004000000 */
[----:B------:R-:W-:-:S05]  /*4b10*/  @P0 VIADD R7, R9, 0x1 ;  /* 0x0000000109070836 */ /* 0x000fca0000000000 */
[----:B------:R-:W-:-:S13]  /*4b20*/  ISETP.GE.AND P0, PT, R7, R10, PT ;  /* 0x0000000a0700720c */ /* 0x000fda0003f06270 */
[----:B------:R-:W-:Y:S05]  /*4b30*/  @!P0 BRA `(.L_x_154) ;  /* 0xfffffffc00cc8947 */ /* 0x000fea000383ffff */
.L_x_153:
[----:B------:R-:W-:Y:S05]  /*4b40*/  BSYNC.RECONVERGENT B0 ;  /* 0x0000000000007941 */ /* 0x000fea0003800200 */
.L_x_152:
[----:B------:R-:W-:Y:S01]  /*4b50*/  IMAD.IADD R9, R4, 0x1, -R7 ;  /* 0x0000000104097824 */ /* 0x000fe200078e0a07 */
[----:B------:R-:W-:Y:S01]  /*4b60*/  BSSY.RECONVERGENT B0, `(.L_x_155) ;  /* 0x0000092000007945 */ /* 0x000fe20003800200 */
[----:B------:R-:W-:-:S03]  /*4b70*/  IMAD.MOV.U32 R10, RZ, RZ, RZ ;  /* 0x000000ffff0a7224 */ /* 0x000fc600078e00ff */
[----:B------:R-:W-:-:S13]  /*4b80*/  ISETP.GE.AND P0, PT, R9, R5, PT ;  /* 0x000000050900720c */ /* 0x000fda0003f06270 */
[----:B------:R-:W-:Y:S05]  /*4b90*/  @P0 BRA `(.L_x_156) ;  /* 0x0000000800380947 */ /* 0x000fea0003800000 */
[----:B------:R-:W-:Y:S01]  /*4ba0*/  ISETP.GE.AND P0, PT, R7, 0x1, PT ;  /* 0x000000010700780c */ /* 0x000fe20003f06270 */
[----:B-1----:R-:W-:Y:S01]  /*4bb0*/  IMAD R11, R9, 0x8, R8 ;  /* 0x00000008090b7824 */ /* 0x002fe200078e0208 */
        /* <DEDUP_REMOVED lines=31> */
.L_x_159:
        /* <DEDUP_REMOVED lines=10> */
.L_x_160:
[----:B------:R-:W-:-:S13]  /*4e50*/  ISETP.GE.AND P0, PT, R12, R13, PT ;  /* 0x0000000d0c00720c */ /* 0x000fda0003f06270 */
[----:B------:R-:W-:Y:S05]  /*4e60*/  @P0 BREAK.RELIABLE B2 ;  /* 0x0000000000020942 */ /* 0x000fea0003800100 */
[----:B------:R-:W-:Y:S05]  /*4e70*/  @P0 BRA `(.L_x_161) ;  /* 0x0000000000280947 */ /* 0x000fea0003800000 */
[----:B------:R-:W-:Y:S05]  /*4e80*/  BSYNC.RELIABLE B2 ;  /* 0x0000000000027941 */ /* 0x000fea0003800100 */
.L_x_158:
        /* <DEDUP_REMOVED lines=9> */
.L_x_161:
[----:B------:R-:W-:Y:S05]  /*4f20*/  BSYNC.RECONVERGENT B1 ;  /* 0x0000000000017941 */ /* 0x000fea0003800200 */
.L_x_157:
[C---:B------:R-:W-:Y:S01]  /*4f30*/  ISETP.GE.AND P0, PT, R9.reuse, 0x1, PT ;  /* 0x000000010900780c */ /* 0x040fe20003f06270 */
[----:B------:R-:W-:Y:S01]  /*4f40*/  IMAD.MOV.U32 R14, RZ, RZ, RZ ;  /* 0x000000ffff0e7224 */ /* 0x000fe200078e00ff */
[----:B------:R-:W-:Y:S04]  /*4f50*/  BSSY.RECONVERGENT B1, `(.L_x_162) ;  /* 0x0000034000017945 */ /* 0x000fe80003800200 */
[----:B------:R-:W-:Y:S07]  /*4f60*/  BSSY.RELIABLE B2, `(.L_x_163) ;  /* 0x0000029000027945 */ /* 0x000fee0003800100 */
[----:B------:R-:W-:-:S05]  /*4f70*/  @P0 IMAD R13, R9, 0x1ff, RZ ;  /* 0x000001ff090d0824 */ /* 0x000fca00078e02ff */
[----:B------:R-:W-:Y:S01]  /*4f80*/  @P0 SHF.R.S32.HI R15, RZ, 0x9, R13 ;  /* 0x00000009ff0f0819 */ /* 0x000fe2000001140d */
[----:B------:R-:W-:-:S04]  /*4f90*/  IMAD.MOV.U32 R13, RZ, RZ, R9 ;  /* 0x000000ffff0d7224 */ /* 0x000fc800078e0009 */
        /* <DEDUP_REMOVED lines=24> */
.L_x_164:
        /* <DEDUP_REMOVED lines=10> */
.L_x_165:
[----:B------:R-:W-:-:S13]  /*51c0*/  ISETP.GE.AND P0, PT, R14, R13, PT ;  /* 0x0000000d0e00720c */ /* 0x000fda0003f06270 */
[----:B------:R-:W-:Y:S05]  /*51d0*/  @P0 BREAK.RELIABLE B2 ;  /* 0x0000000000020942 */ /* 0x000fea0003800100 */
[----:B------:R-:W-:Y:S05]  /*51e0*/  @P0 BRA `(.L_x_166) ;  /* 0x0000000000280947 */ /* 0x000fea0003800000 */
[----:B------:R-:W-:Y:S05]  /*51f0*/  BSYNC.RELIABLE B2 ;  /* 0x0000000000027941 */ /* 0x000fea0003800100 */
.L_x_163:
        /* <DEDUP_REMOVED lines=9> */
.L_x_166:
[----:B------:R-:W-:Y:S05]  /*5290*/  BSYNC.RECONVERGENT B1 ;  /* 0x0000000000017941 */ /* 0x000fea0003800200 */
.L_x_162:
[----:B------:R-:W-:Y:S01]  /*52a0*/  IMAD.IADD R16, R9, 0x1, -R14 ;  /* 0x0000000109107824 */ /* 0x000fe200078e0a0e */
[----:B------:R-:W-:Y:S04]  /*52b0*/  BSSY.RECONVERGENT B1, `(.L_x_167) ;  /* 0x0000014000017945 */ /* 0x000fe80003800200 */
[----:B------:R-:W-:-:S04]  /*52c0*/  IADD3 R13, PT, PT, R16, R7, -R12 ;  /* 0x00000007100d7210 */ /* 0x000fc80007ffe80c */
[----:B------:R-:W-:-:S04]  /*52d0*/  SHF.R.S32.HI R7, RZ, 0x1, R13 ;  /* 0x00000001ff077819 */ /* 0x000fc8000001140d */
[----:B------:R-:W-:Y:S01]  /*52e0*/  VIMNMX R18, PT, PT, R16, R7, !PT ;  /* 0x0000000710127248 */ /* 0x000fe20007fe0100 */
[----:B------:R-:W-:-:S03]  /*52f0*/  IMAD.MOV.U32 R7, RZ, RZ, RZ ;  /* 0x000000ffff077224 */ /* 0x000fc600078e00ff */
[----:B------:R-:W-:-:S04]  /*5300*/  IADD3 R14, PT, PT, R14, 0x1, R18 ;  /* 0x000000010e0e7810 */ /* 0x000fc80007ffe012 */
[----:B------:R-:W-:-:S05]  /*5310*/  VIMNMX R14, PT, PT, R14, R5, PT ;  /* 0x000000050e0e7248 */ /* 0x000fca0003fe0100 */
[----:B------:R-:W-:-:S05]  /*5320*/  IMAD.IADD R14, R14, 0x1, -R9 ;  /* 0x000000010e0e7824 */ /* 0x000fca00078e0a09 */
[----:B------:R-:W-:-:S13]  /*5330*/  ISETP.GE.AND P0, PT, R14, 0x1, PT ;  /* 0x000000010e00780c */ /* 0x000fda0003f06270 */
[----:B------:R-:W-:Y:S05]  /*5340*/  @!P0 BRA `(.L_x_168) ;  /* 0x0000000000288947 */ /* 0x000fea0003800000 */
[----:B------:R-:W-:-:S07]  /*5350*/  IMAD.MOV.U32 R7, RZ, RZ, RZ ;  /* 0x000000ffff077224 */ /* 0x000fce00078e00ff */
.L_x_169:
[----:B------:R-:W-:-:S05]  /*5360*/  IMAD.IADD R8, R7, 0x1, R14 ;  /* 0x0000000107087824 */ /* 0x000fca00078e020e */
[----:B------:R-:W-:-:S05]  /*5370*/  SHF.R.S32.HI R8, RZ, 0x1, R8 ;  /* 0x00000001ff087819 */ /* 0x000fca0000011408 */
[----:B------:R-:W-:-:S06]  /*5380*/  IMAD R9, R8, 0x8, R11 ;  /* 0x0000000808097824 */ /* 0x000fcc00078e020b */
[----:B------:R-:W0:Y:S02]  /*5390*/  LDS R9, [R9] ;  /* 0x0000000009097984 */ /* 0x000e240000000800 */
[----:B0-----:R-:W-:-:S04]  /*53a0*/  ISETP.GE.AND P0, PT, R10, R9, PT ;  /* 0x000000090a00720c */ /* 0x001fc80003f06270 */
[----:B------:R-:W-:-:S09]  /*53b0*/  SEL R14, R8, R14, !P0 ;  /* 0x0000000e080e7207 */ /* 0x000fd20004000000 */
[----:B------:R-:W-:-:S05]  /*53c0*/  @P0 VIADD R7, R8, 0x1 ;  /* 0x0000000108070836 */ /* 0x000fca0000000000 */
[----:B------:R-:W-:-:S13]  /*53d0*/  ISETP.GE.AND P0, PT, R7, R14, PT ;  /* 0x0000000e0700720c */ /* 0x000fda0003f06270 */
[----:B------:R-:W-:Y:S05]  /*53e0*/  @!P0 BRA `(.L_x_169) ;  /* 0xfffffffc00dc8947 */ /* 0x000fea000383ffff */
.L_x_168:
[----:B------:R-:W-:Y:S05]  /*53f0*/  BSYNC.RECONVERGENT B1 ;  /* 0x0000000000017941 */ /* 0x000fea0003800200 */
.L_x_167:
[----:B------:R-:W-:-:S05]  /*5400*/  IMAD.IADD R7, R16, 0x1, R7 ;  /* 0x0000000110077824 */ /* 0x000fca00078e0207 */
[CC--:B------:R-:W-:Y:S02]  /*5410*/  VIMNMX R8, PT, PT, R18.reuse, R7.reuse, PT ;  /* 0x0000000712087248 */ /* 0x0c0fe40003fe0100 */
[----:B------:R-:W-:-:S03]  /*5420*/  ISETP.GE.AND P0, PT, R18, R7, PT ;  /* 0x000000071200720c */ /* 0x000fc60003f06270 */
[----:B------:R-:W-:Y:S02]  /*5430*/  IMAD.IADD R7, R13, 0x1, -R8 ;  /* 0x000000010d077824 */ /* 0x000fe400078e0a08 */
[----:B------:R-:W-:-:S05]  /*5440*/  VIADD R8, R8, 0x1 ;  /* 0x0000000108087836 */ /* 0x000fca0000000000 */
[C---:B------:R-:W-:Y:S01]  /*5450*/  ISETP.EQ.AND P0, PT, R7.reuse, R8, !P0 ;  /* 0x000000080700720c */ /* 0x040fe20004702270 */
[----:B------:R-:W-:-:S03]  /*5460*/  IMAD.IADD R7, R7, 0x1, R12 ;  /* 0x0000000107077824 */ /* 0x000fc600078e020c */
[----:B------:R-:W-:-:S09]  /*5470*/  SEL R10, RZ, 0x1, !P0 ;  /* 0x00000001ff0a7807 */ /* 0x000fd20004000000 */
.L_x_156:
[----:B------:R-:W-:Y:S05]  /*5480*/  BSYNC.RECONVERGENT B0 ;  /* 0x0000000000007941 */ /* 0x000fea0003800200 */
.L_x_155:
[----:B------:R-:W-:Y:S05]  /*5490*/  WARPSYNC.ALL ;  /* 0x0000000000007948 */ /* 0x000fea0003800000 */
[C---:B------:R-:W-:Y:S01]  /*54a0*/  ISETP.NE.AND P0, PT, R3.reuse, RZ, PT ;  /* 0x000000ff0300720c */ /* 0x040fe20003f05270 */
[----:B-1----:R-:W-:Y:S01]  /*54b0*/  VIADD R11, R3, 0xffffffff ;  /* 0xffffffff030b7836 */ /* 0x002fe20000000000 */
[----:B------:R-:W-:Y:S01]  /*54c0*/  IADD3 R9, PT, PT, R10, R4, -R7 ;  /* 0x000000040a097210 */ /* 0x000fe20007ffe807 */
[C---:B------:R-:W-:Y:S02]  /*54d0*/  IMAD.U32 R8, R2.reuse, 0x10000, RZ ;  /* 0x0001000002087824 */ /* 0x040fe400078e00ff */
[----:B------:R-:W-:Y:S01]  /*54e0*/  IMAD.U32 R4, R7, 0x10000, RZ ;  /* 0x0001000007047824 */ /* 0x000fe200078e00ff */
[----:B------:R-:W-:Y:S01]  /*54f0*/  SEL R11, R11, 0x1ff, P0 ;  /* 0x000001ff0b0b7807 */ /* 0x000fe20000000000 */
[----:B------:R-:W-:Y:S01]  /*5500*/  IMAD.IADD R13, R2, 0x1, R9 ;  /* 0x00000001020d7824 */ /* 0x000fe200078e0209 */
[----:B------:R-:W-:Y:S01]  /*5510*/  LOP3.LUT R10, R8, R5, RZ, 0xfc, !PT ;  /* 0x00000005080a7212 */ /* 0x000fe200078efcff */
[----:B------:R-:W-:Y:S01]  /*5520*/  IMAD R14, R7, 0x8, R6 ;  /* 0x00000008070e7824 */ /* 0x000fe200078e0206 */
[----:B------:R-:W-:Y:S01]  /*5530*/  LOP3.LUT R5, R5, 0xfffffffb, RZ, 0xc0, !PT ;  /* 0xfffffffb05057812 */ /* 0x000fe200078ec0ff */
[----:B------:R-:W-:-:S02]  /*5540*/  IMAD R11, R11, 0x4, R0 ;  /* 0x000000040b0b7824 */ /* 0x000fc400078e0200 */
[----:B------:R-:W-:Y:S01]  /*5550*/  @P0 LOP3.LUT R10, R9, R4, RZ, 0xfc, !PT ;  /* 0x00000004090a0212 */ /* 0x000fe200078efcff */
[--C-:B------:R-:W-:Y:S02]  /*5560*/  IMAD R19, R13, 0x8, R0.reuse ;  /* 0x000000080d137824 */ /* 0x100fe400078e0200 */
[----:B------:R-:W-:Y:S02]  /*5570*/  IMAD R15, R3, 0x4, R0 ;  /* 0x00000004030f7824 */ /* 0x000fe400078e0200 */
[----:B------:R-:W-:Y:S01]  /*5580*/  STS [R11], R10 ;  /* 0x0000000a0b007388 */ /* 0x000fe20000000800 */
[----:B------:R-:W-:Y:S01]  /*5590*/  IMAD R12, R13, 0x8, R6 ;  /* 0x000000080d0c7824 */ /* 0x000fe200078e0206 */
        /* <DEDUP_REMOVED lines=9> */
[----:B--2---:R-:W-:-:S05]  /*5630*/  LOP3.LUT R11, R6, 0xffff, RZ, 0xc0, !PT ;  /* 0x0000ffff060b7812 */ /* 0x004fca00078ec0ff */
[----:B------:R-:W-:Y:S01]  /*5640*/  IMAD.IADD R4, R2, 0x1, R11 ;  /* 0x0000000102047824 */ /* 0x000fe200078e020b */
[----:B------:R-:W-:-:S03]  /*5650*/  SHF.R.S32.HI R2, RZ, 0x10, R6 ;  /* 0x00000010ff027819 */ /* 0x000fc60000011406 */
[----:B------:R-:W-:Y:S01]  /*5660*/  @P4 LDS R17, [R12+0x8] ;  /* 0x000008000c114984 */ /* 0x000fe20000000800 */
[C---:B------:R-:W-:Y:S01]  /*5670*/  ISETP.GE.AND P2, PT, R13.reuse, R4, PT ;  /* 0x000000040d00720c */ /* 0x040fe20003f46270 */
[----:B------:R-:W-:Y:S02]  /*5680*/  @P4 VIADD R13, R13, 0x1 ;  /* 0x000000010d0d4836 */ /* 0x000fe40000000000 */
[----:B------:R-:W0:Y:S01]  /*5690*/  @P0 LDS.64 R40, [R14+0x8] ;  /* 0x000008000e280984 */ /* 0x000e220000000a00 */
[C---:B------:R-:W-:Y:S01]  /*56a0*/  ISETP.LT.AND P2, PT, R7.reuse, R2, !P2 ;  /* 0x000000020700720c */ /* 0x040fe20005741270 */
        /* <DEDUP_REMOVED lines=10> */
[--C-:B------:R-:W-:Y:S02]  /*5750*/  @P3 IMAD R6, R7, 0x8, R0.reuse ;  /* 0x0000000807063824 */ /* 0x100fe400078e0200 */
        /* <DEDUP_REMOVED lines=65> */
[----:B------:R-:W0:Y:S01]  /*5b70*/  @P3 LDS.64 R10, [R15+0x808] ;  /* 0x000808000f0a3984 */ /* 0x000e220000000a00 */
[----:B------:R-:W-:Y:S01]  /*5b80*/  @P3 IMAD.MOV.U32 R7, RZ, RZ, R6 ;  /* 0x000000ffff073224 */ /* 0x000fe200078e0006 */
[----:B------:R-:W-:-:S03]  /*5b90*/  ISETP.GE.AND P3, PT, R30, R17, PT ;  /* 0x000000111e00720c */ /* 0x000fc60003f66270 */
[----:B------:R-:W-:-:S10]  /*5ba0*/  IMAD.MOV.U32 R21, RZ, RZ, R7 ;  /* 0x000000ffff157224 */ /* 0x000fd400078e0007 */
        /* <DEDUP_REMOVED lines=9> */
[C---:B------:R-:W-:Y:S02]  /*5c40*/  @P4 IMAD R14, R13.reuse, 0x8, R0 ;  /* 0x000000080d0e4824 */ /* 0x040fe400078e0200 */
[----:B------:R-:W-:Y:S02]  /*5c50*/  @P4 VIADD R23, R13, 0x1 ;  /* 0x000000010d174836 */ /* 0x000fe40000000000 */
[----:B------:R-:W-:Y:S01]  /*5c60*/  @P3 VIADD R21, R7, 0x1 ;  /* 0x0000000107153836 */ /* 0x000fe20000000000 */
[----:B------:R-:W-:Y:S01]  /*5c70*/  @P4 LDS R17, [R14+0x808] ;  /* 0x000808000e114984 */ /* 0x000fe20000000800 */
[----:B------:R-:W-:-:S04]  /*5c80*/  ISETP.NE.AND P4, PT, R15, R10, PT ;  /* 0x0000000a0f00720c */ /* 0x000fc80003f85270 */
[----:B------:R-:W-:Y:S02]  /*5c90*/  SEL R6, RZ, 0x40, P4 ;  /* 0x00000040ff067807 */ /* 0x000fe40002000000 */
[----:B------:R-:W-:Y:S01]  /*5ca0*/  ISETP.GE.AND P4, PT, R13, R4, PT ;  /* 0x000000040d00720c */ /* 0x000fe20003f86270 */
[----:B------:R-:W-:-:S03]  /*5cb0*/  IMAD.MOV.U32 R13, RZ, RZ, R11 ;  /* 0x000000ffff0d7224 */ /* 0x000fc600078e000b */
[----:B------:R-:W-:Y:S01]  /*5cc0*/  SEL R15, R6, RZ, !P4 ;  /* 0x000000ff060f7207 */ /* 0x000fe20006000000 */
[----:B------:R-:W-:-:S05]  /*5cd0*/  @P3 IMAD R6, R7, 0x8, R0 ;  /* 0x0000000807063824 */ /* 0x000fca00078e0200 */
        /* <DEDUP_REMOVED lines=14> */
[----:B------:R-:W0:Y:S01]  /*5dc0*/  @P3 LDS.64 R14, [R6+0x808] ;  /* 0x00080800060e3984 */ /* 0x000e220000000a00 */
[----:B------:R-:W-:Y:S01]  /*5dd0*/  @P3 IMAD.MOV.U32 R21, RZ, RZ, R18 ;  /* 0x000000ffff153224 */ /* 0x000fe200078e0012 */
[----:B------:R-:W-:-:S13]  /*5de0*/  ISETP.GE.AND P3, PT, R12, R17, PT ;  /* 0x000000110c00720c */ /* 0x000fda0003f66270 */
[C---:B------:R-:W-:Y:S02]  /*5df0*/  @P3 IMAD R20, R23.reuse, 0x8, R0 ;  /* 0x0000000817143824 */ /* 0x040fe400078e0200 */
[----:B------:R-:W-:-:S03]  /*5e00*/  @P3 VIADD R18, R23, 0x1 ;  /* 0x0000000117123836 */ /* 0x000fc60000000000 */
[----:B------:R-:W1:Y:S01]  /*5e10*/  @P3 LDS R17, [R20+0x808] ;  /* 0x0008080014113984 */ /* 0x000e620000000800 */
[----:B------:R-:W-:-:S04]  /*5e20*/  @P3 IMAD.MOV.U32 R23, RZ, RZ, R18 ;  /* 0x000000ffff173224 */ /* 0x000fc800078e0012 */
[----:B------:R-:W-:Y:S02]  /*5e30*/  IMAD.MOV.U32 R27, RZ, RZ, R23 ;  /* 0x000000ffff1b7224 */ /* 0x000fe400078e0017 */
[----:B0-----:R-:W-:Y:S02]  /*5e40*/  IMAD.MOV.U32 R28, RZ, RZ, R14 ;  /* 0x000000ffff1c7224 */ /* 0x001fe400078e000e */
[----:B------:R-:W-:Y:S01]  /*5e50*/  IMAD.MOV.U32 R29, RZ, RZ, R15 ;  /* 0x000000ffff1d7224 */ /* 0x000fe200078e000f */
[----:B-1----:R-:W-:Y:S01]  /*5e60*/  ISETP.GE.AND P4, PT, R14, R17, PT ;  /* 0x000000110e00720c */ /* 0x002fe20003f86270 */
[----:B------:R-:W-:Y:S01]  /*5e70*/  IMAD.MOV.U32 R25, RZ, RZ, R17 ;  /* 0x000000ffff197224 */ /* 0x000fe200078e0011 */
[----:B------:R-:W-:-:S11]  /*5e80*/  ISETP.GE.AND P3, PT, R17, R14, PT ;  /* 0x0000000e1100720c */ /* 0x000fd60003f66270 */
[--C-:B------:R-:W-:Y:S02]  /*5e90*/  @P4 IMAD R18, R23, 0x8, R0.reuse ;  /* 0x0000000817124824 */ /* 0x100fe400078e0200 */
[----:B------:R-:W-:Y:S02]  /*5ea0*/  @P3 IMAD R20, R21, 0x8, R0 ;  /* 0x0000000815143824 */ /* 0x000fe400078e0200 */
[----:B------:R-:W-:Y:S01]  /*5eb0*/  @P4 VIADD R27, R23, 0x1 ;  /* 0x00000001171b4836 */ /* 0x000fe20000000000 */
[----:B------:R0:W-:Y:S01]  /*5ec0*/  @P4 LDS R17, [R18+0x808] ;  /* 0x0008080012114984 */ /* 0x0001e20000000800 */
[----:B------:R-:W-:-:S03]  /*5ed0*/  ISETP.NE.AND P4, PT, R25, R14, PT ;  /* 0x0000000e1900720c */ /* 0x000fc60003f85270 */
[----:B------:R-:W1:Y:S01]  /*5ee0*/  @P3 LDS.64 R28, [R20+0x808] ;  /* 0x00080800141c3984 */ /* 0x000e620000000a00 */
[----:B------:R-:W-:Y:S01]  /*5ef0*/  SEL R6, RZ, 0x100, P4 ;  /* 0x00000100ff067807 */ /* 0x000fe20002000000 */
[----:B------:R-:W-:Y:S01]  /*5f00*/  BAR.SYNC.DEFER_BLOCKING 0x0 ;  /* 0x0000000000007b1d */ /* 0x000fe20000010000 */
[----:B------:R-:W-:Y:S01]  /*5f10*/  ISETP.GE.AND P4, PT, R23, R4, PT ;  /* 0x000000041700720c */ /* 0x000fe20003f86270 */
[----:B------:R-:W-:Y:S01]  /*5f20*/  IMAD.MOV.U32 R23, RZ, RZ, R21 ;  /* 0x000000ffff177224 */ /* 0x000fe200078e0015 */
[----:B0-----:R-:W-:Y:S01]  /*5f30*/  SEL R18, RZ, 0x4, P1 ;  /* 0x00000004ff127807 */ /* 0x001fe20000800000 */
[----:B------:R-:W-:Y:S01]  /*5f40*/  @P3 VIADD R23, R21, 0x1 ;  /* 0x0000000115173836 */ /* 0x000fe20000000000 */
[----:B------:R-:W-:Y:S02]  /*5f50*/  SEL R22, R6, RZ, !P4 ;  /* 0x000000ff06167207 */ /* 0x000fe40006000000 */
[----:B------:R-:W-:Y:S02]  /*5f60*/  SEL R6, RZ, 0x1, !P2 ;  /* 0x00000001ff067807 */ /* 0x000fe40005000000 */
[----:B------:R-:W-:-:S02]  /*5f70*/  LOP3.LUT P4, RZ, R5, 0x4, RZ, 0xc0, !PT ;  /* 0x0000000405ff7812 */ /* 0x000fc4000788c0ff */
[----:B------:R-:W-:Y:S02]  /*5f80*/  IADD3 R18, PT, PT, R18, R19, R6 ;  /* 0x0000001312127210 */ /* 0x000fe40007ffe006 */
[----:B------:R-:W-:Y:S02]  /*5f90*/  SEL R6, RZ, 0x10, P5 ;  /* 0x00000010ff067807 */ /* 0x000fe40002800000 */
[----:B-1----:R-:W-:Y:S02]  /*5fa0*/  ISETP.NE.AND P3, PT, R17, R28, PT ;  /* 0x0000001c1100720c */ /* 0x002fe40003f65270 */
[----:B------:R-:W-:Y:S02]  /*5fb0*/  SEL R17, RZ, 0x8, P4 ;  /* 0x00000008ff117807 */ /* 0x000fe40002000000 */
[----:B------:R-:W-:Y:S02]  /*5fc0*/  SEL R19, RZ, 0x200, P3 ;  /* 0x00000200ff137807 */ /* 0x000fe40001800000 */
[----:B------:R-:W-:-:S02]  /*5fd0*/  ISETP.GE.AND P3, PT, R27, R4, PT ;  /* 0x000000041b00720c */ /* 0x000fc40003f66270 */
[----:B------:R-:W-:Y:S02]  /*5fe0*/  IADD3 R6, PT, PT, R6, R18, R17 ;  /* 0x0000001206067210 */ /* 0x000fe40007ffe011 */
        /* <DEDUP_REMOVED lines=44> */
[----:B------:R-:W-:Y:S02]  /*62b0*/  IADD3 R36, P3, PT, R7, R18, RZ ;  /* 0x0000001207247210 */ /* 0x000fe40007f7e0ff */
[----:B------:R-:W-:-:S03]  /*62c0*/  SHF.R.U32.HI R7, RZ, 0x5, R3 ;  /* 0x00000005ff077819 */ /* 0x000fc60000011603 */
[----:B------:R-:W-:Y:S01]  /*62d0*/  IMAD.X R37, R16, 0x1, R17, P3 ;  /* 0x0000000110257824 */ /* 0x000fe200018e0611 */
[----:B------:R-:W-:-:S13]  /*62e0*/  ISETP.NE.AND P3, PT, R42, 0x1f, PT ;  /* 0x0000001f2a00780c */ /* 0x000fda0003f65270 */
        /* <DEDUP_REMOVED lines=30> */
[----:B-1----:R-:W-:Y:S01]  /*64d0*/  IADD3 R49, P4, PT, R16, R55, RZ ;  /* 0x0000003710317210 */ /* 0x002fe20007f9e0ff */
[----:B------:R-:W-:-:S03]  /*64e0*/  IMAD.IADD R16, R36, 0x1, -R6 ;  /* 0x0000000124107824 */ /* 0x000fc600078e0a06 */
        /* <DEDUP_REMOVED lines=31> */
[----:B------:R-:W-:Y:S02]  /*66e0*/  CS2R R6, SRZ ;  /* 0x0000000000067805 */ /* 0x000fe4000001ff00 */
[----:B------:R-:W-:-:S04]  /*66f0*/  ISETP.GE.U32.AND P3, PT, R3, 0x20, PT ;  /* 0x000000200300780c */ /* 0x000fc80003f66070 */
[----:B------:R-:W-:Y:S02]  /*6700*/  SEL R19, R19, RZ, P3 ;  /* 0x000000ff13137207 */ /* 0x000fe40001800000 */
[----:B------:R-:W-:-:S03]  /*6710*/  IADD3 R22, P3, PT, R22, R17, RZ ;  /* 0x0000001116167210 */ /* 0x000fc60007f7e0ff */
[----:B------:R-:W-:Y:S02]  /*6720*/  IMAD.IADD R17, R16, 0x1, R19 ;  /* 0x0000000110117824 */ /* 0x000fe400078e0213 */
[----:B------:R-:W-:Y:S01]  /*6730*/  IMAD.X R23, R23, 0x1, R21, P3 ;  /* 0x0000000117177824 */ /* 0x000fe200018e0615 */
[----:B------:R-:W-:Y:S07]  /*6740*/  BRA `(.L_x_171) ;  /* 0x0000001400107947 */ /* 0x000fee0003800000 */
.L_x_170:
        /* <DEDUP_REMOVED lines=112> */
[----:B------:R-:W-:-:S05]  /*6e50*/  @!P3 IMAD.MOV.U32 R19, RZ, RZ, R21 ;  /* 0x000000ffff13b224 */ /* 0x000fca00078e0015 */
[----:B------:R3:W-:Y:S01]  /*6e60*/  @!P3 STS.64 [R0+0xb8], R18 ;  /* 0x0000b8120000b388 */ /* 0x0007e20000000a00 */
[----:B-1----:R-:W-:-:S04]  /*6e70*/  IMAD.WIDE.U32 R22, R36, 0x10, R16 ;  /* 0x0000001024167825 */ /* 0x002fc800078e0010 */
[----:B------:R-:W-:Y:S02]  /*6e80*/  @!P3 IMAD.MOV.U32 R16, RZ, RZ, 0x64 ;  /* 0x00000064ff10b424 */ /* 0x000fe400078e00ff */
[----:B------:R-:W-:Y:S01]  /*6e90*/  @!P3 IMAD.MOV.U32 R17, RZ, RZ, 0x0 ;  /* 0x00000000ff11b424 */ /* 0x000fe200078e00ff */
[----:B--2---:R-:W-:-:S04]  /*6ea0*/  ISETP.GT.U32.AND P4, PT, R24, 0x1f3, PT ;  /* 0x000001f31800780c */ /* 0x004fc80003f84070 */
[----:B------:R3:W-:Y:S09]  /*6eb0*/  @!P3 ST.E.128.STRONG.GPU desc[UR6][R22.64+0x200], R16 ;  /* 0x000200101600b985 */ /* 0x0007f2000c10fd06 */
[----:B------:R-:W-:Y:S05]  /*6ec0*/  @P4 BRA `(.L_x_173) ;  /* 0x0000000000084947 */ /* 0x000fea0003800000 */
[----:B------:R1:W-:Y:S06]  /*6ed0*/  MEMBAR.SC.CTA ;  /* 0x0000000000007992 */ /* 0x0003ec0000000000 */
[----:B-1----:R-:W-:Y:S05]  /*6ee0*/  BRA `(.L_x_174) ;  /* 0x0000000000087947 */ /* 0x002fea0003800000 */
.L_x_173:
[----:B------:R-:W-:Y:S05]  /*6ef0*/  NANOSLEEP 0x1c2 ;  /* 0x000001c20000795d */ /* 0x000fea0003800000 */
[----:B------:R-:W-:Y:S01]  /*6f00*/  NOP ;  /* 0x0000000000007918 */ /* 0x000fe20000000000 */
.L_x_174:
        /* <DEDUP_REMOVED lines=11> */
.L_x_245:
[----:B------:R-:W-:Y:S05]  /*6fc0*/  @!P3 BRA `(.L_x_176) ;  /* 0x000000000034b947 */ /* 0x000fea0003800000 */
.L_x_180:
[----:B------:R-:W-:Y:S05]  /*6fd0*/  YIELD ;  /* 0x0000000000007946 */ /* 0x000fea0003800000 */
[----:B------:R-:W-:Y:S05]  /*6fe0*/  @P4 BRA `(.L_x_177) ;  /* 0x0000000000084947 */ /* 0x000fea0003800000 */
[----:B------:R1:W-:Y:S06]  /*6ff0*/  MEMBAR.SC.CTA ;  /* 0x0000000000007992 */ /* 0x0003ec0000000000 */
[----:B-1----:R-:W-:Y:S05]  /*7000*/  BRA `(.L_x_178) ;  /* 0x0000000000087947 */ /* 0x002fea0003800000 */
.L_x_177:
[----:B------:R-:W-:Y:S05]  /*7010*/  NANOSLEEP 0x15e ;  /* 0x0000015e0000795d */ /* 0x000fea0003800000 */
[----:B------:R-:W-:Y:S01]  /*7020*/  NOP ;  /* 0x0000000000007918 */ /* 0x000fe20000000000 */
.L_x_178:
[----:B------:R-:W2:Y:S01]  /*7030*/  LD.E.128.STRONG.GPU R16, desc[UR6][R22.64+0x200] ;  /* 0x0002000616107980 */ /* 0x000ea2000c10fd00 */
[----:B------:R-:W-:Y:S01]  /*7040*/  UMOV UR4, 0xffffffff ;  /* 0xffffffff00047882 */ /* 0x000fe20000000000 */
[----:B--2---:R-:W-:-:S04]  /*7050*/  ISETP.NE.U32.AND P3, PT, R16, 0x63, PT ;  /* 0x000000631000780c */ /* 0x004fc80003f65070 */
[----:B------:R-:W-:Y:S01]  /*7060*/  ISETP.NE.AND.EX P3, PT, R17, RZ, PT, P3 ;  /* 0x000000ff1100720c */ /* 0x000fe20003f65330 */
[----:B------:R-:W-:-:S12]  /*7070*/  BRA.DIV UR4, `(.L_x_179) ;  /* 0x0000002604807947 */ /* 0x000fd8000b800000 */
[----:B------:R-:W-:-:S13]  /*7080*/  VOTE.ANY P3, !P3 ;  /* 0x0000000000ff7806 */ /* 0x000fda0005860100 */
.L_x_248:
[----:B------:R-:W-:Y:S05]  /*7090*/  @P3 BRA `(.L_x_180) ;  /* 0xfffffffc00cc3947 */ /* 0x000fea000383ffff */
.L_x_176:
        /* <DEDUP_REMOVED lines=11> */
[----:B-1----:R-:W-:Y:S02]  /*7150*/  LOP3.LUT R0, R0, 0x80000000, R27, 0xec, !PT ;  /* 0x8000000000007812 */ /* 0x002fe400078eec1b */
[----:B----4-:R-:W-:-:S03]  /*7160*/  LOP3.LUT R24, RZ, R24, RZ, 0x33, !PT ;  /* 0x00000018ff187212 */ /* 0x010fc600078e33ff */
[----:B------:R-:W-:Y:S02]  /*7170*/  VIADD R3, R0, 0xffffffff ;  /* 0xffffffff00037836 */ /* 0x000fe40000000000 */
[----:B---3--:R-:W-:-:S03]  /*7180*/  VIADD R43, R24, UR8 ;  /* 0x00000008182b7c36 */ /* 0x008fc60008000000 */
        /* <DEDUP_REMOVED lines=36> */
[----:B------:R-:W-:-:S03]  /*73d0*/  IMAD.U32 R23, RZ, RZ, UR5 ;  /* 0x00000005ff177e24 */ /* 0x000fc6000f8e00ff */
[----:B------:R-:W2:Y:S01]  /*73e0*/  SHFL.DOWN PT, R26, R22, 0x10, R3 ;  /* 0x0a000000161a7989 */ /* 0x000ea200000e0003 */
[----:B-1----:R-:W-:Y:S02]  /*73f0*/  SEL R18, R18, RZ, !P3 ;  /* 0x000000ff12127207 */ /* 0x002fe40005800000 */
[----:B--2---:R-:W-:Y:S02]  /*7400*/  SEL R26, R26, RZ, !P3 ;  /* 0x000000ff1a1a7207 */ /* 0x004fe40005800000 */
[----:B------:R-:W-:-:S05]  /*7410*/  IADD3 R42, P3, PT, R18, R19, RZ ;  /* 0x00000013122a7210 */ /* 0x000fca0007f7e0ff */
[----:B------:R-:W-:Y:S01]  /*7420*/  IMAD.X R37, R26, 0x1, R22, P3 ;  /* 0x000000011a257824 */ /* 0x000fe200018e0616 */
[----:B------:R-:W-:Y:S01]  /*7430*/  ISETP.NE.U32.AND P3, PT, R16, 0x65, PT ;  /* 0x000000651000780c */ /* 0x000fe20003f65070 */
[----:B------:R-:W-:-:S03]  /*7440*/  IMAD.U32 R22, RZ, RZ, UR4 ;  /* 0x00000004ff167e24 */ /* 0x000fc6000f8e00ff */
[----:B------:R-:W-:-:S13]  /*7450*/  ISETP.NE.AND.EX P3, PT, R17, RZ, PT, P3 ;  /* 0x000000ff1100720c */ /* 0x000fda0003f65330 */
[----:B------:R-:W-:-:S13]  /*7460*/  VOTE.ALL P3, P3 ;  /* 0x0000000000ff7806 */ /* 0x000fda0001860000 */
.L_x_262:
[----:B------:R-:W-:Y:S05]  /*7470*/  @!P3 BRA `(.L_x_182) ;  /* 0x000000040034b947 */ /* 0x000fea0003800000 */
.L_x_190:
        /* <DEDUP_REMOVED lines=8> */
.L_x_265:
[----:B------:R-:W-:Y:S05]  /*7500*/  @!P3 BRA `(.L_x_184) ;  /* 0x00000000003cb947 */ /* 0x000fea0003800000 */
.L_x_188:
[----:B------:R-:W-:Y:S05]  /*7510*/  YIELD ;  /* 0x0000000000007946 */ /* 0x000fea0003800000 */
[----:B------:R-:W1:Y:S02]  /*7520*/  LDCU UR4, c[0x0][0x370] ;  /* 0x00006e00ff0477ac */ /* 0x000e640008000800 */
[----:B-1----:R-:W-:-:S09]  /*7530*/  UISETP.GT.U32.AND UP0, UPT, UR4, 0x1f3, UPT ;  /* 0x000001f30400788c */ /* 0x002fd2000bf04070 */
[----:B------:R-:W-:Y:S05]  /*7540*/  BRA.U UP0, `(.L_x_185) ;  /* 0x0000000100087547 */ /* 0x000fea000b800000 */
[----:B------:R1:W-:Y:S06]  /*7550*/  MEMBAR.SC.CTA ;  /* 0x0000000000007992 */ /* 0x0003ec0000000000 */
[----:B-1----:R-:W-:Y:S05]  /*7560*/  BRA `(.L_x_186) ;  /* 0x0000000000087947 */ /* 0x002fea0003800000 */
.L_x_185:
[----:B------:R-:W-:Y:S05]  /*7570*/  NANOSLEEP 0x15e ;  /* 0x0000015e0000795d */ /* 0x000fea0003800000 */
[----:B------:R-:W-:Y:S01]  /*7580*/  NOP ;  /* 0x0000000000007918 */ /* 0x000fe20000000000 */
.L_x_186:
[----:B------:R-:W2:Y:S01]  /*7590*/  LD.E.128.STRONG.GPU R16, desc[UR6][R24.64+-0x200] ;  /* 0xfffe000618107980 */ /* 0x000ea2000c10fd00 */
[----:B------:R-:W-:Y:S01]  /*75a0*/  UMOV UR4, 0xffffffff ;  /* 0xffffffff00047882 */ /* 0x000fe20000000000 */
[----:B--2---:R-:W-:-:S04]  /*75b0*/  ISETP.NE.U32.AND P3, PT, R16, 0x63, PT ;  /* 0x000000631000780c */ /* 0x004fc80003f65070 */
[----:B------:R-:W-:Y:S01]  /*75c0*/  ISETP.NE.AND.EX P3, PT, R17, RZ, PT, P3 ;  /* 0x000000ff1100720c */ /* 0x000fe20003f65330 */
[----:B------:R-:W-:-:S12]  /*75d0*/  BRA.DIV UR4, `(.L_x_187) ;  /* 0x0000002a04147947 */ /* 0x000fd8000b800000 */
[----:B------:R-:W-:-:S13]  /*75e0*/  VOTE.ANY P3, !P3 ;  /* 0x0000000000ff7806 */ /* 0x000fda0005860100 */
.L_x_268:
[----:B------:R-:W-:Y:S05]  /*75f0*/  @P3 BRA `(.L_x_188) ;  /* 0xfffffffc00c43947 */ /* 0x000fea000383ffff */
.L_x_184:
        /* <DEDUP_REMOVED lines=52> */
.L_x_282:
[----:B------:R-:W-:Y:S05]  /*7940*/  @P3 BRA `(.L_x_190) ;  /* 0xfffffff800cc3947 */ /* 0x000fea000383ffff */
.L_x_182:
        /* <DEDUP_REMOVED lines=17> */
.L_x_192:
[----:B------:R-:W-:Y:S05]  /*7a60*/  BSYNC.RECONVERGENT B0 ;  /* 0x0000000000007941 */ /* 0x000fea0003800200 */
.L_x_191:
[----:B------:R-:W-:Y:S01]  /*7a70*/  ISETP.NE.AND P3, PT, R7, RZ, PT ;  /* 0x000000ff0700720c */ /* 0x000fe20003f65270 */
[----:B-1----:R-:W-:-:S12]  /*7a80*/  IMAD.MOV.U32 R17, RZ, RZ, R6 ;  /* 0x000000ffff117224 */ /* 0x002fd800078e0006 */
[----:B------:R-:W1:Y:S01]  /*7a90*/  @!P3 S2R R7, SR_CgaCtaId ;  /* 0x000000000007b919 */ /* 0x000e620000008800 */
[----:B------:R-:W-:Y:S01]  /*7aa0*/  @!P3 MOV R0, 0x400 ;  /* 0x000004000000b802 */ /* 0x000fe20000000f00 */
[----:B------:R-:W-:-:S03]  /*7ab0*/  @!P3 IMAD.MOV.U32 R17, RZ, RZ, R42 ;  /* 0x000000ffff11b224 */ /* 0x000fc600078e002a */
[----:B-1----:R-:W-:-:S05]  /*7ac0*/  @!P3 LEA R7, R7, R0, 0x18 ;  /* 0x000000000707b211 */ /* 0x002fca00078ec0ff */
[----:B------:R1:W-:Y:S02]  /*7ad0*/  @!P3 STS.64 [R7+0x90], R42 ;  /* 0x0000902a0700b388 */ /* 0x0003e40000000a00 */
.L_x_172:
[----:B------:R-:W-:Y:S05]  /*7ae0*/  WARPSYNC.ALL ;  /* 0x0000000000007948 */ /* 0x000fea0003800000 */
[----:B------:R-:W-:Y:S01]  /*7af0*/  ISETP.NE.AND P3, PT, R3, RZ, PT ;  /* 0x000000ff0300720c */ /* 0x000fe20003f65270 */
[----:B------:R-:W2:Y:S08]  /*7b00*/  S2UR UR5, SR_CgaCtaId ;  /* 0x00000000000579c3 */ /* 0x000eb00000008800 */
[----:B------:R-:W-:Y:S06]  /*7b10*/  BAR.SYNC.DEFER_BLOCKING 0x0 ;  /* 0x0000000000007b1d */ /* 0x000fec0000010000 */
[----:B------:R-:W-:-:S02]  /*7b20*/  UMOV UR4, 0x400 ;  /* 0x0000040000047882 */ /* 0x000fc40000000000 */
[----:B--2---:R-:W-:-:S06]  /*7b30*/  ULEA UR4, UR5, UR4, 0x18 ;  /* 0x0000000405047291 */ /* 0x004fcc000f8ec0ff */
[----:B------:R-:W-:-:S03]  /*7b40*/  IMAD.U32 R0, RZ, RZ, UR4 ;  /* 0x00000004ff007e24 */ /* 0x000fc6000f8e00ff */
[----:B------:R-:W2:Y:S04]  /*7b50*/  @P3 LDS R16, [UR4+0x90] ;  /* 0x00009004ff103984 */ /* 0x000ea80008000800 */
[----:B-1----:R1:W3:Y:S04]  /*7b60*/  LDS.64 R6, [R0+0xa8] ;  /* 0x0000a80000067984 */ /* 0x0022e80000000a00 */
[----:B------:R1:W4:Y:S02]  /*7b70*/  LDS.64 R22, [R0+0xb8] ;  /* 0x0000b80000167984 */ /* 0x0003240000000a00 */
[----:B-12---:R-:W-:-:S07]  /*7b80*/  @P3 IMAD.IADD R17, R16, 0x1, R17 ;  /* 0x0000000110113824 */ /* 0x006fce00078e0211 */
.L_x_171:
[----:B------:R-:W-:Y:S01]  /*7b90*/  BAR.SYNC.DEFER_BLOCKING 0x0 ;  /* 0x0000000000007b1d */ /* 0x000fe20000010000 */
[C---:B------:R-:W-:Y:S02]  /*7ba0*/  LOP3.LUT P6, RZ, R5.reuse, 0x4, RZ, 0xc0, !PT ;  /* 0x0000000405ff7812 */ /* 0x040fe400078cc0ff */
[C---:B------:R-:W-:Y:S02]  /*7bb0*/  LOP3.LUT P5, RZ, R5.reuse, 0x2, RZ, 0xc0, !PT ;  /* 0x0000000205ff7812 */ /* 0x040fe400078ac0ff */
[----:B------:R-:W-:Y:S01]  /*7bc0*/  LOP3.LUT P4, RZ, R5, 0x1, RZ, 0xc0, !PT ;  /* 0x0000000105ff7812 */ /* 0x000fe2000788c0ff */
[----:B---3--:R-:W-:Y:S01]  /*7bd0*/  IMAD.IADD R5, R17, 0x1, -R6 ;  /* 0x0000000111057824 */ /* 0x008fe200078e0a06 */
[----:B------:R-:W-:Y:S01]  /*7be0*/  LOP3.LUT P3, RZ, R2, 0x40, RZ, 0xc0, !PT ;  /* 0x0000004002ff7812 */ /* 0x000fe2000786c0ff */
[----:B------:R-:W-:Y:S02]  /*7bf0*/  BSSY.RECONVERGENT B0, `(.L_x_193) ;  /* 0x00000ab000007945 */ /* 0x000fe40003800200 */
[----:B------:R-:W-:-:S02]  /*7c00*/  @P2 VIADD R16, R5, 0x1 ;  /* 0x0000000105102836 */ /* 0x000fc40000000000 */
[----:B------:R-:W-:Y:S02]  /*7c10*/  @P2 IMAD R17, R5, 0x8, R0 ;  /* 0x0000000805112824 */ /* 0x000fe400078e0200 */
[----:B------:R-:W-:-:S04]  /*7c20*/  @P2 IMAD.MOV.U32 R5, RZ, RZ, R16 ;  /* 0x000000ffff052224 */ /* 0x000fc800078e0010 */
[C---:B------:R-:W-:Y:S02]  /*7c30*/  @!P0 VIADD R16, R5.reuse, 0x1 ;  /* 0x0000000105108836 */ /* 0x040fe40000000000 */
[----:B------:R-:W-:Y:S02]  /*7c40*/  @!P0 IMAD R19, R5, 0x8, R0 ;  /* 0x0000000805138824 */ /* 0x000fe400078e0200 */
[----:B------:R-:W-:Y:S01]  /*7c50*/  @!P0 IMAD.MOV.U32 R5, RZ, RZ, R16 ;  /* 0x000000ffff058224 */ /* 0x000fe200078e0010 */
[----:B------:R1:W-:Y:S01]  /*7c60*/  @P2 STS.64 [R17+0x800], R8 ;  /* 0x0008000811002388 */ /* 0x0003e20000000a00 */
[----:B------:R-:W-:Y:S02]  /*7c70*/  LOP3.LUT P2, RZ, R2, 0x80, RZ, 0xc0, !PT ;  /* 0x0000008002ff7812 */ /* 0x000fe4000784c0ff */
[C---:B------:R-:W-:Y:S02]  /*7c80*/  @!P1 VIADD R16, R5.reuse, 0x1 ;  /* 0x0000000105109836 */ /* 0x040fe40000000000 */
[----:B------:R-:W-:Y:S01]  /*7c90*/  @!P1 IMAD R21, R5, 0x8, R0 ;  /* 0x0000000805159824 */ /* 0x000fe200078e0200 */
[----:B------:R2:W-:Y:S01]  /*7ca0*/  @!P0 STS.64 [R19+0x800], R40 ;  /* 0x0008002813008388 */ /* 0x0005e20000000a00 */
[----:B------:R-:W-:-:S03]  /*7cb0*/  @!P1 IMAD.MOV.U32 R5, RZ, RZ, R16 ;  /* 0x000000ffff059224 */ /* 0x000fc600078e0010 */
[----:B------:R2:W-:Y:S01]  /*7cc0*/  @!P1 STS.64 [R21+0x800], R38 ;  /* 0x0008002615009388 */ /* 0x0005e20000000a00 */
[C---:B------:R-:W-:Y:S01]  /*7cd0*/  @!P6 VIADD R16, R5.reuse, 0x1 ;  /* 0x000000010510e836 */ /* 0x040fe20000000000 */
[----:B------:R-:W-:Y:S01]  /*7ce0*/  R2P PR, R4.B1, 0x3 ;  /* 0x0000000304007804 */ /* 0x000fe20000001000 */
[----:B------:R-:W-:Y:S02]  /*7cf0*/  @!P6 IMAD R25, R5, 0x8, R0 ;  /* 0x000000080519e824 */ /* 0x000fe400078e0200 */
[----:B------:R-:W-:-:S03]  /*7d00*/  @!P6 IMAD.MOV.U32 R5, RZ, RZ, R16 ;  /* 0x000000ffff05e224 */ /* 0x000fc600078e0010 */
[----:B------:R2:W-:Y:S01]  /*7d10*/  @!P6 STS.64 [R25+0x800], R34 ;  /* 0x000800221900e388 */ /* 0x0005e20000000a00 */
[C---:B------:R-:W-:Y:S02]  /*7d20*/  @!P5 VIADD R16, R5.reuse, 0x1 ;  /* 0x000000010510d836 */ /* 0x040fe40000000000 */
[----:B------:R-:W-:Y:S02]  /*7d30*/  @!P5 IMAD R27, R5, 0x8, R0 ;  /* 0x00000008051bd824 */ /* 0x000fe400078e0200 */
[----:B------:R-:W-:-:S03]  /*7d40*/  @!P5 IMAD.MOV.U32 R5, RZ, RZ, R16 ;  /* 0x000000ffff05d224 */ /* 0x000fc600078e0010 */
[----:B------:R2:W-:Y:S01]  /*7d50*/  @!P5 STS.64 [R27+0x800], R32 ;  /* 0x000800201b00d388 */ /* 0x0005e20000000a00 */
[C---:B------:R-:W-:Y:S02]  /*7d60*/  @!P4 VIADD R16, R5.reuse, 0x1 ;  /* 0x000000010510c836 */ /* 0x040fe40000000000 */
[----:B------:R-:W-:Y:S02]  /*7d70*/  @!P4 IMAD R37, R5, 0x8, R0 ;  /* 0x000000080525c824 */ /* 0x000fe400078e0200 */
[----:B------:R-:W-:-:S03]  /*7d80*/  @!P4 IMAD.MOV.U32 R5, RZ, RZ, R16 ;  /* 0x000000ffff05c224 */ /* 0x000fc600078e0010 */
[----:B------:R2:W-:Y:S01]  /*7d90*/  @!P4 STS.64 [R37+0x800], R30 ;  /* 0x0008001e2500c388 */ /* 0x0005e20000000a00 */
[C---:B------:R-:W-:Y:S02]  /*7da0*/  @P3 VIADD R2, R5.reuse, 0x1 ;  /* 0x0000000105023836 */ /* 0x040fe40000000000 */
[----:B------:R-:W-:Y:S02]  /*7db0*/  @P3 IMAD R43, R5, 0x8, R0 ;  /* 0x00000008052b3824 */ /* 0x000fe400078e0200 */
[----:B------:R-:W-:-:S03]  /*7dc0*/  @P3 IMAD.MOV.U32 R5, RZ, RZ, R2 ;  /* 0x000000ffff053224 */ /* 0x000fc600078e0002 */
[----:B------:R2:W-:Y:S01]  /*7dd0*/  @P3 STS.64 [R43+0x800], R10 ;  /* 0x0008000a2b003388 */ /* 0x0005e20000000a00 */
[C---:B------:R-:W-:Y:S02]  /*7de0*/  @P2 VIADD R2, R5.reuse, 0x1 ;  /* 0x0000000105022836 */ /* 0x040fe40000000000 */
[----:B-1----:R-:W-:Y:S02]  /*7df0*/  @P2 IMAD R9, R5, 0x8, R0 ;  /* 0x0000000805092824 */ /* 0x002fe400078e0200 */
[----:B------:R-:W-:-:S03]  /*7e00*/  @P2 IMAD.MOV.U32 R5, RZ, RZ, R2 ;  /* 0x000000ffff052224 */ /* 0x000fc600078e0002 */
[----:B------:R2:W-:Y:S01]  /*7e10*/  @P2 STS.64 [R9+0x800], R12 ;  /* 0x0008000c09002388 */ /* 0x0005e20000000a00 */
[C---:B------:R-:W-:Y:S02]  /*7e20*/  @P0 IMAD R17, R5.reuse, 0x8, R0 ;  /* 0x0000000805110824 */ /* 0x040fe400078e0200 */
[----:B------:R-:W-:-:S03]  /*7e30*/  @P0 VIADD R2, R5, 0x1 ;  /* 0x0000000105020836 */ /* 0x000fc60000000000 */
[----:B------:R2:W-:Y:S01]  /*7e40*/  @P0 STS.64 [R17+0x800], R14 ;  /* 0x0008000e11000388 */ /* 0x0005e20000000a00 */
[----:B------:R-:W-:Y:S01]  /*7e50*/  @P0 IMAD.MOV.U32 R5, RZ, RZ, R2 ;  /* 0x000000ffff050224 */ /* 0x000fe200078e0002 */
[----:B----4-:R-:W-:-:S03]  /*7e60*/  ISETP.GE.AND P0, PT, R3, R22, PT ;  /* 0x000000160300720c */ /* 0x010fc60003f06270 */
[----:B------:R-:W-:-:S05]  /*7e70*/  @P1 IMAD R5, R5, 0x8, R0 ;  /* 0x0000000805051824 */ /* 0x000fca00078e0200 */
[----:B------:R2:W-:Y:S01]  /*7e80*/  @P1 STS.64 [R5+0x800], R28 ;  /* 0x0008001c05001388 */ /* 0x0005e20000000a00 */
[----:B------:R-:W-:Y:S06]  /*7e90*/  BAR.SYNC.DEFER_BLOCKING 0x0 ;  /* 0x0000000000007b1d */ /* 0x000fec0000010000 */
[----:B------:R-:W-:Y:S05]  /*7ea0*/  @P0 BRA `(.L_x_194) ;  /* 0x0000000400fc0947 */ /* 0x000fea0003800000 */
[----:B--2---:R-:W-:Y:S01]  /*7eb0*/  LOP3.LUT R5, RZ, R3, RZ, 0x33, !PT ;  /* 0x00000003ff057212 */ /* 0x004fe200078e33ff */
[----:B------:R-:W-:Y:S01]  /*7ec0*/  BSSY.RECONVERGENT B1, `(.L_x_195) ;  /* 0x000001e000017945 */ /* 0x000fe20003800200 */
[----:B------:R-:W-:-:S03]  /*7ed0*/  IMAD.MOV.U32 R9, RZ, RZ, R3 ;  /* 0x000000ffff097224 */ /* 0x000fc600078e0003 */
[----:B------:R-:W-:-:S05]  /*7ee0*/  IMAD.IADD R2, R5, 0x1, R22 ;  /* 0x0000000105027824 */ /* 0x000fca00078e0216 */
[C---:B0-----:R-:W-:Y:S02]  /*7ef0*/  LOP3.LUT R4, R2.reuse, 0x600, RZ, 0xc0, !PT ;  /* 0x0000060002047812 */ /* 0x041fe400078ec0ff */
[----:B------:R-:W-:Y:S02]  /*7f00*/  ISETP.GE.U32.AND P1, PT, R2, 0x600, PT ;  /* 0x000006000200780c */ /* 0x000fe40003f26070 */
[----:B------:R-:W-:-:S13]  /*7f10*/  ISETP.NE.AND P0, PT, R4, 0x600, PT ;  /* 0x000006000400780c */ /* 0x000fda0003f05270 */
[----:B------:R-:W-:Y:S05]  /*7f20*/  @!P0 BRA `(.L_x_196) ;  /* 0x00000000005c8947 */ /* 0x000fea0003800000 */
[----:B------:R-:W0:Y:S01]  /*7f30*/  LDCU.64 UR4, c[0x0][0x3b0] ;  /* 0x00007600ff0477ac */ /* 0x000e220008000a00 */
[----:B------:R-:W-:Y:S01]  /*7f40*/  LEA.HI R2, R2, 0x1, RZ, 0x17 ;  /* 0x0000000102027811 */ /* 0x000fe200078fb8ff */
[C---:B------:R-:W-:Y:S01]  /*7f50*/  IMAD R5, R3.reuse, 0x8, R0 ;  /* 0x0000000803057824 */ /* 0x040fe200078e0200 */
[----:B------:R-:W-:-:S03]  /*7f60*/  IADD3 R13, P0, PT, R3, R6, RZ ;  /* 0x00000006030d7210 */ /* 0x000fc60007f1e0ff */
[C---:B------:R-:W-:Y:S01]  /*7f70*/  IMAD.SHL.U32 R4, R2.reuse, 0x200, RZ ;  /* 0x0000020002047824 */ /* 0x040fe200078e00ff */
[----:B------:R-:W-:Y:S01]  /*7f80*/  LOP3.LUT R2, R2, 0x3, RZ, 0xc0, !PT ;  /* 0x0000000302027812 */ /* 0x000fe200078ec0ff */
[----:B------:R-:W-:-:S03]  /*7f90*/  IMAD.X R8, RZ, RZ, R7, P0 ;  /* 0x000000ffff087224 */ /* 0x000fc600000e0607 */
[----:B------:R-:W-:Y:S01]  /*7fa0*/  LOP3.LUT R4, R4, 0x600, RZ, 0xc0, !PT ;  /* 0x0000060004047812 */ /* 0x000fe200078ec0ff */
[----:B------:R-:W-:-:S04]  /*7fb0*/  IMAD.MOV R2, RZ, RZ, -R2 ;  /* 0x000000ffff027224 */ /* 0x000fc800078e0a02 */
[----:B------:R-:W-:Y:S01]  /*7fc0*/  IMAD.IADD R9, R4, 0x1, R3 ;  /* 0x0000000104097824 */ /* 0x000fe200078e0203 */
[----:B0-----:R-:W-:-:S04]  /*7fd0*/  LEA R12, P0, R13, UR4, 0x3 ;  /* 0x000000040d0c7c11 */ /* 0x001fc8000f8018ff */
[----:B------:R-:W-:Y:S01]  /*7fe0*/  LEA.HI.X R13, R13, UR5, R8, 0x3, P0 ;  /* 0x000000050d0d7c11 */ /* 0x000fe200080f1c08 */
[----:B------:R-:W-:-:S08]  /*7ff0*/  VIADD R8, R5, 0x800 ;  /* 0x0000080005087836 */ /* 0x000fd00000000000 */
.L_x_197:
[----:B0-----:R0:W1:Y:S01]  /*8000*/  LDS.64 R4, [R8] ;  /* 0x0000000008047984 */ /* 0x0010620000000a00 */
        /* <DEDUP_REMOVED lines=9> */
.L_x_196:
[----:B------:R-:W-:Y:S05]  /*80a0*/  BSYNC.RECONVERGENT B1 ;  /* 0x0000000000017941 */ /* 0x000fea0003800200 */
.L_x_195:
[----:B------:R-:W-:Y:S05]  /*80b0*/  @!P1 BRA `(.L_x_194) ;  /* 0x0000000400789947 */ /* 0x000fea0003800000 */
[----:B------:R-:W1:Y:S01]  /*80c0*/  LDCU.64 UR4, c[0x0][0x3b0] ;  /* 0x00007600ff0477ac */ /* 0x000e620008000a00 */
[----:B------:R-:W-:Y:S01]  /*80d0*/  IMAD.IADD R8, R22, 0x1, -R9 ;  /* 0x0000000116087824 */ /* 0x000fe200078e0a09 */
[C---:B------:R-:W-:Y:S01]  /*80e0*/  IADD3 R2, P0, PT, R9.reuse, R6, RZ ;  /* 0x0000000609027210 */ /* 0x040fe20007f1e0ff */
[----:B------:R-:W-:Y:S01]  /*80f0*/  IMAD R0, R9, 0x8, R0 ;  /* 0x0000000809007824 */ /* 0x000fe200078e0200 */
[----:B------:R-:W-:Y:S02]  /*8100*/  BSSY.RECONVERGENT B1, `(.L_x_198) ;  /* 0x0000034000017945 */ /* 0x000fe40003800200 */
[----:B------:R-:W-:Y:S01]  /*8110*/  ISETP.GT.AND P1, PT, R8, 0x1800, PT ;  /* 0x000018000800780c */ /* 0x000fe20003f24270 */
[----:B0-----:R-:W-:Y:S02]  /*8120*/  IMAD.X R5, RZ, RZ, R7, P0 ;  /* 0x000000ffff057224 */ /* 0x001fe400000e0607 */
[----:B------:R-:W-:Y:S01]  /*8130*/  VIADD R0, R0, 0x2800 ;  /* 0x0000280000007836 */ /* 0x000fe20000000000 */
[----:B-1----:R-:W-:-:S04]  /*8140*/  LEA R4, P0, R2, UR4, 0x3 ;  /* 0x0000000402047c11 */ /* 0x002fc8000f8018ff */
[----:B------:R-:W-:Y:S02]  /*8150*/  LEA.HI.X R2, R2, UR5, R5, 0x3, P0 ;  /* 0x0000000502027c11 */ /* 0x000fe400080f1c05 */
[----:B------:R-:W-:-:S05]  /*8160*/  IADD3 R4, P0, PT, R4, 0x2000, RZ ;  /* 0x0000200004047810 */ /* 0x000fca0007f1e0ff */
[----:B------:R-:W-:Y:S01]  /*8170*/  IMAD.X R5, RZ, RZ, R2, P0 ;  /* 0x000000ffff057224 */ /* 0x000fe200000e0602 */
[----:B------:R-:W-:Y:S01]  /*8180*/  PLOP3.LUT P0, PT, PT, PT, PT, 0x80, 0x8 ;  /* 0x000000000008781c */ /* 0x000fe20003f0f070 */
[----:B------:R-:W-:-:S12]  /*8190*/  @!P1 BRA `(.L_x_199) ;  /* 0x0000000000a89947 */ /* 0x000fd80003800000 */
[----:B------:R-:W-:Y:S01]  /*81a0*/  PLOP3.LUT P0, PT, PT, PT, PT, 0x8, 0x80 ;  /* 0x000000000080781c */ /* 0x000fe20003f0e170 */
[----:B------:R-:W-:-:S12]  /*81b0*/  VIADD R8, R22, 0xffffe800 ;  /* 0xffffe80016087836 */ /* 0x000fd80000000000 */
.L_x_200:
        /* <DEDUP_REMOVED lines=40> */
.L_x_199:
[----:B------:R-:W-:Y:S05]  /*8440*/  BSYNC.RECONVERGENT B1 ;  /* 0x0000000000017941 */ /* 0x000fea0003800200 */
.L_x_198:
        /* <DEDUP_REMOVED lines=27> */
.L_x_202:
[----:B------:R-:W-:Y:S05]  /*8600*/  BSYNC.RECONVERGENT B1 ;  /* 0x0000000000017941 */ /* 0x000fea0003800200 */
.L_x_201:
[----:B------:R-:W-:-:S13]  /*8610*/  ISETP.LT.OR P0, PT, R9, R22, P0 ;  /* 0x000000160900720c */ /* 0x000fda0000701670 */
[----:B------:R-:W0:Y:S04]  /*8620*/  @P0 LDS.64 R8, [R0+-0x2000] ;  /* 0xffe0000000080984 */ /* 0x000e280000000a00 */
[----:B------:R-:W1:Y:S04]  /*8630*/  @P0 LDS.64 R10, [R0+-0x1000] ;  /* 0xfff00000000a0984 */ /* 0x000e680000000a00 */
[----:B------:R-:W2:Y:S04]  /*8640*/  @P0 LDS.64 R12, [R0] ;  /* 0x00000000000c0984 */ /* 0x000ea80000000a00 */
[----:B------:R-:W3:Y:S04]  /*8650*/  @P0 LDS.64 R14, [R0+0x1000] ;  /* 0x00100000000e0984 */ /* 0x000ee80000000a00 */
[----:B0-----:R4:W-:Y:S04]  /*8660*/  @P0 STG.E.64 desc[UR6][R4.64+-0x2000], R8 ;  /* 0xffe0000804000986 */ /* 0x0019e8000c101b06 */
[----:B-1----:R4:W-:Y:S04]  /*8670*/  @P0 STG.E.64 desc[UR6][R4.64+-0x1000], R10 ;  /* 0xfff0000a04000986 */ /* 0x0029e8000c101b06 */
[----:B--2---:R4:W-:Y:S04]  /*8680*/  @P0 STG.E.64 desc[UR6][R4.64], R12 ;  /* 0x0000000c04000986 */ /* 0x0049e8000c101b06 */
[----:B---3--:R4:W-:Y:S02]  /*8690*/  @P0 STG.E.64 desc[UR6][R4.64+0x1000], R14 ;  /* 0x0010000e04000986 */ /* 0x0089e4000c101b06 */
.L_x_194:
[----:B------:R-:W-:Y:S05]  /*86a0*/  BSYNC.RECONVERGENT B0 ;  /* 0x0000000000007941 */ /* 0x000fea0003800200 */
.L_x_193:
[----:B------:R-:W-:-:S13]  /*86b0*/  ISETP.NE.AND P0, PT, R3, RZ, PT ;  /* 0x000000ff0300720c */ /* 0x000fda0003f05270 */
[----:B------:R-:W-:Y:S05]  /*86c0*/  @P0 EXIT ;  /* 0x000000000000094d */ /* 0x000fea0003800000 */
[----:B------:R-:W1:Y:S01]  /*86d0*/  LDC.64 R2, c[0x0][0x3d0] ;  /* 0x0000f400ff027b82 */ /* 0x000e620000000a00 */
[----:B------:R-:W-:-:S05]  /*86e0*/  IADD3 R22, P0, PT, R22, R6, RZ ;  /* 0x0000000616167210 */ /* 0x000fca0007f1e0ff */
[----:B------:R-:W-:-:S05]  /*86f0*/  IMAD.X R23, R23, 0x1, R7, P0 ;  /* 0x0000000117177824 */ /* 0x000fca00000e0607 */
[----:B-1----:R-:W-:Y:S01]  /*8700*/  STG.E.64 desc[UR6][R2.64], R22 ;  /* 0x0000001602007986 */ /* 0x002fe2000c101b06 */
[----:B------:R-:W-:Y:S05]  /*8710*/  EXIT ;  /* 0x000000000000794d */ /* 0x000fea0003800000 */
.L_x_106:
[----:B------:R-:W-:Y:S01]  /*8720*/  BSSY B1, `(.L_x_203) ;  /* 0x0000006000017945 */ /* 0x000fe20003800000 */
[----:B------:R-:W-:Y:S01]  /*8730*/  PLOP3.LUT P3, PT, P3, PT, PT, 0x8, 0x80 ;  /* 0x000000000080781c */ /* 0x000fe20001f6e170 */
[----:B------:R-:W-:-:S12]  /*8740*/  IMAD.MOV.U32 R0, RZ, RZ, -0x1 ;  /* 0xffffffffff007424 */ /* 0x000fd800078e00ff */
[----:B0-----:R-:W-:Y:S05]  /*8750*/  WARPSYNC.COLLECTIVE R0, `(.L_x_204) ;  /* 0x0000000000087348 */ /* 0x001fea0003c00000 */
[----:B------:R-:W-:Y:S01]  /*8760*/  VOTE.ANY P3, P3 ;  /* 0x0000000000ff7806 */ /* 0x000fe20001860100 */
[----:B0-----:R-:W-:-:S12]  /*8770*/  ENDCOLLECTIVE ;  /* 0x000000000000791b */ /* 0x001fd80003800000 */
.L_x_204:
[----:B------:R-:W-:Y:S05]  /*8780*/  BSYNC B1 ;  /* 0x0000000000017941 */ /* 0x000fea0003800000 */
.L_x_203:
[----:B------:R-:W-:Y:S05]  /*8790*/  BRA `(.L_x_205) ;  /* 0xffffffa400047947 */ /* 0x000fea000383ffff */
.L_x_110:
[----:B------:R-:W-:Y:S01]  /*87a0*/  BSSY B1, `(.L_x_206) ;  /* 0x0000006000017945 */ /* 0x000fe20003800000 */
[----:B------:R-:W-:Y:S01]  /*87b0*/  PLOP3.LUT P3, PT, P3, PT, PT, 0x8, 0x80 ;  /* 0x000000000080781c */ /* 0x000fe20001f6e170 */
[----:B------:R-:W-:-:S12]  /*87c0*/  IMAD.MOV.U32 R0, RZ, RZ, -0x1 ;  /* 0xffffffffff007424 */ /* 0x000fd800078e00ff */
[----:B0-----:R-:W-:Y:S05]  /*87d0*/  WARPSYNC.COLLECTIVE R0, `(.L_x_207) ;  /* 0x0000000000087348 */ /* 0x001fea0003c00000 */
[----:B------:R-:W-:Y:S01]  /*87e0*/  VOTE.ANY P3, P3 ;  /* 0x0000000000ff7806 */ /* 0x000fe20001860100 */
[----:B0-----:R-:W-:-:S12]  /*87f0*/  ENDCOLLECTIVE ;  /* 0x000000000000791b */ /* 0x001fd80003800000 */
.L_x_207:
[----:B------:R-:W-:Y:S05]  /*8800*/  BSYNC B1 ;  /* 0x0000000000017941 */ /* 0x000fea0003800000 */
.L_x_206:
[----:B------:R-:W-:Y:S05]  /*8810*/  BRA `(.L_x_208) ;  /* 0xffffffa400187947 */ /* 0x000fea000383ffff */
.L_x_112:
[----:B------:R-:W1:Y:S01]  /*8820*/  S2R R27, SR_GEMASK ;  /* 0x00000000001b7919 */ /* 0x000e620000003c00 */
[----:B------:R-:W-:Y:S01]  /*8830*/  BSSY B1, `(.L_x_209) ;  /* 0x0000006000017945 */ /* 0x000fe20003800000 */
[----:B------:R-:W-:Y:S01]  /*8840*/  PLOP3.LUT P3, PT, P3, PT, PT, 0x8, 0x80 ;  /* 0x000000000080781c */ /* 0x000fe20001f6e170 */
[----:B------:R-:W-:-:S12]  /*8850*/  IMAD.MOV.U32 R0, RZ, RZ, -0x1 ;  /* 0xffffffffff007424 */ /* 0x000fd800078e00ff */
[----:B01----:R-:W-:Y:S05]  /*8860*/  WARPSYNC.COLLECTIVE R0, `(.L_x_210) ;  /* 0x0000000000087348 */ /* 0x003fea0003c00000 */
[----:B------:R-:W-:Y:S01]  /*8870*/  VOTE.ANY R0, PT, P3 ;  /* 0x0000000000007806 */ /* 0x000fe200018e0100 */
[----:B01----:R-:W-:Y:S06]  /*8880*/  ENDCOLLECTIVE ;  /* 0x000000000000791b */ /* 0x003fec0003800000 */
.L_x_210:
[----:B------:R-:W-:Y:S05]  /*8890*/  BSYNC B1 ;  /* 0x0000000000017941 */ /* 0x000fea0003800000 */
.L_x_209:
[----:B------:R-:W-:Y:S01]  /*88a0*/  LOP3.LUT R0, R0, 0x80000000, R27, 0xec, !PT ;  /* 0x8000000000007812 */ /* 0x000fe200078eec1b */
[----:B------:R-:W-:Y:S02]  /*88b0*/  IMAD.MOV.U32 R25, RZ, RZ, R22 ;  /* 0x000000ffff197224 */ /* 0x000fe400078e0016 */
[----:B------:R-:W-:Y:S02]  /*88c0*/  IMAD.MOV.U32 R24, RZ, RZ, 0x1 ;  /* 0x00000001ff187424 */ /* 0x000fe400078e00ff */
[----:B------:R-:W-:-:S05]  /*88d0*/  VIADD R3, R0, 0xffffffff ;  /* 0xffffffff00037836 */ /* 0x000fca0000000000 */
[----:B------:R-:W-:Y:S01]  /*88e0*/  LOP3.LUT R31, R0, R3, RZ, 0xc, !PT ;  /* 0x00000003001f7212 */ /* 0x000fe200078e0cff */
[----:B------:R-:W-:-:S03]  /*88f0*/  IMAD.MOV.U32 R0, RZ, RZ, -0x1 ;  /* 0xffffffffff007424 */ /* 0x000fc600078e00ff */
[----:B------:R0:W1:Y:S04]  /*8900*/  POPC R3, R31 ;  /* 0x0000001f00037309 */ /* 0x0000680000000000 */
[----:B01----:R-:W-:Y:S05]  /*8910*/  WARPSYNC.COLLECTIVE R0, `(.L_x_211) ;  /* 0x0000000000087348 */ /* 0x003fea0003c00000 */
[----:B-1----:R1:W2:Y:S02]  /*8920*/  SHFL.DOWN P3, R26, R25, R24, R3 ;  /* 0x08000018191a7389 */ /* 0x0022a40000060003 */
[----:B012---:R-:W-:Y:S05]  /*8930*/  ENDCOLLECTIVE ;  /* 0x000000000000791b */ /* 0x007fea0003800000 */
.L_x_211:
[----:B------:R-:W-:Y:S02]  /*8940*/  IMAD.MOV.U32 R25, RZ, RZ, R23 ;  /* 0x000000ffff197224 */ /* 0x000fe400078e0017 */
[----:B------:R-:W-:-:S07]  /*8950*/  IMAD.MOV.U32 R30, RZ, RZ, R26 ;  /* 0x000000ffff1e7224 */ /* 0x000fce00078e001a */
[----:B------:R-:W-:Y:S05]  /*8960*/  WARPSYNC.COLLECTIVE R0, `(.L_x_212) ;  /* 0x0000000000087348 */ /* 0x000fea0003c00000 */
[----:B------:R0:W1:Y:S02]  /*8970*/  SHFL.DOWN P3, R26, R25, R24, R3 ;  /* 0x08000018191a7389 */ /* 0x0000640000060003 */
[----:B01----:R-:W-:Y:S05]  /*8980*/  ENDCOLLECTIVE ;  /* 0x000000000000791b */ /* 0x003fea0003800000 */
.L_x_212:
[----:B------:R-:W-:Y:S01]  /*8990*/  IMAD.MOV.U32 R24, RZ, RZ, 0x2 ;  /* 0x00000002ff187424 */ /* 0x000fe200078e00ff */
[----:B------:R-:W-:-:S04]  /*89a0*/  ISETP.GE.AND P3, PT, R19, R3, PT ;  /* 0x000000031300720c */ /* 0x000fc80003f66270 */
[----:B------:R-:W-:Y:S02]  /*89b0*/  SEL R31, R30, RZ, !P3 ;  /* 0x000000ff1e1f7207 */ /* 0x000fe40005800000 */
[----:B------:R-:W-:Y:S02]  /*89c0*/  SEL R37, R26, RZ, !P3 ;  /* 0x000000ff1a257207 */ /* 0x000fe40005800000 */
[----:B------:R-:W-:Y:S01]  /*89d0*/  IADD3 R31, P3, PT, R22, R31, RZ ;  /* 0x0000001f161f7210 */ /* 0x000fe20007f7e0ff */
[----:B------:R-:W-:-:S04]  /*89e0*/  VIADD R22, R19, 0x2 ;  /* 0x0000000213167836 */ /* 0x000fc80000000000 */
[----:B------:R-:W-:Y:S01]  /*89f0*/  IMAD.MOV.U32 R25, RZ, RZ, R31 ;  /* 0x000000ffff197224 */ /* 0x000fe200078e001f */
[----:B------:R-:W-:Y:S01]  /*8a00*/  ISETP.GT.AND P4, PT, R22, R3, PT ;  /* 0x000000031600720c */ /* 0x000fe20003f84270 */
[----:B------:R-:W-:Y:S02]  /*8a10*/  IMAD.X R37, R23, 0x1, R37, P3 ;  /* 0x0000000117257824 */ /* 0x000fe400018e0625 */
[----:B------:R-:W-:-:S10]  /*8a20*/  VIADD R22, R19, 0x4 ;  /* 0x0000000413167836 */ /* 0x000fd40000000000 */
[----:B------:R-:W-:Y:S05]  /*8a30*/  WARPSYNC.COLLECTIVE R0, `(.L_x_213) ;  /* 0x0000000000087348 */ /* 0x000fea0003c00000 */
[----:B------:R0:W1:Y:S02]  /*8a40*/  SHFL.DOWN P3, R26, R25, R24, R3 ;  /* 0x08000018191a7389 */ /* 0x0000640000060003 */
[----:B01----:R-:W-:Y:S05]  /*8a50*/  ENDCOLLECTIVE ;  /* 0x000000000000791b */ /* 0x003fea0003800000 */
.L_x_213:
[----:B------:R-:W-:Y:S01]  /*8a60*/  IMAD.MOV.U32 R25, RZ, RZ, R37 ;  /* 0x000000ffff197224 */ /* 0x000fe200078e0025 */
[----:B------:R-:W-:-:S04]  /*8a70*/  SEL R26, R26, RZ, !P4 ;  /* 0x000000ff1a1a7207 */ /* 0x000fc80006000000 */
[----:B------:R-:W-:-:S13]  /*8a80*/  IADD3 R23, P5, PT, R26, R31, RZ ;  /* 0x0000001f1a177210 */ /* 0x000fda0007fbe0ff */
[----:B------:R-:W-:Y:S05]  /*8a90*/  WARPSYNC.COLLECTIVE R0, `(.L_x_214) ;  /* 0x0000000000087348 */ /* 0x000fea0003c00000 */
[----:B------:R0:W1:Y:S02]  /*8aa0*/  SHFL.DOWN P3, R26, R25, R24, R3 ;  /* 0x08000018191a7389 */ /* 0x0000640000060003 */
[----:B01----:R-:W-:Y:S05]  /*8ab0*/  ENDCOLLECTIVE ;  /* 0x000000000000791b */ /* 0x003fea0003800000 */
.L_x_214:
[----:B------:R-:W-:Y:S02]  /*8ac0*/  IMAD.MOV.U32 R25, RZ, RZ, R23 ;  /* 0x000000ffff197224 */ /* 0x000fe400078e0017 */
[----:B------:R-:W-:Y:S02]  /*8ad0*/  IMAD.MOV.U32 R24, RZ, RZ, 0x4 ;  /* 0x00000004ff187424 */ /* 0x000fe400078e00ff */
[----:B------:R-:W-:-:S07]  /*8ae0*/  IMAD.MOV.U32 R30, RZ, RZ, R26 ;  /* 0x000000ffff1e7224 */ /* 0x000fce00078e001a */
[----:B------:R-:W-:Y:S05]  /*8af0*/  WARPSYNC.COLLECTIVE R0, `(.L_x_215) ;  /* 0x0000000000087348 */ /* 0x000fea0003c00000 */
[----:B------:R0:W1:Y:S02]  /*8b00*/  SHFL.DOWN P3, R26, R25, R24, R3 ;  /* 0x08000018191a7389 */ /* 0x0000640000060003 */
[----:B01----:R-:W-:Y:S05]  /*8b10*/  ENDCOLLECTIVE ;  /* 0x000000000000791b */ /* 0x003fea0003800000 */
.L_x_215:
[----:B------:R-:W-:Y:S02]  /*8b20*/  SEL R30, R30, RZ, !P4 ;  /* 0x000000ff1e1e7207 */ /* 0x000fe40006000000 */
[----:B------:R-:W-:-:S03]  /*8b30*/  ISETP.GT.AND P4, PT, R22, R3, PT ;  /* 0x000000031600720c */ /* 0x000fc60003f84270 */
[----:B------:R-:W-:-:S04]  /*8b40*/  IMAD.X R30, R30, 0x1, R37, P5 ;  /* 0x000000011e1e7824 */ /* 0x000fc800028e0625 */
[----:B------:R-:W-:Y:S01]  /*8b50*/  IMAD.MOV.U32 R25, RZ, RZ, R30 ;  /* 0x000000ffff197224 */ /* 0x000fe200078e001e */
[----:B------:R-:W-:-:S04]  /*8b60*/  SEL R26, R26, RZ, !P4 ;  /* 0x000000ff1a1a7207 */ /* 0x000fc80006000000 */
[----:B------:R-:W-:-:S13]  /*8b70*/  IADD3 R42, P5, PT, R26, R23, RZ ;  /* 0x000000171a2a7210 */ /* 0x000fda0007fbe0ff */
[----:B------:R-:W-:Y:S05]  /*8b80*/  WARPSYNC.COLLECTIVE R0, `(.L_x_216) ;  /* 0x0000000000087348 */ /* 0x000fea0003c00000 */
[----:B------:R0:W1:Y:S02]  /*8b90*/  SHFL.DOWN P3, R26, R25, R24, R3 ;  /* 0x08000018191a7389 */ /* 0x0000640000060003 */
[----:B01----:R-:W-:Y:S05]  /*8ba0*/  ENDCOLLECTIVE ;  /* 0x000000000000791b */ /* 0x003fea0003800000 */
.L_x_216:
[----:B------:R-:W-:Y:S02]  /*8bb0*/  IMAD.MOV.U32 R25, RZ, RZ, R42 ;  /* 0x000000ffff197224 */ /* 0x000fe400078e002a */
[----:B------:R-:W-:Y:S02]  /*8bc0*/  IMAD.MOV.U32 R24, RZ, RZ, 0x8 ;  /* 0x00000008ff187424 */ /* 0x000fe400078e00ff */
[----:B------:R-:W-:-:S07]  /*8bd0*/  IMAD.MOV.U32 R22, RZ, RZ, R26 ;  /* 0x000000ffff167224 */ /* 0x000fce00078e001a */
[----:B------:R-:W-:Y:S05]  /*8be0*/  WARPSYNC.COLLECTIVE R0, `(.L_x_217) ;  /* 0x0000000000087348 */ /* 0x000fea0003c00000 */
[----:B------:R0:W1:Y:S02]  /*8bf0*/  SHFL.DOWN P3, R26, R25, R24, R3 ;  /* 0x08000018191a7389 */ /* 0x0000640000060003 */
[----:B01----:R-:W-:Y:S05]  /*8c00*/  ENDCOLLECTIVE ;  /* 0x000000000000791b */ /* 0x003fea0003800000 */
.L_x_217:
[----:B------:R-:W-:Y:S01]  /*8c10*/  SEL R31, R22, RZ, !P4 ;  /* 0x000000ff161f7207 */ /* 0x000fe20006000000 */
[----:B------:R-:W-:-:S04]  /*8c20*/  VIADD R22, R19, 0x8 ;  /* 0x0000000813167836 */ /* 0x000fc80000000000 */
[----:B------:R-:W-:Y:S01]  /*8c30*/  IMAD.X R31, R31, 0x1, R30, P5 ;  /* 0x000000011f1f7824 */ /* 0x000fe200028e061e */
[----:B------:R-:W-:-:S03]  /*8c40*/  ISETP.GT.AND P4, PT, R22, R3, PT ;  /* 0x000000031600720c */ /* 0x000fc60003f84270 */
[----:B------:R-:W-:Y:S01]  /*8c50*/  IMAD.MOV.U32 R25, RZ, RZ, R31 ;  /* 0x000000ffff197224 */ /* 0x000fe200078e001f */
[----:B------:R-:W-:-:S09]  /*8c60*/  SEL R23, R26, RZ, !P4 ;  /* 0x000000ff1a177207 */ /* 0x000fd20006000000 */
[----:B------:R-:W-:Y:S05]  /*8c70*/  WARPSYNC.COLLECTIVE R0, `(.L_x_218) ;  /* 0x0000000000087348 */ /* 0x000fea0003c00000 */
[----:B------:R0:W1:Y:S02]  /*8c80*/  SHFL.DOWN P3, R26, R25, R24, R3 ;  /* 0x08000018191a7389 */ /* 0x0000640000060003 */
[----:B01----:R-:W-:Y:S05]  /*8c90*/  ENDCOLLECTIVE ;  /* 0x000000000000791b */ /* 0x003fea0003800000 */
.L_x_218:
[----:B------:R-:W-:Y:S01]  /*8ca0*/  IADD3 R23, P5, PT, R23, R42, RZ ;  /* 0x0000002a17177210 */ /* 0x000fe20007fbe0ff */
[----:B------:R-:W-:-:S04]  /*8cb0*/  VIADD R42, R19, 0x10 ;  /* 0x00000010132a7836 */ /* 0x000fc80000000000 */
[----:B------:R-:W-:Y:S02]  /*8cc0*/  IMAD.MOV.U32 R25, RZ, RZ, R23 ;  /* 0x000000ffff197224 */ /* 0x000fe400078e0017 */
[----:B------:R-:W-:Y:S02]  /*8cd0*/  IMAD.MOV.U32 R24, RZ, RZ, 0x10 ;  /* 0x00000010ff187424 */ /* 0x000fe400078e00ff */
[----:B------:R-:W-:-:S07]  /*8ce0*/  IMAD.MOV.U32 R22, RZ, RZ, R26 ;  /* 0x000000ffff167224 */ /* 0x000fce00078e001a */
[----:B------:R-:W-:Y:S05]  /*8cf0*/  WARPSYNC.COLLECTIVE R0, `(.L_x_219) ;  /* 0x0000000000087348 */ /* 0x000fea0003c00000 */
[----:B------:R0:W1:Y:S02]  /*8d00*/  SHFL.DOWN P3, R26, R25, R24, R3 ;  /* 0x08000018191a7389 */ /* 0x0000640000060003 */
[----:B01----:R-:W-:Y:S05]  /*8d10*/  ENDCOLLECTIVE ;  /* 0x000000000000791b */ /* 0x003fea0003800000 */
.L_x_219:
[----:B------:R-:W-:-:S05]  /*8d20*/  SEL R22, R22, RZ, !P4 ;  /* 0x000000ff16167207 */ /* 0x000fca0006000000 */
[----:B------:R-:W-:-:S04]  /*8d30*/  IMAD.X R30, R22, 0x1, R31, P5 ;  /* 0x00000001161e7824 */ /* 0x000fc800028e061f */
[----:B------:R-:W-:Y:S02]  /*8d40*/  IMAD.MOV.U32 R25, RZ, RZ, R30 ;  /* 0x000000ffff197224 */ /* 0x000fe400078e001e */
[----:B------:R-:W-:-:S07]  /*8d50*/  IMAD.MOV.U32 R22, RZ, RZ, R26 ;  /* 0x000000ffff167224 */ /* 0x000fce00078e001a */
[----:B------:R-:W-:Y:S05]  /*8d60*/  WARPSYNC.COLLECTIVE R0, `(.L_x_220) ;  /* 0x0000000000087348 */ /* 0x000fea0003c00000 */
[----:B------:R0:W1:Y:S02]  /*8d70*/  SHFL.DOWN P3, R26, R25, R24, R3 ;  /* 0x08000018191a7389 */ /* 0x0000640000060003 */
[----:B01----:R-:W-:Y:S05]  /*8d80*/  ENDCOLLECTIVE ;  /* 0x000000000000791b */ /* 0x003fea0003800000 */
.L_x_220:
[----:B------:R-:W0:Y:S01]  /*8d90*/  LDCU.64 UR4, c[0x0][0x3d8] ;  /* 0x00007b00ff0477ac */ /* 0x000e220008000a00 */
[----:B------:R-:W1:Y:S01]  /*8da0*/  S2UR UR8, SR_CTAID.X ;  /* 0x00000000000879c3 */ /* 0x000e620000002500 */
[----:B0-----:R-:W-:-:S04]  /*8db0*/  UIADD3 UR4, UP0, UPT, UR4, 0x200, URZ ;  /* 0x0000020004047890 */ /* 0x001fc8000ff1e0ff */
[----:B------:R-:W-:Y:S01]  /*8dc0*/  UIADD3.X UR5, UPT, UPT, URZ, UR5, URZ, UP0, !UPT ;  /* 0x00000005ff057290 */ /* 0x000fe200087fe4ff */
[----:B------:R-:W-:-:S04]  /*8dd0*/  ISETP.GT.AND P3, PT, R42, R3, PT ;  /* 0x000000032a00720c */ /* 0x000fc80003f64270 */
[----:B------:R-:W-:Y:S01]  /*8de0*/  SEL R22, R22, RZ, !P3 ;  /* 0x000000ff16167207 */ /* 0x000fe20005800000 */
[----:B------:R-:W-:Y:S01]  /*8df0*/  IMAD.U32 R31, RZ, RZ, UR5 ;  /* 0x00000005ff1f7e24 */ /* 0x000fe2000f8e00ff */
[----:B------:R-:W-:Y:S02]  /*8e00*/  SEL R37, R26, RZ, !P3 ;  /* 0x000000ff1a257207 */ /* 0x000fe40005800000 */
[----:B------:R-:W-:-:S05]  /*8e10*/  IADD3 R42, P3, PT, R22, R23, RZ ;  /* 0x00000017162a7210 */ /* 0x000fca0007f7e0ff */
[----:B------:R-:W-:Y:S01]  /*8e20*/  IMAD.X R37, R37, 0x1, R30, P3 ;  /* 0x0000000125257824 */ /* 0x000fe200018e061e */
[----:B------:R-:W-:Y:S01]  /*8e30*/  ISETP.NE.U32.AND P3, PT, R20, 0x65, PT ;  /* 0x000000651400780c */ /* 0x000fe20003f65070 */
[----:B------:R-:W-:Y:S01]  /*8e40*/  IMAD.U32 R30, RZ, RZ, UR4 ;  /* 0x00000004ff1e7e24 */ /* 0x000fe2000f8e00ff */
[----:B------:R-:W0:Y:S02]  /*8e50*/  S2R R20, SR_TID.X ;  /* 0x0000000000147919 */ /* 0x000e240000002100 */
[----:B------:R-:W-:Y:S02]  /*8e60*/  ISETP.NE.AND.EX P3, PT, R21, RZ, PT, P3 ;  /* 0x000000ff1500720c */ /* 0x000fe40003f65330 */
[----:B0-----:R-:W-:-:S05]  /*8e70*/  LOP3.LUT R20, RZ, R20, RZ, 0x33, !PT ;  /* 0x00000014ff147212 */ /* 0x001fca00078e33ff */
[----:B-1----:R-:W-:-:S07]  /*8e80*/  VIADD R43, R20, UR8 ;  /* 0x00000008142b7c36 */ /* 0x002fce0008000000 */
[----:B------:R-:W-:Y:S05]  /*8e90*/  WARPSYNC.COLLECTIVE R0, `(.L_x_221) ;  /* 0x0000000000087348 */ /* 0x000fea0003c00000 */
[----:B------:R-:W-:Y:S01]  /*8ea0*/  VOTE.ALL P3, P3 ;  /* 0x0000000000ff7806 */ /* 0x000fe20001860000 */
[----:B------:R-:W-:-:S12]  /*8eb0*/  ENDCOLLECTIVE ;  /* 0x000000000000791b */ /* 0x000fd80003800000 */
.L_x_221:
[----:B------:R-:W-:Y:S05]  /*8ec0*/  BRA `(.L_x_222) ;  /* 0xffffffa000647947 */ /* 0x000fea000383ffff */
.L_x_114:
[----:B------:R-:W-:Y:S01]  /*8ed0*/  BSSY B1, `(.L_x_223) ;  /* 0x0000006000017945 */ /* 0x000fe20003800000 */
[----:B------:R-:W-:Y:S01]  /*8ee0*/  PLOP3.LUT P3, PT, P3, PT, PT, 0x8, 0x80 ;  /* 0x000000000080781c */ /* 0x000fe20001f6e170 */
[----:B------:R-:W-:-:S12]  /*8ef0*/  IMAD.MOV.U32 R0, RZ, RZ, -0x1 ;  /* 0xffffffffff007424 */ /* 0x000fd800078e00ff */
[----:B0-----:R-:W-:Y:S05]  /*8f00*/  WARPSYNC.COLLECTIVE R0, `(.L_x_224) ;  /* 0x0000000000087348 */ /* 0x001fea0003c00000 */
[----:B------:R-:W-:Y:S01]  /*8f10*/  VOTE.ANY P3, P3 ;  /* 0x0000000000ff7806 */ /* 0x000fe20001860100 */
[----:B0-----:R-:W-:-:S12]  /*8f20*/  ENDCOLLECTIVE ;  /* 0x000000000000791b */ /* 0x001fd80003800000 */
.L_x_224:
[----:B------:R-:W-:Y:S05]  /*8f30*/  BSYNC B1 ;  /* 0x0000000000017941 */ /* 0x000fea0003800000 */
.L_x_223:
[----:B------:R-:W-:Y:S05]  /*8f40*/  BRA `(.L_x_225) ;  /* 0xffffffa000687947 */ /* 0x000fea000383ffff */
.L_x_118:
[----:B------:R-:W-:Y:S01]  /*8f50*/  BSSY B1, `(.L_x_226) ;  /* 0x0000006000017945 */ /* 0x000fe20003800000 */
[----:B------:R-:W-:Y:S01]  /*8f60*/  PLOP3.LUT P3, PT, P3, PT, PT, 0x8, 0x80 ;  /* 0x000000000080781c */ /* 0x000fe20001f6e170 */
[----:B------:R-:W-:-:S12]  /*8f70*/  IMAD.MOV.U32 R0, RZ, RZ, -0x1 ;  /* 0xffffffffff007424 */ /* 0x000fd800078e00ff */
[----:B0-----:R-:W-:Y:S05]  /*8f80*/  WARPSYNC.COLLECTIVE R0, `(.L_x_227) ;  /* 0x0000000000087348 */ /* 0x001fea0003c00000 */
[----:B------:R-:W-:Y:S01]  /*8f90*/  VOTE.ANY P3, P3 ;  /* 0x0000000000ff7806 */ /* 0x000fe20001860100 */
[----:B0-----:R-:W-:-:S12]  /*8fa0*/  ENDCOLLECTIVE ;  /* 0x000000000000791b */ /* 0x001fd80003800000 */
.L_x_227:
[----:B------:R-:W-:Y:S05]  /*8fb0*/  BSYNC B1 ;  /* 0x0000000000017941 */ /* 0x000fea0003800000 */
.L_x_226:
[----:B------:R-:W-:Y:S05]  /*8fc0*/  BRA `(.L_x_228) ;  /* 0xffffffa000847947 */ /* 0x000fea000383ffff */
.L_x_120:
[----:B------:R-:W-:Y:S01]  /*8fd0*/  ISETP.NE.U32.AND P4, PT, R20, 0x65, PT ;  /* 0x000000651400780c */ /* 0x000fe20003f85070 */
[----:B------:R-:W-:Y:S01]  /*8fe0*/  BSSY B1, `(.L_x_229) ;  /* 0x0000007000017945 */ /* 0x000fe20003800000 */
[----:B------:R-:W-:Y:S01]  /*8ff0*/  PLOP3.LUT P3, PT, P3, PT, PT, 0x8, 0x80 ;  /* 0x000000000080781c */ /* 0x000fe20001f6e170 */
[----:B------:R-:W-:Y:S01]  /*9000*/  IMAD.MOV.U32 R0, RZ, RZ, -0x1 ;  /* 0xffffffffff007424 */ /* 0x000fe200078e00ff */
[----:B------:R-:W-:-:S13]  /*9010*/  ISETP.NE.AND.EX P4, PT, R21, RZ, PT, P4 ;  /* 0x000000ff1500720c */ /* 0x000fda0003f85340 */
[----:B0-----:R-:W-:Y:S05]  /*9020*/  WARPSYNC.COLLECTIVE R0, `(.L_x_230) ;  /* 0x0000000000087348 */ /* 0x001fea0003c00000 */
[----:B------:R-:W-:Y:S01]  /*9030*/  VOTE.ANY R0, PT, P3 ;  /* 0x0000000000007806 */ /* 0x000fe200018e0100 */
[----:B0-----:R-:W-:Y:S06]  /*9040*/  ENDCOLLECTIVE ;  /* 0x000000000000791b */ /* 0x001fec0003800000 */
.L_x_230:
[----:B------:R-:W-:Y:S05]  /*9050*/  BSYNC B1 ;  /* 0x0000000000017941 */ /* 0x000fea0003800000 */
.L_x_229:
[----:B------:R-:W-:Y:S01]  /*9060*/  LOP3.LUT R0, R0, 0x80000000, R27, 0xec, !PT ;  /* 0x8000000000007812 */ /* 0x000fe200078eec1b */
[----:B------:R-:W-:Y:S02]  /*9070*/  IMAD.MOV.U32 R25, RZ, RZ, R22 ;  /* 0x000000ffff197224 */ /* 0x000fe400078e0016 */
[----:B------:R-:W-:Y:S02]  /*9080*/  IMAD.MOV.U32 R24, RZ, RZ, 0x1 ;  /* 0x00000001ff187424 */ /* 0x000fe400078e00ff */
[----:B------:R-:W-:Y:S02]  /*9090*/  VIADD R3, R0, 0xffffffff ;  /* 0xffffffff00037836 */ /* 0x000fe40000000000 */
[----:B------:R-:W-:-:S03]  /*90a0*/  VIADD R43, R43, 0xffffffe0 ;  /* 0xffffffe02b2b7836 */ /* 0x000fc60000000000 */
[----:B------:R-:W-:Y:S01]  /*90b0*/  LOP3.LUT R20, R0, R3, RZ, 0xc, !PT ;  /* 0x0000000300147212 */ /* 0x000fe200078e0cff */
[----:B------:R-:W-:-:S03]  /*90c0*/  IMAD.MOV.U32 R0, RZ, RZ, -0x1 ;  /* 0xffffffffff007424 */ /* 0x000fc600078e00ff */
[----:B------:R0:W1:Y:S02]  /*90d0*/  POPC R3, R20 ;  /* 0x0000001400037309 */ /* 0x0000640000000000 */
[----:B0-----:R-:W-:-:S07]  /*90e0*/  VIADD R20, R19, 0x2 ;  /* 0x0000000213147836 */ /* 0x001fce0000000000 */
[----:B-1----:R-:W-:Y:S05]  /*90f0*/  WARPSYNC.COLLECTIVE R0, `(.L_x_231) ;  /* 0x0000000000087348 */ /* 0x002fea0003c00000 */
[----:B-1----:R0:W1:Y:S02]  /*9100*/  SHFL.DOWN P3, R26, R25, R24, R3 ;  /* 0x08000018191a7389 */ /* 0x0020640000060003 */
[----:B01----:R-:W-:Y:S05]  /*9110*/  ENDCOLLECTIVE ;  /* 0x000000000000791b */ /* 0x003fea0003800000 */
.L_x_231:
[----:B------:R-:W-:Y:S01]  /*9120*/  ISETP.GT.AND P5, PT, R20, R3, PT ;  /* 0x000000031400720c */ /* 0x000fe20003fa4270 */
[----:B------:R-:W-:Y:S02]  /*9130*/  VIADD R20, R19, 0x4 ;  /* 0x0000000413147836 */ /* 0x000fe40000000000 */
[----:B------:R-:W-:Y:S02]  /*9140*/  IMAD.MOV.U32 R25, RZ, RZ, R23 ;  /* 0x000000ffff197224 */ /* 0x000fe400078e0017 */
[----:B------:R-:W-:-:S08]  /*9150*/  IMAD.MOV.U32 R44, RZ, RZ, R26 ;  /* 0x000000ffff2c7224 */ /* 0x000fd000078e001a */
[----:B------:R-:W-:Y:S05]  /*9160*/  WARPSYNC.COLLECTIVE R0, `(.L_x_232) ;  /* 0x0000000000087348 */ /* 0x000fea0003c00000 */
[----:B------:R0:W1:Y:S02]  /*9170*/  SHFL.DOWN P3, R26, R25, R24, R3 ;  /* 0x08000018191a7389 */ /* 0x0000640000060003 */
[----:B01----:R-:W-:Y:S05]  /*9180*/  ENDCOLLECTIVE ;  /* 0x000000000000791b */ /* 0x003fea0003800000 */
.L_x_232:
[----:B------:R-:W-:Y:S01]  /*9190*/  IMAD.MOV.U32 R24, RZ, RZ, 0x2 ;  /* 0x00000002ff187424 */ /* 0x000fe200078e00ff */
[----:B------:R-:W-:-:S04]  /*91a0*/  ISETP.GE.AND P3, PT, R19, R3, PT ;  /* 0x000000031300720c */ /* 0x000fc80003f66270 */
[----:B------:R-:W-:Y:S02]  /*91b0*/  SEL R45, R44, RZ, !P3 ;  /* 0x000000ff2c2d7207 */ /* 0x000fe40005800000 */
[----:B------:R-:W-:Y:S02]  /*91c0*/  SEL R47, R26, RZ, !P3 ;  /* 0x000000ff1a2f7207 */ /* 0x000fe40005800000 */
[----:B------:R-:W-:-:S05]  /*91d0*/  IADD3 R45, P3, PT, R22, R45, RZ ;  /* 0x0000002d162d7210 */ /* 0x000fca0007f7e0ff */
[----:B------:R-:W-:Y:S02]  /*91e0*/  IMAD.MOV.U32 R25, RZ, RZ, R45 ;  /* 0x000000ffff197224 */ /* 0x000fe400078e002d */
[----:B------:R-:W-:-:S07]  /*91f0*/  IMAD.X R47, R23, 0x1, R47, P3 ;  /* 0x00000001172f7824 */ /* 0x000fce00018e062f */
[----:B------:R-:W-:Y:S05]  /*9200*/  WARPSYNC.COLLECTIVE R0, `(.L_x_233) ;  /* 0x0000000000087348 */ /* 0x000fea0003c00000 */
[----:B------:R0:W1:Y:S02]  /*9210*/  SHFL.DOWN P3, R26, R25, R24, R3 ;  /* 0x08000018191a7389 */ /* 0x0000640000060003 */
[----:B01----:R-:W-:Y:S05]  /*9220*/  ENDCOLLECTIVE ;  /* 0x000000000000791b */ /* 0x003fea0003800000 */
.L_x_233:
[----:B------:R-:W-:Y:S01]  /*9230*/  IMAD.MOV.U32 R25, RZ, RZ, R47 ;  /* 0x000000ffff197224 */ /* 0x000fe200078e002f */
[----:B------:R-:W-:-:S04]  /*9240*/  SEL R26, R26, RZ, !P5 ;  /* 0x000000ff1a1a7207 */ /* 0x000fc80006800000 */
[----:B------:R-:W-:-:S13]  /*9250*/  IADD3 R46, P6, PT, R26, R45, RZ ;  /* 0x0000002d1a2e7210 */ /* 0x000fda0007fde0ff */
[----:B------:R-:W-:Y:S05]  /*9260*/  WARPSYNC.COLLECTIVE R0, `(.L_x_234) ;  /* 0x0000000000087348 */ /* 0x000fea0003c00000 */
[----:B------:R0:W1:Y:S02]  /*9270*/  SHFL.DOWN P3, R26, R25, R24, R3 ;  /* 0x08000018191a7389 */ /* 0x0000640000060003 */
[----:B01----:R-:W-:Y:S05]  /*9280*/  ENDCOLLECTIVE ;  /* 0x000000000000791b */ /* 0x003fea0003800000 */
.L_x_234:
[----:B------:R-:W-:Y:S02]  /*9290*/  IMAD.MOV.U32 R25, RZ, RZ, R46 ;  /* 0x000000ffff197224 */ /* 0x000fe400078e002e */
[----:B------:R-:W-:Y:S02]  /*92a0*/  IMAD.MOV.U32 R24, RZ, RZ, 0x4 ;  /* 0x00000004ff187424 */ /* 0x000fe400078e00ff */
[----:B------:R-:W-:-:S07]  /*92b0*/  IMAD.MOV.U32 R44, RZ, RZ, R26 ;  /* 0x000000ffff2c7224 */ /* 0x000fce00078e001a */
[----:B------:R-:W-:Y:S05]  /*92c0*/  WARPSYNC.COLLECTIVE R0, `(.L_x_235) ;  /* 0x0000000000087348 */ /* 0x000fea0003c00000 */
[----:B------:R0:W1:Y:S02]  /*92d0*/  SHFL.DOWN P3, R26, R25, R24, R3 ;  /* 0x08000018191a7389 */ /* 0x0000640000060003 */
[----:B01----:R-:W-:Y:S05]  /*92e0*/  ENDCOLLECTIVE ;  /* 0x000000000000791b */ /* 0x003fea0003800000 */
.L_x_235:
[----:B------:R-:W-:Y:S02]  /*92f0*/  SEL R44, R44, RZ, !P5 ;  /* 0x000000ff2c2c7207 */ /* 0x000fe40006800000 */
[----:B------:R-:W-:Y:S01]  /*9300*/  ISETP.GT.AND P5, PT, R20, R3, PT ;  /* 0x000000031400720c */ /* 0x000fe20003fa4270 */
[----:B------:R-:W-:Y:S02]  /*9310*/  VIADD R20, R19, 0x8 ;  /* 0x0000000813147836 */ /* 0x000fe40000000000 */
[----:B------:R-:W-:-:S04]  /*9320*/  IMAD.X R44, R44, 0x1, R47, P6 ;  /* 0x000000012c2c7824 */ /* 0x000fc800030e062f */
[----:B------:R-:W-:Y:S01]  /*9330*/  IMAD.MOV.U32 R25, RZ, RZ, R44 ;  /* 0x000000ffff197224 */ /* 0x000fe200078e002c */
[----:B------:R-:W-:-:S07]  /*9340*/  SEL R23, R26, RZ, !P5 ;  /* 0x000000ff1a177207 */ /* 0x000fce0006800000 */
[----:B------:R-:W-:Y:S05]  /*9350*/  WARPSYNC.COLLECTIVE R0, `(.L_x_236) ;  /* 0x0000000000087348 */ /* 0x000fea0003c00000 */
[----:B------:R0:W1:Y:S02]  /*9360*/  SHFL.DOWN P3, R26, R25, R24, R3 ;  /* 0x08000018191a7389 */ /* 0x0000640000060003 */
[----:B01----:R-:W-:Y:S05]  /*9370*/  ENDCOLLECTIVE ;  /* 0x000000000000791b */ /* 0x003fea0003800000 */
.L_x_236:
[----:B------:R-:W-:-:S05]  /*9380*/  IADD3 R23, P6, PT, R23, R46, RZ ;  /* 0x0000002e17177210 */ /* 0x000fca0007fde0ff */
[----:B------:R-:W-:Y:S02]  /*9390*/  IMAD.MOV.U32 R25, RZ, RZ, R23 ;  /* 0x000000ffff197224 */ /* 0x000fe400078e0017 */
[----:B------:R-:W-:Y:S02]  /*93a0*/  IMAD.MOV.U32 R24, RZ, RZ, 0x8 ;  /* 0x00000008ff187424 */ /* 0x000fe400078e00ff */
[----:B------:R-:W-:-:S07]  /*93b0*/  IMAD.MOV.U32 R22, RZ, RZ, R26 ;  /* 0x000000ffff167224 */ /* 0x000fce00078e001a */
[----:B------:R-:W-:Y:S05]  /*93c0*/  WARPSYNC.COLLECTIVE R0, `(.L_x_237) ;  /* 0x0000000000087348 */ /* 0x000fea0003c00000 */
[----:B------:R0:W1:Y:S02]  /*93d0*/  SHFL.DOWN P3, R26, R25, R24, R3 ;  /* 0x08000018191a7389 */ /* 0x0000640000060003 */
[----:B01----:R-:W-:Y:S05]  /*93e0*/  ENDCOLLECTIVE ;  /* 0x000000000000791b */ /* 0x003fea0003800000 */
.L_x_237:
[----:B------:R-:W-:Y:S02]  /*93f0*/  SEL R45, R22, RZ, !P5 ;  /* 0x000000ff162d7207 */ /* 0x000fe40006800000 */
[----:B------:R-:W-:Y:S01]  /*9400*/  ISETP.GT.AND P5, PT, R20, R3, PT ;  /* 0x000000031400720c */ /* 0x000fe20003fa4270 */
[----:B------:R-:W-:Y:S02]  /*9410*/  VIADD R20, R19, 0x10 ;  /* 0x0000001013147836 */ /* 0x000fe40000000000 */
[----:B------:R-:W-:-:S04]  /*9420*/  IMAD.X R45, R45, 0x1, R44, P6 ;  /* 0x000000012d2d7824 */ /* 0x000fc800030e062c */
[----:B------:R-:W-:Y:S01]  /*9430*/  IMAD.MOV.U32 R25, RZ, RZ, R45 ;  /* 0x000000ffff197224 */ /* 0x000fe200078e002d */
[----:B------:R-:W-:-:S04]  /*9440*/  SEL R26, R26, RZ, !P5 ;  /* 0x000000ff1a1a7207 */ /* 0x000fc80006800000 */
[----:B------:R-:W-:-:S13]  /*9450*/  IADD3 R44, P6, PT, R26, R23, RZ ;  /* 0x000000171a2c7210 */ /* 0x000fda0007fde0ff */
[----:B------:R-:W-:Y:S05]  /*9460*/  WARPSYNC.COLLECTIVE R0, `(.L_x_238) ;  /* 0x0000000000087348 */ /* 0x000fea0003c00000 */
[----:B------:R0:W1:Y:S02]  /*9470*/  SHFL.DOWN P3, R26, R25, R24, R3 ;  /* 0x08000018191a7389 */ /* 0x0000640000060003 */
[----:B01----:R-:W-:Y:S05]  /*9480*/  ENDCOLLECTIVE ;  /* 0x000000000000791b */ /* 0x003fea0003800000 */
.L_x_238:
[----:B------:R-:W-:Y:S02]  /*9490*/  IMAD.MOV.U32 R25, RZ, RZ, R44 ;  /* 0x000000ffff197224 */ /* 0x000fe400078e002c */
[----:B------:R-:W-:Y:S02]  /*94a0*/  IMAD.MOV.U32 R24, RZ, RZ, 0x10 ;  /* 0x00000010ff187424 */ /* 0x000fe400078e00ff */
[----:B------:R-:W-:-:S07]  /*94b0*/  IMAD.MOV.U32 R22, RZ, RZ, R26 ;  /* 0x000000ffff167224 */ /* 0x000fce00078e001a */
[----:B------:R-:W-:Y:S05]  /*94c0*/  WARPSYNC.COLLECTIVE R0, `(.L_x_239) ;  /* 0x0000000000087348 */ /* 0x000fea0003c00000 */
[----:B------:R0:W1:Y:S02]  /*94d0*/  SHFL.DOWN P3, R26, R25, R24, R3 ;  /* 0x08000018191a7389 */ /* 0x0000640000060003 */
[----:B01----:R-:W-:Y:S05]  /*94e0*/  ENDCOLLECTIVE ;  /* 0x000000000000791b */ /* 0x003fea0003800000 */
.L_x_239:
[----:B------:R-:W-:-:S05]  /*94f0*/  SEL R22, R22, RZ, !P5 ;  /* 0x000000ff16167207 */ /* 0x000fca0006800000 */
[----:B------:R-:W-:-:S04]  /*9500*/  IMAD.X R46, R22, 0x1, R45, P6 ;  /* 0x00000001162e7824 */ /* 0x000fc800030e062d */
[----:B------:R-:W-:Y:S02]  /*9510*/  IMAD.MOV.U32 R25, RZ, RZ, R46 ;  /* 0x000000ffff197224 */ /* 0x000fe400078e002e */
[----:B------:R-:W-:-:S07]  /*9520*/  IMAD.MOV.U32 R22, RZ, RZ, R26 ;  /* 0x000000ffff167224 */ /* 0x000fce00078e001a */
[----:B------:R-:W-:Y:S05]  /*9530*/  WARPSYNC.COLLECTIVE R0, `(.L_x_240) ;  /* 0x0000000000087348 */ /* 0x000fea0003c00000 */
[----:B------:R0:W1:Y:S02]  /*9540*/  SHFL.DOWN P3, R26, R25, R24, R3 ;  /* 0x08000018191a7389 */ /* 0x0000640000060003 */
[----:B01----:R-:W-:Y:S05]  /*9550*/  ENDCOLLECTIVE ;  /* 0x000000000000791b */ /* 0x003fea0003800000 */
.L_x_240:
[----:B------:R-:W-:-:S04]  /*9560*/  ISETP.GT.AND P3, PT, R20, R3, PT ;  /* 0x000000031400720c */ /* 0x000fc80003f64270 */
[----:B------:R-:W-:Y:S02]  /*9570*/  SEL R21, R22, RZ, !P3 ;  /* 0x000000ff16157207 */ /* 0x000fe40005800000 */
[----:B------:R-:W-:Y:S02]  /*9580*/  SEL R26, R26, RZ, !P3 ;  /* 0x000000ff1a1a7207 */ /* 0x000fe40005800000 */
[----:B------:R-:W-:-:S04]  /*9590*/  IADD3 R42, P3, P5, R21, R44, R42 ;  /* 0x0000002c152a7210 */ /* 0x000fc80007d7e02a */
[----:B------:R-:W-:Y:S02]  /*95a0*/  IADD3.X R37, PT, PT, R26, R46, R37, P3, P5 ;  /* 0x0000002e1a257210 */ /* 0x000fe40001fea425 */
[----:B------:R-:W-:-:S13]  /*95b0*/  PLOP3.LUT P3, PT, P4, PT, PT, 0x80, 0x8 ;  /* 0x000000000008781c */ /* 0x000fda000276f070 */
[----:B------:R-:W-:Y:S05]  /*95c0*/  WARPSYNC.COLLECTIVE R0, `(.L_x_241) ;  /* 0x0000000000087348 */ /* 0x000fea0003c00000 */
[----:B------:R-:W-:Y:S01]  /*95d0*/  VOTE.ALL P3, P3 ;  /* 0x0000000000ff7806 */ /* 0x000fe20001860000 */
[----:B------:R-:W-:-:S12]  /*95e0*/  ENDCOLLECTIVE ;  /* 0x000000000000791b */ /* 0x000fd80003800000 */
.L_x_241:
[----:B------:R-:W-:Y:S05]  /*95f0*/  BRA `(.L_x_242) ;  /* 0xffffff9c00cc7947 */ /* 0x000fea000383ffff */
.L_x_175:
[----:B------:R-:W-:Y:S01]  /*9600*/  BSSY B0, `(.L_x_243) ;  /* 0x0000006000007945 */ /* 0x000fe20003800000 */
[----:B------:R-:W-:Y:S01]  /*9610*/  PLOP3.LUT P3, PT, P3, PT, PT, 0x8, 0x80 ;  /* 0x000000000080781c */ /* 0x000fe20001f6e170 */
[----:B------:R-:W-:-:S12]  /*9620*/  IMAD.MOV.U32 R0, RZ, RZ, -0x1 ;  /* 0xffffffffff007424 */ /* 0x000fd800078e00ff */
[----:B0-----:R-:W-:Y:S05]  /*9630*/  WARPSYNC.COLLECTIVE R0, `(.L_x_244) ;  /* 0x0000000000087348 */ /* 0x001fea0003c00000 */
[----:B------:R-:W-:Y:S01]  /*9640*/  VOTE.ANY P3, P3 ;  /* 0x0000000000ff7806 */ /* 0x000fe20001860100 */
[----:B0-----:R-:W-:-:S12]  /*9650*/  ENDCOLLECTIVE ;  /* 0x000000000000791b */ /* 0x001fd80003800000 */
.L_x_244:
[----:B------:R-:W-:Y:S05]  /*9660*/  BSYNC B0 ;  /* 0x0000000000007941 */ /* 0x000fea0003800000 */
.L_x_243:
[----:B------:R-:W-:Y:S05]  /*9670*/  BRA `(.L_x_245) ;  /* 0xffffffd800507947 */ /* 0x000fea000383ffff */
.L_x_179:
[----:B------:R-:W-:Y:S01]  /*9680*/  BSSY B0, `(.L_x_246) ;  /* 0x0000006000007945 */ /* 0x000fe20003800000 */
[----:B------:R-:W-:Y:S01]  /*9690*/  PLOP3.LUT P3, PT, P3, PT, PT, 0x8, 0x80 ;  /* 0x000000000080781c */ /* 0x000fe20001f6e170 */
[----:B------:R-:W-:-:S12]  /*96a0*/  IMAD.MOV.U32 R0, RZ, RZ, -0x1 ;  /* 0xffffffffff007424 */ /* 0x000fd800078e00ff */
[----:B0-----:R-:W-:Y:S05]  /*96b0*/  WARPSYNC.COLLECTIVE R0, `(.L_x_247) ;  /* 0x0000000000087348 */ /* 0x001fea0003c00000 */
[----:B------:R-:W-:Y:S01]  /*96c0*/  VOTE.ANY P3, P3 ;  /* 0x0000000000ff7806 */ /* 0x000fe20001860100 */
[----:B0-----:R-:W-:-:S12]  /*96d0*/  ENDCOLLECTIVE ;  /* 0x000000000000791b */ /* 0x001fd80003800000 */
.L_x_247:
[----:B------:R-:W-:Y:S05]  /*96e0*/  BSYNC B0 ;  /* 0x0000000000007941 */ /* 0x000fea0003800000 */
.L_x_246:
[----:B------:R-:W-:Y:S05]  /*96f0*/  BRA `(.L_x_248) ;  /* 0xffffffd800647947 */ /* 0x000fea000383ffff */
.L_x_181:
[----:B------:R-:W1:Y:S01]  /*9700*/  S2R R27, SR_GEMASK ;  /* 0x00000000001b7919 */ /* 0x000e620000003c00 */
[----:B------:R-:W-:Y:S01]  /*9710*/  BSSY B0, `(.L_x_249) ;  /* 0x0000006000007945 */ /* 0x000fe20003800000 */
[----:B------:R-:W-:Y:S01]  /*9720*/  PLOP3.LUT P3, PT, P3, PT, PT, 0x8, 0x80 ;  /* 0x000000000080781c */ /* 0x000fe20001f6e170 */
[----:B------:R-:W-:-:S12]  /*9730*/  IMAD.MOV.U32 R0, RZ, RZ, -0x1 ;  /* 0xffffffffff007424 */ /* 0x000fd800078e00ff */
[----:B01----:R-:W-:Y:S05]  /*9740*/  WARPSYNC.COLLECTIVE R0, `(.L_x_250) ;  /* 0x0000000000087348 */ /* 0x003fea0003c00000 */
[----:B------:R-:W-:Y:S01]  /*9750*/  VOTE.ANY R0, PT, P3 ;  /* 0x0000000000007806 */ /* 0x000fe200018e0100 */
[----:B01----:R-:W-:Y:S06]  /*9760*/  ENDCOLLECTIVE ;  /* 0x000000000000791b */ /* 0x003fec0003800000 */
.L_x_250:
[----:B------:R-:W-:Y:S05]  /*9770*/  BSYNC B0 ;  /* 0x0000000000007941 */ /* 0x000fea0003800000 */
.L_x_249:
        /* <DEDUP_REMOVED lines=10> */
.L_x_251:
[----:B------:R-:W-:Y:S02]  /*9820*/  IMAD.MOV.U32 R25, RZ, RZ, R19 ;  /* 0x000000ffff197224 */ /* 0x000fe400078e0013 */
[----:B------:R-:W-:-:S07]  /*9830*/  IMAD.MOV.U32 R22, RZ, RZ, R26 ;  /* 0x000000ffff167224 */ /* 0x000fce00078e001a */
[----:B------:R-:W-:Y:S05]  /*9840*/  WARPSYNC.COLLECTIVE R0, `(.L_x_252) ;  /* 0x0000000000087348 */ /* 0x000fea0003c00000 */
[----:B------:R0:W1:Y:S02]  /*9850*/  SHFL.DOWN P3, R26, R25, R24, R3 ;  /* 0x08000018191a7389 */ /* 0x0000640000060003 */
[----:B01----:R-:W-:Y:S05]  /*9860*/  ENDCOLLECTIVE ;  /* 0x000000000000791b */ /* 0x003fea0003800000 */
.L_x_252:
        /* <DEDUP_REMOVED lines=13> */
.L_x_253:
[----:B------:R-:W-:Y:S01]  /*9940*/  IMAD.MOV.U32 R25, RZ, RZ, R37 ;  /* 0x000000ffff197224 */ /* 0x000fe200078e0025 */
[----:B------:R-:W-:-:S04]  /*9950*/  SEL R26, R26, RZ, !P4 ;  /* 0x000000ff1a1a7207 */ /* 0x000fc80006000000 */
[----:B------:R-:W-:-:S13]  /*9960*/  IADD3 R19, P5, PT, R26, R23, RZ ;  /* 0x000000171a137210 */ /* 0x000fda0007fbe0ff */
[----:B------:R-:W-:Y:S05]  /*9970*/  WARPSYNC.COLLECTIVE R0, `(.L_x_254) ;  /* 0x0000000000087348 */ /* 0x000fea0003c00000 */
[----:B------:R0:W1:Y:S02]  /*9980*/  SHFL.DOWN P3, R26, R25, R24, R3 ;  /* 0x08000018191a7389 */ /* 0x0000640000060003 */
[----:B01----:R-:W-:Y:S05]  /*9990*/  ENDCOLLECTIVE ;  /* 0x000000000000791b */ /* 0x003fea0003800000 */
.L_x_254:
[----:B------:R-:W-:Y:S02]  /*99a0*/  IMAD.MOV.U32 R25, RZ, RZ, R19 ;  /* 0x000000ffff197224 */ /* 0x000fe400078e0013 */
[----:B------:R-:W-:Y:S02]  /*99b0*/  IMAD.MOV.U32 R24, RZ, RZ, 0x4 ;  /* 0x00000004ff187424 */ /* 0x000fe400078e00ff */
[----:B------:R-:W-:-:S07]  /*99c0*/  IMAD.MOV.U32 R22, RZ, RZ, R26 ;  /* 0x000000ffff167224 */ /* 0x000fce00078e001a */
[----:B------:R-:W-:Y:S05]  /*99d0*/  WARPSYNC.COLLECTIVE R0, `(.L_x_255) ;  /* 0x0000000000087348 */ /* 0x000fea0003c00000 */
[----:B------:R0:W1:Y:S02]  /*99e0*/  SHFL.DOWN P3, R26, R25, R24, R3 ;  /* 0x08000018191a7389 */ /* 0x0000640000060003 */
[----:B01----:R-:W-:Y:S05]  /*99f0*/  ENDCOLLECTIVE ;  /* 0x000000000000791b */ /* 0x003fea0003800000 */
.L_x_255:
        /* <DEDUP_REMOVED lines=9> */
.L_x_256:
[----:B------:R-:W-:Y:S02]  /*9a90*/  IMAD.MOV.U32 R25, RZ, RZ, R42 ;  /* 0x000000ffff197224 */ /* 0x000fe400078e002a */
[----:B------:R-:W-:Y:S02]  /*9aa0*/  IMAD.MOV.U32 R24, RZ, RZ, 0x8 ;  /* 0x00000008ff187424 */ /* 0x000fe400078e00ff */
[----:B------:R-:W-:-:S07]  /*9ab0*/  IMAD.MOV.U32 R18, RZ, RZ, R26 ;  /* 0x000000ffff127224 */ /* 0x000fce00078e001a */
[----:B------:R-:W-:Y:S05]  /*9ac0*/  WARPSYNC.COLLECTIVE R0, `(.L_x_257) ;  /* 0x0000000000087348 */ /* 0x000fea0003c00000 */
[----:B------:R0:W1:Y:S02]  /*9ad0*/  SHFL.DOWN P3, R26, R25, R24, R3 ;  /* 0x08000018191a7389 */ /* 0x0000640000060003 */
[----:B01----:R-:W-:Y:S05]  /*9ae0*/  ENDCOLLECTIVE ;  /* 0x000000000000791b */ /* 0x003fea0003800000 */
.L_x_257:
        /* <DEDUP_REMOVED lines=9> */
.L_x_258:
        /* <DEDUP_REMOVED lines=8> */
.L_x_259:
[----:B------:R-:W-:-:S05]  /*9c00*/  SEL R18, R18, RZ, !P4 ;  /* 0x000000ff12127207 */ /* 0x000fca0006000000 */
[----:B------:R-:W-:-:S04]  /*9c10*/  IMAD.X R22, R18, 0x1, R23, P5 ;  /* 0x0000000112167824 */ /* 0x000fc800028e0617 */
[----:B------:R-:W-:Y:S02]  /*9c20*/  IMAD.MOV.U32 R25, RZ, RZ, R22 ;  /* 0x000000ffff197224 */ /* 0x000fe400078e0016 */
[----:B------:R-:W-:-:S07]  /*9c30*/  IMAD.MOV.U32 R18, RZ, RZ, R26 ;  /* 0x000000ffff127224 */ /* 0x000fce00078e001a */
[----:B------:R-:W-:Y:S05]  /*9c40*/  WARPSYNC.COLLECTIVE R0, `(.L_x_260) ;  /* 0x0000000000087348 */ /* 0x000fea0003c00000 */
[----:B------:R0:W1:Y:S02]  /*9c50*/  SHFL.DOWN P3, R26, R25, R24, R3 ;  /* 0x08000018191a7389 */ /* 0x0000640000060003 */
[----:B01----:R-:W-:Y:S05]  /*9c60*/  ENDCOLLECTIVE ;  /* 0x000000000000791b */ /* 0x003fea0003800000 */
.L_x_260:
        /* <DEDUP_REMOVED lines=19> */
.L_x_261:
[----:B------:R-:W-:Y:S05]  /*9da0*/  BRA `(.L_x_262) ;  /* 0xffffffd400b07947 */ /* 0x000fea000383ffff */
.L_x_183:
[----:B------:R-:W-:Y:S01]  /*9db0*/  BSSY B0, `(.L_x_263) ;  /* 0x0000006000007945 */ /* 0x000fe20003800000 */
[----:B------:R-:W-:Y:S01]  /*9dc0*/  PLOP3.LUT P3, PT, P3, PT, PT, 0x8, 0x80 ;  /* 0x000000000080781c */ /* 0x000fe20001f6e170 */
[----:B------:R-:W-:-:S12]  /*9dd0*/  IMAD.MOV.U32 R0, RZ, RZ, -0x1 ;  /* 0xffffffffff007424 */ /* 0x000fd800078e00ff */
[----:B0-----:R-:W-:Y:S05]  /*9de0*/  WARPSYNC.COLLECTIVE R0, `(.L_x_264) ;  /* 0x0000000000087348 */ /* 0x001fea0003c00000 */
[----:B------:R-:W-:Y:S01]  /*9df0*/  VOTE.ANY P3, P3 ;  /* 0x0000000000ff7806 */ /* 0x000fe20001860100 */
[----:B0-----:R-:W-:-:S12]  /*9e00*/  ENDCOLLECTIVE ;  /* 0x000000000000791b */ /* 0x001fd80003800000 */
.L_x_264:
[----:B------:R-:W-:Y:S05]  /*9e10*/  BSYNC B0 ;  /* 0x0000000000007941 */ /* 0x000fea0003800000 */
.L_x_263:
[----:B------:R-:W-:Y:S05]  /*9e20*/  BRA `(.L_x_265) ;  /* 0xffffffd400b47947 */ /* 0x000fea000383ffff */
.L_x_187:
[----:B------:R-:W-:Y:S01]  /*9e30*/  BSSY B0, `(.L_x_266) ;  /* 0x0000006000007945 */ /* 0x000fe20003800000 */
[----:B------:R-:W-:Y:S01]  /*9e40*/  PLOP3.LUT P3, PT, P3, PT, PT, 0x8, 0x80 ;  /* 0x000000000080781c */ /* 0x000fe20001f6e170 */
[----:B------:R-:W-:-:S12]  /*9e50*/  IMAD.MOV.U32 R0, RZ, RZ, -0x1 ;  /* 0xffffffffff007424 */ /* 0x000fd800078e00ff */
[----:B0-----:R-:W-:Y:S05]  /*9e60*/  WARPSYNC.COLLECTIVE R0, `(.L_x_267) ;  /* 0x0000000000087348 */ /* 0x001fea0003c00000 */
[----:B------:R-:W-:Y:S01]  /*9e70*/  VOTE.ANY P3, P3 ;  /* 0x0000000000ff7806 */ /* 0x000fe20001860100 */
[----:B0-----:R-:W-:-:S12]  /*9e80*/  ENDCOLLECTIVE ;  /* 0x000000000000791b */ /* 0x001fd80003800000 */
.L_x_267:
[----:B------:R-:W-:Y:S05]  /*9e90*/  BSYNC B0 ;  /* 0x0000000000007941 */ /* 0x000fea0003800000 */
.L_x_266:
[----:B------:R-:W-:Y:S05]  /*9ea0*/  BRA `(.L_x_268) ;  /* 0xffffffd400d07947 */ /* 0x000fea000383ffff */
.L_x_189:
        /* <DEDUP_REMOVED lines=8> */
.L_x_270:
[----:B------:R-:W-:Y:S05]  /*9f30*/  BSYNC B0 ;  /* 0x0000000000007941 */ /* 0x000fea0003800000 */
.L_x_269:
        /* <DEDUP_REMOVED lines=12> */
.L_x_271:
[----:B------:R-:W-:Y:S01]  /*a000*/  ISETP.GT.AND P5, PT, R16, R3, PT ;  /* 0x000000031000720c */ /* 0x000fe20003fa4270 */
[----:B------:R-:W-:Y:S02]  /*a010*/  VIADD R16, R7, 0x4 ;  /* 0x0000000407107836 */ /* 0x000fe40000000000 */
[----:B------:R-:W-:Y:S02]  /*a020*/  IMAD.MOV.U32 R25, RZ, RZ, R19 ;  /* 0x000000ffff197224 */ /* 0x000fe400078e0013 */
[----:B------:R-:W-:-:S08]  /*a030*/  IMAD.MOV.U32 R44, RZ, RZ, R26 ;  /* 0x000000ffff2c7224 */ /* 0x000fd000078e001a */
[----:B------:R-:W-:Y:S05]  /*a040*/  WARPSYNC.COLLECTIVE R0, `(.L_x_272) ;  /* 0x0000000000087348 */ /* 0x000fea0003c00000 */
[----:B------:R0:W1:Y:S02]  /*a050*/  SHFL.DOWN P3, R26, R25, R24, R3 ;  /* 0x08000018191a7389 */ /* 0x0000640000060003 */
[----:B01----:R-:W-:Y:S05]  /*a060*/  ENDCOLLECTIVE ;  /* 0x000000000000791b */ /* 0x003fea0003800000 */
.L_x_272:
        /* <DEDUP_REMOVED lines=10> */
.L_x_273:
[----:B------:R-:W-:Y:S01]  /*a110*/  IMAD.MOV.U32 R25, RZ, RZ, R47 ;  /* 0x000000ffff197224 */ /* 0x000fe200078e002f */
[----:B------:R-:W-:-:S04]  /*a120*/  SEL R26, R26, RZ, !P5 ;  /* 0x000000ff1a1a7207 */ /* 0x000fc80006800000 */
[----:B------:R-:W-:-:S13]  /*a130*/  IADD3 R46, P6, PT, R26, R45, RZ ;  /* 0x0000002d1a2e7210 */ /* 0x000fda0007fde0ff */
[----:B------:R-:W-:Y:S05]  /*a140*/  WARPSYNC.COLLECTIVE R0, `(.L_x_274) ;  /* 0x0000000000087348 */ /* 0x000fea0003c00000 */
[----:B------:R0:W1:Y:S02]  /*a150*/  SHFL.DOWN P3, R26, R25, R24, R3 ;  /* 0x08000018191a7389 */ /* 0x0000640000060003 */
[----:B01----:R-:W-:Y:S05]  /*a160*/  ENDCOLLECTIVE ;  /* 0x000000000000791b */ /* 0x003fea0003800000 */
.L_x_274:
[----:B------:R-:W-:Y:S02]  /*a170*/  IMAD.MOV.U32 R25, RZ, RZ, R46 ;  /* 0x000000ffff197224 */ /* 0x000fe400078e002e */
[----:B------:R-:W-:Y:S02]  /*a180*/  IMAD.MOV.U32 R24, RZ, RZ, 0x4 ;  /* 0x00000004ff187424 */ /* 0x000fe400078e00ff */
[----:B------:R-:W-:-:S07]  /*a190*/  IMAD.MOV.U32 R44, RZ, RZ, R26 ;  /* 0x000000ffff2c7224 */ /* 0x000fce00078e001a */
[----:B------:R-:W-:Y:S05]  /*a1a0*/  WARPSYNC.COLLECTIVE R0, `(.L_x_275) ;  /* 0x0000000000087348 */ /* 0x000fea0003c00000 */
[----:B------:R0:W1:Y:S02]  /*a1b0*/  SHFL.DOWN P3, R26, R25, R24, R3 ;  /* 0x08000018191a7389 */ /* 0x0000640000060003 */
[----:B01----:R-:W-:Y:S05]  /*a1c0*/  ENDCOLLECTIVE ;  /* 0x000000000000791b */ /* 0x003fea0003800000 */
.L_x_275:
        /* <DEDUP_REMOVED lines=9> */
.L_x_276:
[----:B------:R-:W-:-:S05]  /*a260*/  IADD3 R19, P6, PT, R19, R46, RZ ;  /* 0x0000002e13137210 */ /* 0x000fca0007fde0ff */
[----:B------:R-:W-:Y:S02]  /*a270*/  IMAD.MOV.U32 R25, RZ, RZ, R19 ;  /* 0x000000ffff197224 */ /* 0x000fe400078e0013 */
[----:B------:R-:W-:Y:S02]  /*a280*/  IMAD.MOV.U32 R24, RZ, RZ, 0x8 ;  /* 0x00000008ff187424 */ /* 0x000fe400078e00ff */
[----:B------:R-:W-:-:S07]  /*a290*/  IMAD.MOV.U32 R18, RZ, RZ, R26 ;  /* 0x000000ffff127224 */ /* 0x000fce00078e001a */
[----:B------:R-:W-:Y:S05]  /*a2a0*/  WARPSYNC.COLLECTIVE R0, `(.L_x_277) ;  /* 0x0000000000087348 */ /* 0x000fea0003c00000 */
[----:B------:R0:W1:Y:S02]  /*a2b0*/  SHFL.DOWN P3, R26, R25, R24, R3 ;  /* 0x08000018191a7389 */ /* 0x0000640000060003 */
[----:B01----:R-:W-:Y:S05]  /*a2c0*/  ENDCOLLECTIVE ;  /* 0x000000000000791b */ /* 0x003fea0003800000 */
.L_x_277:
        /* <DEDUP_REMOVED lines=10> */
.L_x_278:
[----:B------:R-:W-:Y:S02]  /*a370*/  IMAD.MOV.U32 R25, RZ, RZ, R44 ;  /* 0x000000ffff197224 */ /* 0x000fe400078e002c */
[----:B------:R-:W-:Y:S02]  /*a380*/  IMAD.MOV.U32 R24, RZ, RZ, 0x10 ;  /* 0x00000010ff187424 */ /* 0x000fe400078e00ff */
[----:B------:R-:W-:-:S07]  /*a390*/  IMAD.MOV.U32 R18, RZ, RZ, R26 ;  /* 0x000000ffff127224 */ /* 0x000fce00078e001a */
[----:B------:R-:W-:Y:S05]  /*a3a0*/  WARPSYNC.COLLECTIVE R0, `(.L_x_279) ;  /* 0x0000000000087348 */ /* 0x000fea0003c00000 */
[----:B------:R0:W1:Y:S02]  /*a3b0*/  SHFL.DOWN P3, R26, R25, R24, R3 ;  /* 0x08000018191a7389 */ /* 0x0000640000060003 */
[----:B01----:R-:W-:Y:S05]  /*a3c0*/  ENDCOLLECTIVE ;  /* 0x000000000000791b */ /* 0x003fea0003800000 */
.L_x_279:
[----:B------:R-:W-:-:S05]  /*a3d0*/  SEL R18, R18, RZ, !P5 ;  /* 0x000000ff12127207 */ /* 0x000fca0006800000 */
[----:B------:R-:W-:-:S04]  /*a3e0*/  IMAD.X R46, R18, 0x1, R45, P6 ;  /* 0x00000001122e7824 */ /* 0x000fc800030e062d */
[----:B------:R-:W-:Y:S02]  /*a3f0*/  IMAD.MOV.U32 R25, RZ, RZ, R46 ;  /* 0x000000ffff197224 */ /* 0x000fe400078e002e */
[----:B------:R-:W-:-:S07]  /*a400*/  IMAD.MOV.U32 R18, RZ, RZ, R26 ;  /* 0x000000ffff127224 */ /* 0x000fce00078e001a */
[----:B------:R-:W-:Y:S05]  /*a410*/  WARPSYNC.COLLECTIVE R0, `(.L_x_280) ;  /* 0x0000000000087348 */ /* 0x000fea0003c00000 */
[----:B------:R0:W1:Y:S02]  /*a420*/  SHFL.DOWN P3, R26, R25, R24, R3 ;  /* 0x08000018191a7389 */ /* 0x0000640000060003 */
[----:B01----:R-:W-:Y:S05]  /*a430*/  ENDCOLLECTIVE ;  /* 0x000000000000791b */ /* 0x003fea0003800000 */
.L_x_280:
        /* <DEDUP_REMOVED lines=9> */
.L_x_281:
[----:B------:R-:W-:Y:S05]  /*a4d0*/  BRA `(.L_x_282) ;  /* 0xffffffd400187947 */ /* 0x000fea000383ffff */
.L_x_283:
        /* <DEDUP_REMOVED lines=10> */
.L_x_529:


//--------------------- .text._ZN6thrust24THRUST_300001_SM_1000_NS8cuda_cub4core6detail13_kernel_agentINS1_16__set_operations14PartitionAgentINS0_10device_ptrImEES8_lN4cuda3std3__44lessIiEEEEJS8_S8_lllPNSB_4pairIllEESD_iEEEvDpT0_ --------------------------
	.section	.text._ZN6thrust24THRUST_300001_SM_1000_NS8cuda_cub4core6detail13_kernel_agentINS1_16__set_operations14PartitionAgentINS0_10device_ptrImEES8_lN4cuda3std3__44lessIiEEEEJS8_S8_lllPNSB_4pairIllEESD_iEEEvDpT0_,"ax",@progbits
	.align	128
        .global         _ZN6thrust24THRUST_300001_SM_1000_NS8cuda_cub4core6detail13_kernel_agentINS1_16__set_operations14PartitionAgentINS0_10device_ptrImEES8_lN4cuda3std3__44lessIiEEEEJS8_S8_lllPNSB_4pairIllEESD_iEEEvDpT0_
        .type           _ZN6thrust24THRUST_300001_SM_1000_NS8cuda_cub4core6detail13_kernel_agentINS1_16__set_operations14PartitionAgentINS0_10device_ptrImEES8_lN4cuda3std3__44lessIiEEEEJS8_S8_lllPNSB_4pairIllEESD_iEEEvDpT0_,@function
        .size           _ZN6thrust24THRUST_300001_SM_1000_NS8cuda_cub4core6detail13_kernel_agentINS1_16__set_operations14PartitionAgentINS0_10device_ptrImEES8_lN4cuda3std3__44lessIiEEEEJS8_S8_lllPNSB_4pairIllEESD_iEEEvDpT0_,(.L_x_530 - _ZN6thrust24THRUST_300001_SM_1000_NS8cuda_cub4core6detail13_kernel_agentINS1_16__set_operations14PartitionAgentINS0_10device_ptrImEES8_lN4cuda3std3__44lessIiEEEEJS8_S8_lllPNSB_4pairIllEESD_iEEEvDpT0_)
        .other          _ZN6thrust24THRUST_300001_SM_1000_NS8cuda_cub4core6detail13_kernel_agentINS1_16__set_operations14PartitionAgentINS0_10device_ptrImEES8_lN4cuda3std3__44lessIiEEEEJS8_S8_lllPNSB_4pairIllEESD_iEEEvDpT0_,@"STO_CUDA_ENTRY STV_DEFAULT"
_ZN6thrust24THRUST_300001_SM_1000_NS8cuda_cub4core6detail13_kernel_agentINS1_16__set_operations14PartitionAgentINS0_10device_ptrImEES8_lN4cuda3std3__44lessIiEEEEJS8_S8_lllPNSB_4pairIllEESD_iEEEvDpT0_:
.text._ZN6thrust24THRUST_300001_SM_1000_NS8cuda_cub4core6detail13_kernel_agentINS1_16__set_operations14PartitionAgentINS0_10device_ptrImEES8_lN4cuda3std3__44lessIiEEEEJS8_S8_lllPNSB_4pairIllEESD_iEEEvDpT0_:
[----:B------:R-:W-:Y:S01]  /*0000*/  LDC R1, c[0x0][0x37c] ;  /* 0x0000df00ff017b82 */ /* 0x000fe20000000800 */
[----:B------:R-:W0:Y:S01]  /*0010*/  S2R R0, SR_CTAID.X ;  /* 0x0000000000007919 */ /* 0x000e220000002500 */
[----:B------:R-:W0:Y:S01]  /*0020*/  LDCU UR4, c[0x0][0x360] ;  /* 0x00006c00ff0477ac */ /* 0x000e220008000800 */
[----:B------:R-:W0:Y:S01]  /*0030*/  S2R R3, SR_TID.X ;  /* 0x0000000000037919 */ /* 0x000e220000002100 */
[----:B------:R-:W1:Y:S01]  /*0040*/  LDCU.64 UR6, c[0x0][0x3a0] ;  /* 0x00007400ff0677ac */ /* 0x000e620008000a00 */
[----:B0-----:R-:W-:-:S05]  /*0050*/  IMAD R0, R0, UR4, R3 ;  /* 0x0000000400007c24 */ /* 0x001fca000f8e0203 */
[----:B-1----:R-:W-:-:S04]  /*0060*/  ISETP.GE.U32.AND P0, PT, R0, UR6, PT ;  /* 0x0000000600007c0c */ /* 0x002fc8000bf06070 */
[----:B------:R-:W-:-:S13]  /*0070*/  ISETP.GE.AND.EX P0, PT, RZ, UR7, PT, P0 ;  /* 0x00000007ff007c0c */ /* 0x000fda000bf06300 */
[----:B------:R-:W-:Y:S05]  /*0080*/  @P0 EXIT ;  /* 0x000000000000094d */ /* 0x000fea0003800000 */
[----:B------:R-:W0:Y:S01]  /*0090*/  LDC.64 R8, c[0x0][0x390] ;  /* 0x0000e400ff087b82 */ /* 0x000e220000000a00 */
[----:B------:R-:W1:Y:S01]  /*00a0*/  LDCU UR5, c[0x0][0x3b4] ;  /* 0x00007680ff0577ac */ /* 0x000e620008000800 */
[----:B------:R-:W-:Y:S01]  /*00b0*/  BSSY.RECONVERGENT B0, `(.L_x_284) ;  /* 0x0000033000007945 */ /* 0x000fe20003800200 */
[----:B------:R-:W2:Y:S05]  /*00c0*/  LDCU.64 UR6, c[0x0][0x358] ;  /* 0x00006b00ff0677ac */ /* 0x000eaa0008000a00 */
[----:B------:R-:W0:Y:S01]  /*00d0*/  LDC.64 R12, c[0x0][0x398] ;  /* 0x0000e600ff0c7b82 */ /* 0x000e220000000a00 */
[----:B------:R-:W3:Y:S01]  /*00e0*/  LDCU.128 UR8, c[0x0][0x380] ;  /* 0x00007000ff0877ac */ /* 0x000ee20008000c00 */
[----:B-1----:R-:W-:-:S02]  /*00f0*/  USHF.R.S32.HI UR4, URZ, 0x1f, UR5 ;  /* 0x0000001fff047899 */ /* 0x002fc40008011405 */
[----:B------:R-:W-:-:S04]  /*0100*/  IMAD.WIDE.U32 R2, R0, UR5, RZ ;  /* 0x0000000500027c25 */ /* 0x000fc8000f8e00ff */
[----:B------:R-:W-:-:S04]  /*0110*/  IMAD R7, R0, UR4, RZ ;  /* 0x0000000400077c24 */ /* 0x000fc8000f8e02ff */
[----:B------:R-:W-:Y:S01]  /*0120*/  IMAD.IADD R7, R3, 0x1, R7 ;  /* 0x0000000103077824 */ /* 0x000fe200078e0207 */
[----:B0-----:R-:W-:-:S04]  /*0130*/  IADD3 R5, P1, PT, R12, R8, RZ ;  /* 0x000000080c057210 */ /* 0x001fc80007f3e0ff */
[----:B------:R-:W-:Y:S01]  /*0140*/  ISETP.LT.U32.AND P0, PT, R5, R2, PT ;  /* 0x000000020500720c */ /* 0x000fe20003f01070 */
[----:B------:R-:W-:-:S05]  /*0150*/  IMAD.X R6, R13, 0x1, R9, P1 ;  /* 0x000000010d067824 */ /* 0x000fca00008e0609 */
[----:B------:R-:W-:-:S04]  /*0160*/  ISETP.LT.AND.EX P0, PT, R6, R7, PT, P0 ;  /* 0x000000070600720c */ /* 0x000fc80003f01300 */
[----:B------:R-:W-:Y:S02]  /*0170*/  SEL R3, R5, R2, P0 ;  /* 0x0000000205037207 */ /* 0x000fe40000000000 */
[----:B------:R-:W-:Y:S02]  /*0180*/  SEL R2, R6, R7, P0 ;  /* 0x0000000706027207 */ /* 0x000fe40000000000 */
[C---:B------:R-:W-:Y:S02]  /*0190*/  IADD3 R4, P2, PT, R3.reuse, -R12, RZ ;  /* 0x8000000c03047210 */ /* 0x040fe40007f5e0ff */
[----:B------:R-:W-:Y:S02]  /*01a0*/  ISETP.LT.U32.AND P1, PT, R3, R8, PT ;  /* 0x000000080300720c */ /* 0x000fe40003f21070 */
[----:B------:R-:W-:Y:S01]  /*01b0*/  ISETP.GT.U32.AND P0, PT, R4, RZ, PT ;  /* 0x000000ff0400720c */ /* 0x000fe20003f04070 */
[C---:B------:R-:W-:Y:S01]  /*01c0*/  IMAD.X R5, R2.reuse, 0x1, ~R13, P2 ;  /* 0x0000000102057824 */ /* 0x040fe200010e0e0d */
[----:B------:R-:W-:-:S04]  /*01d0*/  ISETP.LT.AND.EX P1, PT, R2, R9, PT, P1 ;  /* 0x000000090200720c */ /* 0x000fc80003f21310 */
[----:B------:R-:W-:Y:S02]  /*01e0*/  ISETP.GT.AND.EX P0, PT, R5, RZ, PT, P0 ;  /* 0x000000ff0500720c */ /* 0x000fe40003f04300 */
[----:B------:R-:W-:Y:S02]  /*01f0*/  SEL R17, R3, R8, P1 ;  /* 0x0000000803117207 */ /* 0x000fe40000800000 */
[----:B------:R-:W-:Y:S02]  /*0200*/  SEL R4, R4, RZ, P0 ;  /* 0x000000ff04047207 */ /* 0x000fe40000000000 */
[----:B------:R-:W-:Y:S02]  /*0210*/  SEL R5, R5, RZ, P0 ;  /* 0x000000ff05057207 */ /* 0x000fe40000000000 */
[----:B------:R-:W-:Y:S02]  /*0220*/  SEL R16, R2, R9, P1 ;  /* 0x0000000902107207 */ /* 0x000fe40000800000 */
[----:B------:R-:W-:-:S04]  /*0230*/  ISETP.GE.U32.AND P0, PT, R4, R17, PT ;  /* 0x000000110400720c */ /* 0x000fc80003f06070 */
[----:B------:R-:W-:-:S13]  /*0240*/  ISETP.GE.AND.EX P0, PT, R5, R16, PT, P0 ;  /* 0x000000100500720c */ /* 0x000fda0003f06300 */
[----:B--23--:R-:W-:Y:S05]  /*0250*/  @P0 BRA `(.L_x_285) ;  /* 0x0000000000600947 */ /* 0x00cfea0003800000 */
.L_x_286:
[----:B------:R-:W-:-:S05]  /*0260*/  IADD3 R14, P0, PT, R4, R17, RZ ;  /* 0x00000011040e7210 */ /* 0x000fca0007f1e0ff */
[----:B------:R-:W-:-:S05]  /*0270*/  IMAD.X R15, R5, 0x1, R16, P0 ;  /* 0x00000001050f7824 */ /* 0x000fca00000e0610 */
[--C-:B------:R-:W-:Y:S02]  /*0280*/  SHF.R.U64 R14, R14, 0x1, R15.reuse ;  /* 0x000000010e0e7819 */ /* 0x100fe4000000120f */
[----:B------:R-:W-:Y:S02]  /*0290*/  SHF.R.U32.HI R15, RZ, 0x1, R15 ;  /* 0x00000001ff0f7819 */ /* 0x000fe4000001160f */
[----:B------:R-:W-:Y:S02]  /*02a0*/  LOP3.LUT R6, RZ, R14, RZ, 0x33, !PT ;  /* 0x0000000eff067212 */ /* 0x000fe400078e33ff */
[----:B------:R-:W-:Y:S02]  /*02b0*/  LOP3.LUT R7, RZ, R15, RZ, 0x33, !PT ;  /* 0x0000000fff077212 */ /* 0x000fe400078e33ff */
[----:B------:R-:W-:Y:S02]  /*02c0*/  IADD3 R9, P1, PT, R6, R3, RZ ;  /* 0x0000000306097210 */ /* 0x000fe40007f3e0ff */
[----:B------:R-:W-:-:S03]  /*02d0*/  LEA R6, P0, R14, UR8, 0x3 ;  /* 0x000000080e067c11 */ /* 0x000fc6000f8018ff */
[----:B------:R-:W-:Y:S01]  /*02e0*/  IMAD.X R10, R7, 0x1, R2, P1 ;  /* 0x00000001070a7824 */ /* 0x000fe200008e0602 */
[C---:B------:R-:W-:Y:S02]  /*02f0*/  LEA R8, P1, R9.reuse, UR10, 0x3 ;  /* 0x0000000a09087c11 */ /* 0x040fe4000f8218ff */
[----:B------:R-:W-:Y:S02]  /*0300*/  LEA.HI.X R7, R14, UR9, R15, 0x3, P0 ;  /* 0x000000090e077c11 */ /* 0x000fe400080f1c0f */
[----:B------:R-:W-:-:S03]  /*0310*/  LEA.HI.X R9, R9, UR11, R10, 0x3, P1 ;  /* 0x0000000b09097c11 */ /* 0x000fc600088f1c0a */
[----:B------:R-:W2:Y:S04]  /*0320*/  LDG.E R6, desc[UR6][R6.64] ;  /* 0x0000000606067981 */ /* 0x000ea8000c1e1900 */
[----:B------:R-:W2:Y:S01]  /*0330*/  LDG.E R9, desc[UR6][R8.64] ;  /* 0x0000000608097981 */ /* 0x000ea2000c1e1900 */
[----:B------:R-:W-:-:S05]  /*0340*/  IADD3 R11, P1, PT, R14, 0x1, RZ ;  /* 0x000000010e0b7810 */ /* 0x000fca0007f3e0ff */
[----:B------:R-:W-:Y:S01]  /*0350*/  IMAD.X R10, RZ, RZ, R15, P1 ;  /* 0x000000ffff0a7224 */ /* 0x000fe200008e060f */
[----:B--2---:R-:W-:-:S04]  /*0360*/  ISETP.GE.AND P0, PT, R9, R6, PT ;  /* 0x000000060900720c */ /* 0x004fc80003f06270 */
[----:B------:R-:W-:Y:S02]  /*0370*/  SEL R4, R4, R11, !P0 ;  /* 0x0000000b04047207 */ /* 0x000fe40004000000 */
[----:B------:R-:W-:Y:S02]  /*0380*/  SEL R17, R14, R17, !P0 ;  /* 0x000000110e117207 */ /* 0x000fe40004000000 */
[----:B------:R-:W-:Y:S02]  /*0390*/  SEL R5, R5, R10, !P0 ;  /* 0x0000000a05057207 */ /* 0x000fe40004000000 */
[----:B------:R-:W-:Y:S02]  /*03a0*/  SEL R16, R15, R16, !P0 ;  /* 0x000000100f107207 */ /* 0x000fe40004000000 */
[----:B------:R-:W-:-:S04]  /*03b0*/  ISETP.GE.U32.AND P0, PT, R4, R17, PT ;  /* 0x000000110400720c */ /* 0x000fc80003f06070 */
[----:B------:R-:W-:-:S13]  /*03c0*/  ISETP.GE.AND.EX P0, PT, R5, R16, PT, P0 ;  /* 0x000000100500720c */ /* 0x000fda0003f06300 */
[----:B------:R-:W-:Y:S05]  /*03d0*/  @!P0 BRA `(.L_x_286) ;  /* 0xfffffffc00a08947 */ /* 0x000fea000383ffff */
.L_x_285:
[----:B------:R-:W-:Y:S05]  /*03e0*/  BSYNC.RECONVERGENT B0 ;  /* 0x0000000000007941 */ /* 0x000fea0003800200 */
.L_x_284:
[----:B------:R-:W-:Y:S01]  /*03f0*/  IADD3 R7, P1, PT, -R4, R3, RZ ;  /* 0x0000000304077210 */ /* 0x000fe20007f3e1ff */
[----:B------:R-:W0:Y:S01]  /*0400*/  LDCU.64 UR10, c[0x0][0x380] ;  /* 0x00007000ff0a77ac */ /* 0x000e220008000a00 */
[----:B------:R-:W-:Y:S01]  /*0410*/  BSSY.RECONVERGENT B1, `(.L_x_287) ;  /* 0x000011b000017945 */ /* 0x000fe20003800200 */
[----:B------:R-:W-:Y:S01]  /*0420*/  IMAD.MOV.U32 R8, RZ, RZ, RZ ;  /* 0x000000ffff087224 */ /* 0x000fe200078e00ff */
[----:B------:R-:W-:Y:S01]  /*0430*/  ISETP.GE.U32.AND P0, PT, R7, R12, PT ;  /* 0x0000000c0700720c */ /* 0x000fe20003f06070 */
[----:B------:R-:W-:Y:S01]  /*0440*/  IMAD.X R6, R2, 0x1, ~R5, P1 ;  /* 0x0000000102067824 */ /* 0x000fe200008e0e05 */
[----:B------:R-:W-:-:S04]  /*0450*/  UMOV UR4, URZ ;  /* 0x000000ff00047c82 */ /* 0x000fc80008000000 */
[----:B------:R-:W-:-:S13]  /*0460*/  ISETP.GE.AND.EX P0, PT, R6, R13, PT, P0 ;  /* 0x0000000d0600720c */ /* 0x000fda0003f06300 */
[----:B0-----:R-:W-:Y:S05]  /*0470*/  @P0 BRA `(.L_x_288) ;  /* 0x0000001000500947 */ /* 0x001fea0003800000 */
[----:B------:R-:W0:Y:S02]  /*0480*/  LDC.64 R14, c[0x0][0x388] ;  /* 0x0000e200ff0e7b82 */ /* 0x000e240000000a00 */
[----:B0-----:R-:W-:-:S04]  /*0490*/  LEA R16, P0, R7, R14, 0x3 ;  /* 0x0000000e07107211 */ /* 0x001fc800078018ff */
[----:B------:R-:W-:-:S05]  /*04a0*/  LEA.HI.X R17, R7, R15, R6, 0x3, P0 ;  /* 0x0000000f07117211 */ /* 0x000fca00000f1c06 */
[----:B------:R0:W5:Y:S01]  /*04b0*/  LDG.E R8, desc[UR6][R16.64] ;  /* 0x0000000610087981 */ /* 0x000162000c1e1900 */
[----:B------:R-:W-:Y:S01]  /*04c0*/  ISETP.GE.U32.AND P0, PT, R4, 0x1, PT ;  /* 0x000000010400780c */ /* 0x000fe20003f06070 */
[----:B------:R-:W-:Y:S01]  /*04d0*/  BSSY.RECONVERGENT B0, `(.L_x_289) ;  /* 0x0000050000007945 */ /* 0x000fe20003800200 */
[----:B------:R-:W-:Y:S01]  /*04e0*/  IMAD.MOV.U32 R9, RZ, RZ, RZ ;  /* 0x000000ffff097224 */ /* 0x000fe200078e00ff */
[----:B------:R-:W-:Y:S02]  /*04f0*/  CS2R R10, SRZ ;  /* 0x00000000000a7805 */ /* 0x000fe4000001ff00 */
[----:B------:R-:W-:Y:S01]  /*0500*/  ISETP.GE.AND.EX P0, PT, R5, RZ, PT, P0 ;  /* 0x000000ff0500720c */ /* 0x000fe20003f06300 */
[----:B------:R-:W-:-:S12]  /*0510*/  IMAD.MOV.U32 R22, RZ, RZ, RZ ;  /* 0x000000ffff167224 */ /* 0x000fd800078e00ff */
[----:B0-----:R-:W-:Y:S05]  /*0520*/  @!P0 BRA `(.L_x_290) ;  /* 0x0000000400288947 */ /* 0x001fea0003800000 */
[----:B------:R-:W0:Y:S01]  /*0530*/  LDC.64 R18, c[0x0][0x380] ;  /* 0x0000e000ff127b82 */ /* 0x000e220000000a00 */
[----:B------:R-:W-:Y:S02]  /*0540*/  IMAD R9, R5, 0x1ff, RZ ;  /* 0x000001ff05097824 */ /* 0x000fe400078e02ff */
[----:B------:R-:W-:-:S04]  /*0550*/  IMAD.WIDE.U32 R10, R4, 0x1ff, RZ ;  /* 0x000001ff040a7825 */ /* 0x000fc800078e00ff */
[----:B------:R-:W-:-:S05]  /*0560*/  IMAD.IADD R11, R11, 0x1, R9 ;  /* 0x000000010b0b7824 */ /* 0x000fca00078e0209 */
[--C-:B------:R-:W-:Y:S02]  /*0570*/  SHF.R.U64 R9, R10, 0x9, R11.reuse ;  /* 0x000000090a097819 */ /* 0x100fe4000000120b */
[----:B------:R-:W-:Y:S02]  /*0580*/  SHF.R.U32.HI R22, RZ, 0x9, R11 ;  /* 0x00000009ff167819 */ /* 0x000fe4000001160b */
[----:B0-----:R-:W-:-:S04]  /*0590*/  LEA R20, P0, R9, R18, 0x3 ;  /* 0x0000001209147211 */ /* 0x001fc800078018ff */
[----:B------:R-:W-:-:S06]  /*05a0*/  LEA.HI.X R21, R9, R19, R22, 0x3, P0 ;  /* 0x0000001309157211 */ /* 0x000fcc00000f1c16 */
[----:B------:R-:W2:Y:S01]  /*05b0*/  LDG.E R21, desc[UR6][R20.64] ;  /* 0x0000000614157981 */ /* 0x000ea2000c1e1900 */
[----:B------:R-:W-:Y:S01]  /*05c0*/  IADD3 R10, P1, PT, R9, 0x1, RZ ;  /* 0x00000001090a7810 */ /* 0x000fe20007f3e0ff */
[----:B------:R-:W-:Y:S04]  /*05d0*/  BSSY.RECONVERGENT B2, `(.L_x_291) ;  /* 0x0000019000027945 */ /* 0x000fe80003800200 */
[----:B------:R-:W-:Y:S01]  /*05e0*/  IMAD.X R11, RZ, RZ, R22, P1 ;  /* 0x000000ffff0b7224 */ /* 0x000fe200008e0616 */
[----:B--2--5:R-:W-:-:S04]  /*05f0*/  ISETP.GE.AND P0, PT, R21, R8, PT ;  /* 0x000000081500720c */ /* 0x024fc80003f06270 */
[----:B------:R-:W-:Y:S02]  /*0600*/  SEL R9, R4, R9, !P0 ;  /* 0x0000000904097207 */ /* 0x000fe40004000000 */
[----:B------:R-:W-:Y:S02]  /*0610*/  SEL R10, R10, RZ, !P0 ;  /* 0x000000ff0a0a7207 */ /* 0x000fe40004000000 */
[----:B------:R-:W-:Y:S02]  /*0620*/  SEL R22, R5, R22, !P0 ;  /* 0x0000001605167207 */ /* 0x000fe40004000000 */
[----:B------:R-:W-:Y:S02]  /*0630*/  SEL R11, R11, RZ, !P0 ;  /* 0x000000ff0b0b7207 */ /* 0x000fe40004000000 */
[----:B------:R-:W-:-:S04]  /*0640*/  ISETP.GE.U32.AND P0, PT, R10, R9, PT ;  /* 0x000000090a00720c */ /* 0x000fc80003f06070 */
[----:B------:R-:W-:-:S13]  /*0650*/  ISETP.GE.U32.AND.EX P0, PT, R11, R22, PT, P0 ;  /* 0x000000160b00720c */ /* 0x000fda0003f06100 */
[----:B------:R-:W-:Y:S05]  /*0660*/  @P0 BRA `(.L_x_292) ;  /* 0x00000000003c0947 */ /* 0x000fea0003800000 */
[----:B------:R-:W-:Y:S02]  /*0670*/  IMAD R25, R22, 0x7f, RZ ;  /* 0x0000007f16197824 */ /* 0x000fe400078e02ff */
[----:B------:R-:W-:-:S04]  /*0680*/  IMAD.WIDE.U32 R20, R9, 0x7f, R10 ;  /* 0x0000007f09147825 */ /* 0x000fc800078e000a */
[----:B------:R-:W-:-:S05]  /*0690*/  IMAD.IADD R25, R21, 0x1, R25 ;  /* 0x0000000115197824 */ /* 0x000fca00078e0219 */
[--C-:B------:R-:W-:Y:S02]  /*06a0*/  SHF.R.U64 R26, R20, 0x7, R25.reuse ;  /* 0x00000007141a7819 */ /* 0x100fe40000001219 */
[----:B------:R-:W-:Y:S02]  /*06b0*/  SHF.R.U32.HI R25, RZ, 0x7, R25 ;  /* 0x00000007ff197819 */ /* 0x000fe40000011619 */
[----:B------:R-:W-:-:S04]  /*06c0*/  LEA R20, P0, R26, R18, 0x3 ;  /* 0x000000121a147211 */ /* 0x000fc800078018ff */
[----:B------:R-:W-:-:S06]  /*06d0*/  LEA.HI.X R21, R26, R19, R25, 0x3, P0 ;  /* 0x000000131a157211 */ /* 0x000fcc00000f1c19 */
[----:B------:R-:W2:Y:S01]  /*06e0*/  LDG.E R21, desc[UR6][R20.64] ;  /* 0x0000000614157981 */ /* 0x000ea2000c1e1900 */
[----:B------:R-:W-:-:S05]  /*06f0*/  IADD3 R23, P1, PT, R26, 0x1, RZ ;  /* 0x000000011a177810 */ /* 0x000fca0007f3e0ff */
[----:B------:R-:W-:Y:S01]  /*0700*/  IMAD.X R24, RZ, RZ, R25, P1 ;  /* 0x000000ffff187224 */ /* 0x000fe200008e0619 */
[----:B--2---:R-:W-:-:S04]  /*0710*/  ISETP.GE.AND P0, PT, R21, R8, PT ;  /* 0x000000081500720c */ /* 0x004fc80003f06270 */
[----:B------:R-:W-:Y:S02]  /*0720*/  SEL R9, R9, R26, !P0 ;  /* 0x0000001a09097207 */ /* 0x000fe40004000000 */
[----:B------:R-:W-:Y:S02]  /*0730*/  SEL R10, R23, R10, !P0 ;  /* 0x0000000a170a7207 */ /* 0x000fe40004000000 */
[----:B------:R-:W-:Y:S02]  /*0740*/  SEL R22, R22, R25, !P0 ;  /* 0x0000001916167207 */ /* 0x000fe40004000000 */
[----:B------:R-:W-:-:S07]  /*0750*/  SEL R11, R24, R11, !P0 ;  /* 0x0000000b180b7207 */ /* 0x000fce0004000000 */
.L_x_292:
[----:B------:R-:W-:Y:S05]  /*0760*/  BSYNC.RECONVERGENT B2 ;  /* 0x0000000000027941 */ /* 0x000fea0003800200 */
.L_x_291:
[----:B------:R-:W-:Y:S01]  /*0770*/  ISETP.GE.U32.AND P0, PT, R10, R9, PT ;  /* 0x000000090a00720c */ /* 0x000fe20003f06070 */
[----:B------:R-:W-:Y:S03]  /*0780*/  BSSY.RECONVERGENT B2, `(.L_x_293) ;  /* 0x0000012000027945 */ /* 0x000fe60003800200 */
        /* <DEDUP_REMOVED lines=17> */
.L_x_294:
[----:B------:R-:W-:Y:S05]  /*08a0*/  BSYNC.RECONVERGENT B2 ;  /* 0x0000000000027941 */ /* 0x000fea0003800200 */
.L_x_293:
        /* <DEDUP_REMOVED lines=18> */
.L_x_290:
[----:B------:R-:W-:Y:S05]  /*09d0*/  BSYNC.RECONVERGENT B0 ;  /* 0x0000000000007941 */ /* 0x000fea0003800200 */
.L_x_289:
[----:B------:R-:W-:Y:S01]  /*09e0*/  ISETP.GE.U32.AND P0, PT, R7, 0x1, PT ;  /* 0x000000010700780c */ /* 0x000fe20003f06070 */
[----:B------:R-:W-:Y:S01]  /*09f0*/  BSSY.RECONVERGENT B0, `(.L_x_295) ;  /* 0x000001a000007945 */ /* 0x000fe20003800200 */
[----:B------:R-:W-:Y:S02]  /*0a00*/  ISETP.GE.U32.AND P1, PT, R10, R9, PT ;  /* 0x000000090a00720c */ /* 0x000fe40003f26070 */
[----:B------:R-:W-:Y:S02]  /*0a10*/  ISETP.GE.AND.EX P0, PT, R6, RZ, PT, P0 ;  /* 0x000000ff0600720c */ /* 0x000fe40003f06300 */
[----:B------:R-:W-:-:S11]  /*0a20*/  ISETP.GE.U32.AND.EX P1, PT, R11, R22, PT, P1 ;  /* 0x000000160b00720c */ /* 0x000fd60003f26110 */
[----:B------:R-:W-:Y:S02]  /*0a30*/  @P0 IMAD R21, R6, 0x1ff, RZ ;  /* 0x000001ff06150824 */ /* 0x000fe400078e02ff */
[----:B------:R-:W-:-:S04]  /*0a40*/  @P0 IMAD.WIDE.U32 R18, R7, 0x1ff, RZ ;  /* 0x000001ff07120825 */ /* 0x000fc800078e00ff */
[----:B------:R-:W-:-:S05]  /*0a50*/  @P0 IMAD.IADD R21, R19, 0x1, R21 ;  /* 0x0000000113150824 */ /* 0x000fca00078e0215 */
[----:B------:R-:W-:Y:S01]  /*0a60*/  @P0 SHF.R.U64 R24, R18, 0x9, R21 ;  /* 0x0000000912180819 */ /* 0x000fe20000001215 */
[----:B------:R-:W-:Y:S06]  /*0a70*/  @P1 BRA `(.L_x_296) ;  /* 0x0000000000441947 */ /* 0x000fec0003800000 */
.L_x_297:
[----:B------:R-:W-:-:S05]  /*0a80*/  IADD3 R26, P1, PT, R9, R10, RZ ;  /* 0x0000000a091a7210 */ /* 0x000fca0007f3e0ff */
[----:B------:R-:W-:-:S05]  /*0a90*/  IMAD.X R25, R22, 0x1, R11, P1 ;  /* 0x0000000116197824 */ /* 0x000fca00008e060b */
[--C-:B------:R-:W-:Y:S02]  /*0aa0*/  SHF.R.S64 R26, R26, 0x1, R25.reuse ;  /* 0x000000011a1a7819 */ /* 0x100fe40000001019 */
[----:B------:R-:W-:Y:S02]  /*0ab0*/  SHF.R.S32.HI R25, RZ, 0x1, R25 ;  /* 0x00000001ff197819 */ /* 0x000fe40000011419 */
[----:B------:R-:W-:-:S04]  /*0ac0*/  LEA R18, P1, R26, UR10, 0x3 ;  /* 0x0000000a1a127c11 */ /* 0x000fc8000f8218ff */
[----:B------:R-:W-:-:S06]  /*0ad0*/  LEA.HI.X R19, R26, UR11, R25, 0x3, P1 ;  /* 0x0000000b1a137c11 */ /* 0x000fcc00088f1c19 */
[----:B------:R-:W2:Y:S01]  /*0ae0*/  LDG.E R19, desc[UR6][R18.64] ;  /* 0x0000000612137981 */ /* 0x000ea2000c1e1900 */
[----:B------:R-:W-:-:S05]  /*0af0*/  IADD3 R23, P2, PT, R26, 0x1, RZ ;  /* 0x000000011a177810 */ /* 0x000fca0007f5e0ff */
[----:B------:R-:W-:Y:S01]  /*0b00*/  IMAD.X R20, RZ, RZ, R25, P2 ;  /* 0x000000ffff147224 */ /* 0x000fe200010e0619 */
[----:B--2--5:R-:W-:-:S04]  /*0b10*/  ISETP.GE.AND P1, PT, R19, R8, PT ;  /* 0x000000081300720c */ /* 0x024fc80003f26270 */
[----:B------:R-:W-:Y:S02]  /*0b20*/  SEL R9, R9, R26, !P1 ;  /* 0x0000001a09097207 */ /* 0x000fe40004800000 */
[----:B------:R-:W-:Y:S02]  /*0b30*/  SEL R10, R23, R10, !P1 ;  /* 0x0000000a170a7207 */ /* 0x000fe40004800000 */
[----:B------:R-:W-:Y:S02]  /*0b40*/  SEL R22, R22, R25, !P1 ;  /* 0x0000001916167207 */ /* 0x000fe40004800000 */
[----:B------:R-:W-:Y:S02]  /*0b50*/  SEL R11, R20, R11, !P1 ;  /* 0x0000000b140b7207 */ /* 0x000fe40004800000 */
[----:B------:R-:W-:-:S04]  /*0b60*/  ISETP.GE.U32.AND P1, PT, R10, R9, PT ;  /* 0x000000090a00720c */ /* 0x000fc80003f26070 */
[----:B------:R-:W-:-:S13]  /*0b70*/  ISETP.GE.AND.EX P1, PT, R11, R22, PT, P1 ;  /* 0x000000160b00720c */ /* 0x000fda0003f26310 */
[----:B------:R-:W-:Y:S05]  /*0b80*/  @!P1 BRA `(.L_x_297) ;  /* 0xfffffffc00bc9947 */ /* 0x000fea000383ffff */
.L_x_296:
[----:B------:R-:W-:Y:S05]  /*0b90*/  BSYNC.RECONVERGENT B0 ;  /* 0x0000000000007941 */ /* 0x000fea0003800200 */
.L_x_295:
[----:B------:R-:W-:Y:S02]  /*0ba0*/  @P0 SHF.R.U32.HI R25, RZ, 0x9, R21 ;  /* 0x00000009ff190819 */ /* 0x000fe40000011615 */
[----:B------:R-:W-:-:S04]  /*0bb0*/  @P0 LEA R18, P1, R24, R14, 0x3 ;  /* 0x0000000e18120211 */ /* 0x000fc800078218ff */
[----:B------:R-:W-:-:S06]  /*0bc0*/  @P0 LEA.HI.X R19, R24, R15, R25, 0x3, P1 ;  /* 0x0000000f18130211 */ /* 0x000fcc00008f1c19 */
[----:B------:R-:W2:Y:S01]  /*0bd0*/  @P0 LDG.E R19, desc[UR6][R18.64] ;  /* 0x0000000612130981 */ /* 0x000ea2000c1e1900 */
[----:B------:R-:W-:Y:S01]  /*0be0*/  @P0 IADD3 R21, P2, PT, R24, 0x1, RZ ;  /* 0x0000000118150810 */ /* 0x000fe20007f5e0ff */
[----:B------:R-:W-:Y:S01]  /*0bf0*/  IMAD.MOV.U32 R20, RZ, RZ, RZ ;  /* 0x000000ffff147224 */ /* 0x000fe200078e00ff */
[----:B------:R-:W-:Y:S01]  /*0c00*/  BSSY.RECONVERGENT B0, `(.L_x_298) ;  /* 0x000001c000007945 */ /* 0x000fe20003800200 */
[----:B------:R-:W-:Y:S02]  /*0c10*/  IMAD.MOV.U32 R9, RZ, RZ, R7 ;  /* 0x000000ffff097224 */ /* 0x000fe400078e0007 */
[----:B------:R-:W-:Y:S02]  /*0c20*/  @P0 IMAD.X R23, RZ, RZ, R25, P2 ;  /* 0x000000ffff170224 */ /* 0x000fe400010e0619 */
[----:B------:R-:W-:Y:S01]  /*0c30*/  IMAD.MOV.U32 R22, RZ, RZ, R6 ;  /* 0x000000ffff167224 */ /* 0x000fe200078e0006 */
[----:B--2--5:R-:W-:-:S04]  /*0c40*/  @P0 ISETP.GE.AND P1, PT, R19, R8, PT ;  /* 0x000000081300020c */ /* 0x024fc80003f26270 */
[----:B------:R-:W-:Y:S01]  /*0c50*/  @P0 SEL R20, R21, RZ, !P1 ;  /* 0x000000ff15140207 */ /* 0x000fe20004800000 */
[----:B------:R-:W-:Y:S01]  /*0c60*/  IMAD.MOV.U32 R21, RZ, RZ, RZ ;  /* 0x000000ffff157224 */ /* 0x000fe200078e00ff */
[----:B------:R-:W-:Y:S02]  /*0c70*/  @P0 SEL R9, R7, R24, !P1 ;  /* 0x0000001807090207 */ /* 0x000fe40004800000 */
[----:B------:R-:W-:Y:S02]  /*0c80*/  @P0 SEL R22, R6, R25, !P1 ;  /* 0x0000001906160207 */ /* 0x000fe40004800000 */
[----:B------:R-:W-:Y:S02]  /*0c90*/  @P0 SEL R21, R23, RZ, !P1 ;  /* 0x000000ff17150207 */ /* 0x000fe40004800000 */
[----:B------:R-:W-:-:S04]  /*0ca0*/  ISETP.GE.U32.AND P0, PT, R20, R9, PT ;  /* 0x000000091400720c */ /* 0x000fc80003f06070 */
[----:B------:R-:W-:-:S13]  /*0cb0*/  ISETP.GE.AND.EX P0, PT, R21, R22, PT, P0 ;  /* 0x000000161500720c */ /* 0x000fda0003f06300 */
        /* <DEDUP_REMOVED lines=16> */
.L_x_299:
[----:B------:R-:W-:Y:S05]  /*0dc0*/  BSYNC.RECONVERGENT B0 ;  /* 0x0000000000007941 */ /* 0x000fea0003800200 */
.L_x_298:
[----:B------:R-:W-:Y:S01]  /*0dd0*/  ISETP.GE.U32.AND P0, PT, R20, R9, PT ;  /* 0x000000091400720c */ /* 0x000fe20003f06070 */
[----:B------:R-:W-:Y:S03]  /*0de0*/  BSSY.RECONVERGENT B0, `(.L_x_300) ;  /* 0x0000014000007945 */ /* 0x000fe60003800200 */
[----:B------:R-:W-:-:S13]  /*0df0*/  ISETP.GE.AND.EX P0, PT, R21, R22, PT, P0 ;  /* 0x000000161500720c */ /* 0x000fda0003f06300 */
[----:B------:R-:W-:Y:S05]  /*0e00*/  @P0 BRA `(.L_x_301) ;  /* 0x0000000000440947 */ /* 0x000fea0003800000 */
[----:B------:R-:W-:Y:S02]  /*0e10*/  IMAD.MOV.U32 R18, RZ, RZ, R20 ;  /* 0x000000ffff127224 */ /* 0x000fe400078e0014 */
[----:B------:R-:W-:Y:S02]  /*0e20*/  IMAD.MOV.U32 R19, RZ, RZ, R21 ;  /* 0x000000ffff137224 */ /* 0x000fe400078e0015 */
        /* <DEDUP_REMOVED lines=15> */
.L_x_301:
[----:B------:R-:W-:Y:S05]  /*0f20*/  BSYNC.RECONVERGENT B0 ;  /* 0x0000000000007941 */ /* 0x000fea0003800200 */
.L_x_300:
        /* <DEDUP_REMOVED lines=21> */
.L_x_303:
[----:B------:R-:W-:Y:S05]  /*1080*/  BSYNC.RECONVERGENT B0 ;  /* 0x0000000000007941 */ /* 0x000fea0003800200 */
.L_x_302:
[----:B------:R-:W-:Y:S01]  /*1090*/  ISETP.GE.U32.AND P0, PT, R20, R9, PT ;  /* 0x000000091400720c */ /* 0x000fe20003f06070 */
[----:B------:R-:W-:Y:S03]  /*10a0*/  BSSY.RECONVERGENT B0, `(.L_x_304) ;  /* 0x0000014000007945 */ /* 0x000fe60003800200 */
[----:B------:R-:W-:-:S13]  /*10b0*/  ISETP.GE.AND.EX P0, PT, R21, R22, PT, P0 ;  /* 0x000000161500720c */ /* 0x000fda0003f06300 */
[----:B------:R-:W-:Y:S05]  /*10c0*/  @P0 BRA `(.L_x_305) ;  /* 0x0000000000440947 */ /* 0x000fea0003800000 */
.L_x_306:
[----:B------:R-:W-:-:S05]  /*10d0*/  IADD3 R26, P0, PT, R20, R9, RZ ;  /* 0x00000009141a7210 */ /* 0x000fca0007f1e0ff */
[----:B------:R-:W-:-:S05]  /*10e0*/  IMAD.X R25, R21, 0x1, R22, P0 ;  /* 0x0000000115197824 */ /* 0x000fca00000e0616 */
[--C-:B------:R-:W-:Y:S02]  /*10f0*/  SHF.R.S64 R26, R26, 0x1, R25.reuse ;  /* 0x000000011a1a7819 */ /* 0x100fe40000001019 */
[----:B------:R-:W-:Y:S02]  /*1100*/  SHF.R.S32.HI R25, RZ, 0x1, R25 ;  /* 0x00000001ff197819 */ /* 0x000fe40000011419 */
        /* <DEDUP_REMOVED lines=13> */
.L_x_305:
[----:B------:R-:W-:Y:S05]  /*11e0*/  BSYNC.RECONVERGENT B0 ;  /* 0x0000000000007941 */ /* 0x000fea0003800200 */
.L_x_304:
[----:B------:R-:W-:Y:S01]  /*11f0*/  IADD3 R19, P0, PT, -R20, R7, RZ ;  /* 0x0000000714137210 */ /* 0x000fe20007f1e1ff */
[----:B------:R-:W-:Y:S03]  /*1200*/  BSSY.RECONVERGENT B0, `(.L_x_307) ;  /* 0x000002a000007945 */ /* 0x000fe60003800200 */
[----:B------:R-:W-:Y:S01]  /*1210*/  IADD3 R18, P1, P2, R19, R4, -R10 ;  /* 0x0000000413127210 */ /* 0x000fe20007a3e80a */
[----:B------:R-:W-:-:S05]  /*1220*/  IMAD.X R22, R6, 0x1, ~R21, P0 ;  /* 0x0000000106167824 */ /* 0x000fca00000e0e15 */
[----:B------:R-:W-:-:S04]  /*1230*/  IADD3.X R9, PT, PT, R22, R5, ~R11, P1, P2 ;  /* 0x0000000516097210 */ /* 0x000fc80000fe4c0b */
[--C-:B------:R-:W-:Y:S02]  /*1240*/  SHF.R.S64 R4, R18, 0x1, R9.reuse ;  /* 0x0000000112047819 */ /* 0x100fe40000001009 */
[----:B------:R-:W-:Y:S02]  /*1250*/  SHF.R.S32.HI R5, RZ, 0x1, R9 ;  /* 0x00000001ff057819 */ /* 0x000fe40000011409 */
[----:B------:R-:W-:-:S04]  /*1260*/  ISETP.GT.U32.AND P0, PT, R4, R19, PT ;  /* 0x000000130400720c */ /* 0x000fc80003f04070 */
[----:B------:R-:W-:-:S04]  /*1270*/  ISETP.GT.AND.EX P0, PT, R5, R22, PT, P0 ;  /* 0x000000160500720c */ /* 0x000fc80003f04300 */
[----:B------:R-:W-:Y:S02]  /*1280*/  SEL R15, R4, R19, P0 ;  /* 0x00000013040f7207 */ /* 0x000fe40000000000 */
[----:B------:R-:W-:Y:S02]  /*1290*/  SEL R14, R5, R22, P0 ;  /* 0x00000016050e7207 */ /* 0x000fe40000000000 */
[----:B------:R-:W-:-:S04]  /*12a0*/  IADD3 R5, P0, P1, R20, 0x1, R15 ;  /* 0x0000000114057810 */ /* 0x000fc8000791e00f */
[----:B------:R-:W-:Y:S01]  /*12b0*/  IADD3.X R4, PT, PT, R21, RZ, R14, P0, P1 ;  /* 0x000000ff15047210 */ /* 0x000fe200007e240e */
[----:B------:R-:W-:Y:S01]  /*12c0*/  IMAD.MOV.U32 R21, RZ, RZ, RZ ;  /* 0x000000ffff157224 */ /* 0x000fe200078e00ff */
[----:B------:R-:W-:-:S04]  /*12d0*/  ISETP.LT.U32.AND P0, PT, R5, R12, PT ;  /* 0x0000000c0500720c */ /* 0x000fc80003f01070 */
[----:B------:R-:W-:-:S04]  /*12e0*/  ISETP.LT.AND.EX P0, PT, R4, R13, PT, P0 ;  /* 0x0000000d0400720c */ /* 0x000fc80003f01300 */
[----:B------:R-:W-:Y:S02]  /*12f0*/  SEL R24, R5, R12, P0 ;  /* 0x0000000c05187207 */ /* 0x000fe40000000000 */
[----:B------:R-:W-:Y:S02]  /*1300*/  SEL R13, R4, R13, P0 ;  /* 0x0000000d040d7207 */ /* 0x000fe40000000000 */
[----:B------:R-:W-:Y:S01]  /*1310*/  IADD3 R24, P0, PT, R24, -R7, RZ ;  /* 0x8000000718187210 */ /* 0x000fe20007f1e0ff */
[----:B------:R-:W-:-:S04]  /*1320*/  IMAD.MOV.U32 R7, RZ, RZ, RZ ;  /* 0x000000ffff077224 */ /* 0x000fc800078e00ff */
[----:B------:R-:W-:Y:S01]  /*1330*/  IMAD.X R26, R13, 0x1, ~R6, P0 ;  /* 0x000000010d1a7824 */ /* 0x000fe200000e0e06 */
[----:B------:R-:W-:-:S04]  /*1340*/  ISETP.GE.U32.AND P0, PT, R24, 0x1, PT ;  /* 0x000000011800780c */ /* 0x000fc80003f06070 */
[----:B------:R-:W-:-:S13]  /*1350*/  ISETP.GE.AND.EX P0, PT, R26, RZ, PT, P0 ;  /* 0x000000ff1a00720c */ /* 0x000fda0003f06300 */
[----:B------:R-:W-:Y:S05]  /*1360*/  @!P0 BRA `(.L_x_308) ;  /* 0x00000000004c8947 */ /* 0x000fea0003800000 */
[----:B------:R-:W-:Y:S02]  /*1370*/  IMAD.MOV.U32 R21, RZ, RZ, RZ ;  /* 0x000000ffff157224 */ /* 0x000fe400078e00ff */
[----:B------:R-:W-:-:S07]  /*1380*/  IMAD.MOV.U32 R7, RZ, RZ, RZ ;  /* 0x000000ffff077224 */ /* 0x000fce00078e00ff */
.L_x_309:
[----:B------:R-:W-:-:S05]  /*1390*/  IADD3 R13, P0, PT, R24, R21, RZ ;  /* 0x00000015180d7210 */ /* 0x000fca0007f1e0ff */
[----:B------:R-:W-:-:S05]  /*13a0*/  IMAD.X R20, R26, 0x1, R7, P0 ;  /* 0x000000011a147824 */ /* 0x000fca00000e0607 */
        /* <DEDUP_REMOVED lines=15> */
.L_x_308:
[----:B------:R-:W-:Y:S05]  /*14a0*/  BSYNC.RECONVERGENT B0 ;  /* 0x0000000000007941 */ /* 0x000fea0003800200 */
.L_x_307:
[----:B------:R-:W-:-:S04]  /*14b0*/  IADD3 R4, P0, PT, R21, R19, RZ ;  /* 0x0000001315047210 */ /* 0x000fc80007f1e0ff */
[----:B------:R-:W-:Y:S01]  /*14c0*/  ISETP.GE.U32.AND P1, PT, R15, R4, PT ;  /* 0x000000040f00720c */ /* 0x000fe20003f26070 */
[----:B------:R-:W-:Y:S01]  /*14d0*/  IMAD.X R13, R7, 0x1, R22, P0 ;  /* 0x00000001070d7824 */ /* 0x000fe200000e0616 */
[----:B------:R-:W-:-:S04]  /*14e0*/  ISETP.LT.U32.AND P0, PT, R4, R15, PT ;  /* 0x0000000f0400720c */ /* 0x000fc80003f01070 */
[----:B------:R-:W-:-:S04]  /*14f0*/  ISETP.LT.AND.EX P0, PT, R13, R14, PT, P0 ;  /* 0x0000000e0d00720c */ /* 0x000fc80003f01300 */
[----:B------:R-:W-:Y:S02]  /*1500*/  SEL R5, R4, R15, P0 ;  /* 0x0000000f04057207 */ /* 0x000fe40000000000 */
[----:B------:R-:W-:Y:S02]  /*1510*/  SEL R8, R13, R14, P0 ;  /* 0x0000000e0d087207 */ /* 0x000fe40000000000 */
[C---:B------:R-:W-:Y:S02]  /*1520*/  IADD3 R7, P2, PT, -R5.reuse, R18, RZ ;  /* 0x0000001205077210 */ /* 0x040fe40007f5e1ff */
[----:B------:R-:W-:Y:S02]  /*1530*/  IADD3 R4, P3, PT, R5, 0x1, RZ ;  /* 0x0000000105047810 */ /* 0x000fe40007f7e0ff */
[----:B------:R-:W-:Y:S01]  /*1540*/  ISETP.GE.AND.EX P0, PT, R14, R13, PT, P1 ;  /* 0x0000000d0e00720c */ /* 0x000fe20003f06310 */
[--C-:B------:R-:W-:Y:S01]  /*1550*/  IMAD.X R6, R9, 0x1, ~R8.reuse, P2 ;  /* 0x0000000109067824 */ /* 0x100fe200010e0e08 */
[----:B------:R-:W-:Y:S01]  /*1560*/  ISETP.EQ.U32.AND P1, PT, R7, R4, PT ;  /* 0x000000040700720c */ /* 0x000fe20003f22070 */
[----:B------:R-:W-:Y:S01]  /*1570*/  IMAD.X R5, RZ, RZ, R8, P3 ;  /* 0x000000ffff057224 */ /* 0x000fe200018e0608 */
[----:B------:R-:W-:-:S04]  /*1580*/  IADD3 R4, P2, PT, R10, R7, RZ ;  /* 0x000000070a047210 */ /* 0x000fc80007f5e0ff */
[----:B------:R-:W-:Y:S01]  /*1590*/  ISETP.EQ.AND.EX P0, PT, R6, R5, !P0, P1 ;  /* 0x000000050600720c */ /* 0x000fe20004702310 */
[----:B------:R-:W-:-:S03]  /*15a0*/  IMAD.X R5, R11, 0x1, R6, P2 ;  /* 0x000000010b057824 */ /* 0x000fc600010e0606 */
[----:B------:R-:W-:-:S09]  /*15b0*/  SEL R8, RZ, 0x1, !P0 ;  /* 0x00000001ff087807 */ /* 0x000fd20004000000 */
.L_x_288:
[----:B------:R-:W-:Y:S05]  /*15c0*/  BSYNC.RECONVERGENT B1 ;  /* 0x0000000000017941 */ /* 0x000fea0003800200 */
.L_x_287:
[----:B------:R-:W0:Y:S01]  /*15d0*/  LDCU.64 UR8, c[0x0][0x3a8] ;  /* 0x00007500ff0877ac */ /* 0x000e220008000a00 */
[----:B------:R-:W-:-:S04]  /*15e0*/  IADD3 R8, P0, P1, R8, R3, -R4 ;  /* 0x0000000308087210 */ /* 0x000fc8000791e804 */
[----:B------:R-:W-:Y:S02]  /*15f0*/  IADD3.X R9, PT, PT, R2, UR4, ~R5, P0, P1 ;  /* 0x0000000402097c10 */ /* 0x000fe400087e2c05 */
[----:B0-----:R-:W-:-:S04]  /*1600*/  LEA R6, P2, R0, UR8, 0x4 ;  /* 0x0000000800067c11 */ /* 0x001fc8000f8420ff */
[----:B------:R-:W-:-:S05]  /*1610*/  LEA.HI.X R7, R0, UR9, RZ, 0x4, P2 ;  /* 0x0000000900077c11 */ /* 0x000fca00090f24ff */
[----:B------:R-:W-:Y:S04]  /*1620*/  STG.E.64 desc[UR6][R6.64], R4 ;  /* 0x0000000406007986 */ /* 0x000fe8000c101b06 */
[----:B------:R-:W-:Y:S01]  /*1630*/  STG.E.64 desc[UR6][R6.64+0x8], R8 ;  /* 0x0000080806007986 */ /* 0x000fe2000c101b06 */
[----:B------:R-:W-:Y:S05]  /*1640*/  EXIT ;  /* 0x000000000000794d */ /* 0x000fea0003800000 */
.L_x_310:
        /* <DEDUP_REMOVED lines=11> */
.L_x_530:


//--------------------- .text._ZN6thrust24THRUST_300001_SM_1000_NS8cuda_cub4core6detail13_kernel_agentINS1_16__set_operations9InitAgentIN3cub18CUB_300001_SM_100013ScanTileStateIlLb1EEElEEJSA_lEEEvDpT0_ --------------------------
	.section	.text._ZN6thrust24THRUST_300001_SM_1000_NS8cuda_cub4core6detail13_kernel_agentINS1_16__set_operations9InitAgentIN3cub18CUB_300001_SM_100013ScanTileStateIlLb1EEElEEJSA_lEEEvDpT0_,"ax",@progbits
	.align	128
        .global         _ZN6thrust24THRUST_300001_SM_1000_NS8cuda_cub4core6detail13_kernel_agentINS1_16__set_operations9InitAgentIN3cub18CUB_300001_SM_100013ScanTileStateIlLb1EEElEEJSA_lEEEvDpT0_
        .type           _ZN6thrust24THRUST_300001_SM_1000_NS8cuda_cub4core6detail13_kernel_agentINS1_16__set_operations9InitAgentIN3cub18CUB_300001_SM_100013ScanTileStateIlLb1EEElEEJSA_lEEEvDpT0_,@function
        .size           _ZN6thrust24THRUST_300001_SM_1000_NS8cuda_cub4core6detail13_kernel_agentINS1_16__set_operations9InitAgentIN3cub18CUB_300001_SM_100013ScanTileStateIlLb1EEElEEJSA_lEEEvDpT0_,(.L_x_531 - _ZN6thrust24THRUST_300001_SM_1000_NS8cuda_cub4core6detail13_kernel_agentINS1_16__set_operations9InitAgentIN3cub18CUB_300001_SM_100013ScanTileStateIlLb1EEElEEJSA_lEEEvDpT0_)
        .other          _ZN6thrust24THRUST_300001_SM_1000_NS8cuda_cub4core6detail13_kernel_agentINS1_16__set_operations9InitAgentIN3cub18CUB_300001_SM_100013ScanTileStateIlLb1EEElEEJSA_lEEEvDpT0_,@"STO_CUDA_ENTRY STV_DEFAULT"
_ZN6thrust24THRUST_300001_SM_1000_NS8cuda_cub4core6detail13_kernel_agentINS1_16__set_operations9InitAgentIN3cub18CUB_300001_SM_100013ScanTileStateIlLb1EEElEEJSA_lEEEvDpT0_:
.text._ZN6thrust24THRUST_300001_SM_1000_NS8cuda_cub4core6detail13_kernel_agentINS1_16__set_operations9InitAgentIN3cub18CUB_300001_SM_100013ScanTileStateIlLb1EEElEEJSA_lEEEvDpT0_:
[----:B------:R-:W-:Y:S01]  /*0000*/  LDC R1, c[0x0][0x37c] ;  /* 0x0000df00ff017b82 */ /* 0x000fe20000000800 */
[----:B------:R-:W0:Y:S07]  /*0010*/  S2R R0, SR_TID.X ;  /* 0x0000000000007919 */ /* 0x000e2e0000002100 */
[----:B------:R-:W1:Y:S01]  /*0020*/  S2UR UR6, SR_CTAID.X ;  /* 0x00000000000679c3 */ /* 0x000e620000002500 */
[----:B------:R-:W2:Y:S01]  /*0030*/  LDCU UR4, c[0x0][0x388] ;  /* 0x00007100ff0477ac */ /* 0x000ea20008000800 */
[----:B------:R-:W-:-:S06]  /*0040*/  CS2R R6, SRZ ;  /* 0x0000000000067805 */ /* 0x000fcc000001ff00 */
[----:B------:R-:W1:Y:S01]  /*0050*/  LDC R5, c[0x0][0x360] ;  /* 0x0000d800ff057b82 */ /* 0x000e620000000800 */
[----:B0-----:R-:W-:Y:S01]  /*0060*/  ISETP.GT.U32.AND P0, PT, R0, 0x1f, PT ;  /* 0x0000001f0000780c */ /* 0x001fe20003f04070 */
[----:B-1----:R-:W-:-:S03]  /*0070*/  IMAD R5, R5, UR6, R0 ;  /* 0x0000000605057c24 */ /* 0x002fc6000f8e0200 */
[----:B------:R-:W-:Y:S02]  /*0080*/  ISETP.NE.OR P0, PT, RZ, UR6, P0 ;  /* 0x00000006ff007c0c */ /* 0x000fe40008705670 */
[----:B--2---:R-:W-:Y:S01]  /*0090*/  ISETP.GE.AND P1, PT, R5, UR4, PT ;  /* 0x0000000405007c0c */ /* 0x004fe2000bf26270 */
[----:B------:R-:W0:-:S12]  /*00a0*/  LDCU.64 UR4, c[0x0][0x358] ;  /* 0x00006b00ff0477ac */ /* 0x000e180008000a00 */
[----:B------:R-:W1:Y:S01]  /*00b0*/  @!P1 LDC.64 R2, c[0x0][0x380] ;  /* 0x0000e000ff029b82 */ /* 0x000e620000000a00 */
[----:B------:R-:W-:Y:S02]  /*00c0*/  @!P1 IMAD.MOV.U32 R4, RZ, RZ, 0x63 ;  /* 0x00000063ff049424 */ /* 0x000fe400078e00ff */
[----:B-1----:R-:W-:Y:S01]  /*00d0*/  @!P1 IMAD.WIDE R2, R5, 0x10, R2 ;  /* 0x0000001005029825 */ /* 0x002fe200078e0202 */
[----:B------:R-:W-:-:S05]  /*00e0*/  @!P1 MOV R5, 0x0 ;  /* 0x0000000000059802 */ /* 0x000fca0000000f00 */
[----:B0-----:R0:W-:Y:S01]  /*00f0*/  @!P1 STG.E.128 desc[UR4][R2.64+0x200], R4 ;  /* 0x0002000402009986 */ /* 0x0011e2000c101d04 */
[----:B------:R-:W-:Y:S05]  /*0100*/  @P0 EXIT ;  /* 0x000000000000094d */ /* 0x000fea0003800000 */
[----:B0-----:R-:W0:Y:S02]  /*0110*/  LDC.64 R2, c[0x0][0x380] ;  /* 0x0000e000ff027b82 */ /* 0x001e240000000a00 */
[----:B0-----:R-:W-:-:S05]  /*0120*/  IMAD.WIDE.U32 R2, R0, 0x10, R2 ;  /* 0x0000001000027825 */ /* 0x001fca00078e0002 */
[----:B------:R-:W-:Y:S01]  /*0130*/  STG.E.128 desc[UR4][R2.64], RZ ;  /* 0x000000ff02007986 */ /* 0x000fe2000c101d04 */
[----:B------:R-:W-:Y:S05]  /*0140*/  EXIT ;  /* 0x000000000000794d */ /* 0x000fea0003800000 */
.L_x_311:
        /* <DEDUP_REMOVED lines=11> */
.L_x_531:


//--------------------- .text._ZN6thrust24THRUST_300001_SM_1000_NS8cuda_cub4core6detail13_kernel_agentINS1_16__set_operations10SetOpAgentINS0_10device_ptrImEES8_PmS9_NS7_IlEES9_iN4cuda3std3__44lessIiEENS5_23serial_set_intersectionENSD_17integral_constantIbLb0EEEEEJS8_S8_S9_S9_iiSA_S9_SF_SG_PNSD_4pairIiiEES9_N3cub18CUB_300001_SM_100013ScanTileStateIiLb1EEEEEEvDpT0_ --------------------------
	.section	.text._ZN6thrust24THRUST_300001_SM_1000_NS8cuda_cub4core6detail13_kernel_agentINS1_16__set_operations10SetOpAgentINS0_10device_ptrImEES8_PmS9_NS7_IlEES9_iN4cuda3std3__44lessIiEENS5_23serial_set_intersectionENSD_17integral_constantIbLb0EEEEEJS8_S8_S9_S9_iiSA_S9_SF_SG_PNSD_4pairIiiEES9_N3cub18CUB_300001_SM_100013ScanTileStateIiLb1EEEEEEvDpT0_,"ax",@progbits
	.align	128
        .global         _ZN6thrust24THRUST_300001_SM_1000_NS8cuda_cub4core6detail13_kernel_agentINS1_16__set_operations10SetOpAgentINS0_10device_ptrImEES8_PmS9_NS7_IlEES9_iN4cuda3std3__44lessIiEENS5_23serial_set_intersectionENSD_17integral_constantIbLb0EEEEEJS8_S8_S9_S9_iiSA_S9_SF_SG_PNSD_4pairIiiEES9_N3cub18CUB_300001_SM_100013ScanTileStateIiLb1EEEEEEvDpT0_
        .type           _ZN6thrust24THRUST_300001_SM_1000_NS8cuda_cub4core6detail13_kernel_agentINS1_16__set_operations10SetOpAgentINS0_10device_ptrImEES8_PmS9_NS7_IlEES9_iN4cuda3std3__44lessIiEENS5_23serial_set_intersectionENSD_17integral_constantIbLb0EEEEEJS8_S8_S9_S9_iiSA_S9_SF_SG_PNSD_4pairIiiEES9_N3cub18CUB_300001_SM_100013ScanTileStateIiLb1EEEEEEvDpT0_,@function
        .size           _ZN6thrust24THRUST_300001_SM_1000_NS8cuda_cub4core6detail13_kernel_agentINS1_16__set_operations10SetOpAgentINS0_10device_ptrImEES8_PmS9_NS7_IlEES9_iN4cuda3std3__44lessIiEENS5_23serial_set_intersectionENSD_17integral_constantIbLb0EEEEEJS8_S8_S9_S9_iiSA_S9_SF_SG_PNSD_4pairIiiEES9_N3cub18CUB_300001_SM_100013ScanTileStateIiLb1EEEEEEvDpT0_,(.L_x_532 - _ZN6thrust24THRUST_300001_SM_1000_NS8cuda_cub4core6detail13_kernel_agentINS1_16__set_operations10SetOpAgentINS0_10device_ptrImEES8_PmS9_NS7_IlEES9_iN4cuda3std3__44lessIiEENS5_23serial_set_intersectionENSD_17integral_constantIbLb0EEEEEJS8_S8_S9_S9_iiSA_S9_SF_SG_PNSD_4pairIiiEES9_N3cub18CUB_300001_SM_100013ScanTileStateIiLb1EEEEEEvDpT0_)
        .other          _ZN6thrust24THRUST_300001_SM_1000_NS8cuda_cub4core6detail13_kernel_agentINS1_16__set_operations10SetOpAgentINS0_10device_ptrImEES8_PmS9_NS7_IlEES9_iN4cuda3std3__44lessIiEENS5_23serial_set_intersectionENSD_17integral_constantIbLb0EEEEEJS8_S8_S9_S9_iiSA_S9_SF_SG_PNSD_4pairIiiEES9_N3cub18CUB_300001_SM_100013ScanTileStateIiLb1EEEEEEvDpT0_,@"STO_CUDA_ENTRY STV_DEFAULT"
_ZN6thrust24THRUST_300001_SM_1000_NS8cuda_cub4core6detail13_kernel_agentINS1_16__set_operations10SetOpAgentINS0_10device_ptrImEES8_PmS9_NS7_IlEES9_iN4cuda3std3__44lessIiEENS5_23serial_set_intersectionENSD_17integral_constantIbLb0EEEEEJS8_S8_S9_S9_iiSA_S9_SF_SG_PNSD_4pairIiiEES9_N3cub18CUB_300001_SM_100013ScanTileStateIiLb1EEEEEEvDpT0_:
.text._ZN6thrust24THRUST_300001_SM_1000_NS8cuda_cub4core6detail13_kernel_agentINS1_16__set_operations10SetOpAgentINS0_10device_ptrImEES8_PmS9_NS7_IlEES9_iN4cuda3std3__44lessIiEENS5_23serial_set_intersectionENSD_17integral_constantIbLb0EEEEEJS8_S8_S9_S9_iiSA_S9_SF_SG_PNSD_4pairIiiEES9_N3cub18CUB_300001_SM_100013ScanTileStateIiLb1EEEEEEvDpT0_:
[----:B------:R-:W0:Y:S01]  /*0000*/  LDC R1, c[0x0][0x37c] ;  /* 0x0000df00ff017b82 */ /* 0x000e220000000800 */
[----:B------:R-:W1:Y:S01]  /*0010*/  S2R R36, SR_CTAID.X ;  /* 0x0000000000247919 */ /* 0x000e620000002500 */
[----:B------:R-:W2:Y:S01]  /*0020*/  LDCU UR4, c[0x0][0x370] ;  /* 0x00006e00ff0477ac */ /* 0x000ea20008000800 */
[----:B0-----:R-:W-:Y:S01]  /*0030*/  VIADD R1, R1, 0xfffffff8 ;  /* 0xfffffff801017836 */ /* 0x001fe20000000000 */
[----:B------:R-:W0:Y:S01]  /*0040*/  LDCU.64 UR6, c[0x0][0x358] ;  /* 0x00006b00ff0677ac */ /* 0x000e220008000a00 */
[----:B--2---:R-:W-:-:S06]  /*0050*/  UIADD3 UR4, UPT, UPT, UR4, -0x1, URZ ;  /* 0xffffffff04047890 */ /* 0x004fcc000fffe0ff */
[----:B-1----:R-:W-:-:S13]  /*0060*/  ISETP.GE.U32.AND P0, PT, R36, UR4, PT ;  /* 0x0000000424007c0c */ /* 0x002fda000bf06070 */
[----:B0-----:R-:W-:Y:S05]  /*0070*/  @P0 BRA `(.L_x_312) ;  /* 0x0000003800b40947 */ /* 0x001fea0003800000 */
[----:B------:R-:W0:Y:S01]  /*0080*/  LDC.64 R26, c[0x0][0x3c0] ;  /* 0x0000f000ff1a7b82 */ /* 0x000e220000000a00 */
[----:B------:R-:W1:Y:S01]  /*0090*/  S2R R30, SR_TID.X ;  /* 0x00000000001e7919 */ /* 0x000e620000002100 */
[----:B------:R-:W2:Y:S06]  /*00a0*/  LDCU.64 UR4, c[0x0][0x380] ;  /* 0x00007000ff0477ac */ /* 0x000eac0008000a00 */
[----:B------:R-:W3:Y:S01]  /*00b0*/  LDC.64 R2, c[0x0][0x388] ;  /* 0x0000e200ff027b82 */ /* 0x000ee20000000a00 */
[----:B0-----:R-:W-:-:S05]  /*00c0*/  IMAD.WIDE.U32 R26, R36, 0x8, R26 ;  /* 0x00000008241a7825 */ /* 0x001fca00078e001a */
[----:B------:R-:W1:Y:S04]  /*00d0*/  LDG.E R5, desc[UR6][R26.64] ;  /* 0x000000061a057981 */ /* 0x000e68000c1e1900 */
[----:B------:R-:W4:Y:S04]  /*00e0*/  LDG.E R4, desc[UR6][R26.64+0x8] ;  /* 0x000008061a047981 */ /* 0x000f28000c1e1900 */
[----:B------:R-:W3:Y:S04]  /*00f0*/  LDG.E R0, desc[UR6][R26.64+0x4] ;  /* 0x000004061a007981 */ /* 0x000ee8000c1e1900 */
[----:B------:R-:W3:Y:S01]  /*0100*/  LDG.E R27, desc[UR6][R26.64+0xc] ;  /* 0x00000c061a1b7981 */ /* 0x000ee2000c1e1900 */
[----:B-1----:R-:W-:Y:S01]  /*0110*/  IADD3 R8, P1, PT, R5, R30, RZ ;  /* 0x0000001e05087210 */ /* 0x002fe20007f3e0ff */
[----:B----4-:R-:W-:-:S03]  /*0120*/  IMAD.IADD R23, R4, 0x1, -R5 ;  /* 0x0000000104177824 */ /* 0x010fc600078e0a05 */
[----:B------:R-:W-:Y:S01]  /*0130*/  LEA.HI.X.SX32 R5, R5, RZ, 0x1, P1 ;  /* 0x000000ff05057211 */ /* 0x000fe200008f0eff */
[----:B------:R-:W-:Y:S01]  /*0140*/  VIADD R4, R30, 0x200 ;  /* 0x000002001e047836 */ /* 0x000fe20000000000 */
[----:B--2---:R-:W-:Y:S01]  /*0150*/  LEA R24, P1, R8, UR4, 0x3 ;  /* 0x0000000408187c11 */ /* 0x004fe2000f8218ff */
[----:B---3--:R-:W-:Y:S01]  /*0160*/  IMAD.WIDE R2, R0, 0x8, R2 ;  /* 0x0000000800027825 */ /* 0x008fe200078e0202 */
[----:B------:R-:W-:Y:S02]  /*0170*/  ISETP.GE.AND P6, PT, R30, R23, PT ;  /* 0x000000171e00720c */ /* 0x000fe40003fc6270 */
[----:B------:R-:W-:Y:S02]  /*0180*/  LEA.HI.X R25, R8, UR5, R5, 0x3, P1 ;  /* 0x0000000508197c11 */ /* 0x000fe400088f1c05 */
[----:B------:R-:W-:Y:S02]  /*0190*/  SHF.R.S32.HI R6, RZ, 0x1f, R23 ;  /* 0x0000001fff067819 */ /* 0x000fe40000011417 */
[----:B------:R-:W-:-:S02]  /*01a0*/  IADD3 R7, P2, PT, -R23, R30, RZ ;  /* 0x0000001e17077210 */ /* 0x000fc40007f5e1ff */
[----:B------:R-:W-:-:S03]  /*01b0*/  ISETP.GE.AND P0, PT, R4, R23, PT ;  /* 0x000000170400720c */ /* 0x000fc60003f06270 */
[----:B------:R-:W-:Y:S01]  /*01c0*/  IMAD.X R6, RZ, RZ, ~R6, P2 ;  /* 0x000000ffff067224 */ /* 0x000fe200010e0e06 */
[C---:B------:R-:W-:Y:S01]  /*01d0*/  LEA R12, P2, R7.reuse, R2, 0x3 ;  /* 0x00000002070c7211 */ /* 0x040fe200078418ff */
[----:B------:R-:W5:Y:S03]  /*01e0*/  @!P6 LDG.E.64 R20, desc[UR6][R24.64] ;  /* 0x000000061814e981 */ /* 0x000f66000c1e1b00 */
[----:B------:R-:W-:-:S05]  /*01f0*/  LEA.HI.X R13, R7, R3, R6, 0x3, P2 ;  /* 0x00000003070d7211 */ /* 0x000fca00010f1c06 */
[----:B------:R-:W5:Y:S01]  /*0200*/  @P0 LDG.E.64 R18, desc[UR6][R12.64+0x1000] ;  /* 0x001000060c120981 */ /* 0x000f62000c1e1b00 */
[C---:B------:R-:W-:Y:S01]  /*0210*/  LOP3.LUT R4, R30.reuse, 0x400, RZ, 0xfc, !PT ;  /* 0x000004001e047812 */ /* 0x040fe200078efcff */
[C---:B------:R-:W-:Y:S02]  /*0220*/  VIADD R6, R30.reuse, 0x600 ;  /* 0x000006001e067836 */ /* 0x040fe40000000000 */
[----:B------:R-:W-:Y:S01]  /*0230*/  @P6 IMAD.IADD R29, R30, 0x1, -R23 ;  /* 0x000000011e1d6824 */ /* 0x000fe200078e0a17 */
[-C--:B------:R-:W-:Y:S02]  /*0240*/  ISETP.GE.AND P1, PT, R4, R23.reuse, PT ;  /* 0x000000170400720c */ /* 0x080fe40003f26270 */
[----:B------:R-:W-:Y:S01]  /*0250*/  LOP3.LUT R4, R30, 0x800, RZ, 0xfc, !PT ;  /* 0x000008001e047812 */ /* 0x000fe200078efcff */
[----:B------:R-:W-:Y:S01]  /*0260*/  @P6 IMAD.WIDE R28, R29, 0x8, R2 ;  /* 0x000000081d1c6825 */ /* 0x000fe200078e0202 */
[-C--:B------:R-:W-:Y:S02]  /*0270*/  ISETP.GE.AND P2, PT, R6, R23.reuse, PT ;  /* 0x000000170600720c */ /* 0x080fe40003f46270 */
[----:B------:R-:W-:Y:S01]  /*0280*/  ISETP.GE.AND P3, PT, R4, R23, PT ;  /* 0x000000170400720c */ /* 0x000fe20003f66270 */
[C---:B------:R-:W-:Y:S01]  /*0290*/  VIADD R6, R30.reuse, 0xa00 ;  /* 0x00000a001e067836 */ /* 0x040fe20000000000 */
[C---:B------:R-:W-:Y:S01]  /*02a0*/  LOP3.LUT R4, R30.reuse, 0xc00, RZ, 0xfc, !PT ;  /* 0x00000c001e047812 */ /* 0x040fe200078efcff */
[----:B------:R-:W-:-:S03]  /*02b0*/  VIADD R2, R30, 0xe00 ;  /* 0x00000e001e027836 */ /* 0x000fc60000000000 */
[-C--:B------:R-:W-:Y:S01]  /*02c0*/  ISETP.GE.AND P4, PT, R6, R23.reuse, PT ;  /* 0x000000170600720c */ /* 0x080fe20003f86270 */
[----:B------:R-:W5:Y:S01]  /*02d0*/  @P1 LDG.E.64 R16, desc[UR6][R12.64+0x2000] ;  /* 0x002000060c101981 */ /* 0x000f62000c1e1b00 */
[-C--:B------:R-:W-:Y:S02]  /*02e0*/  ISETP.GE.AND P5, PT, R4, R23.reuse, PT ;  /* 0x000000170400720c */ /* 0x080fe40003fa6270 */
[----:B------:R-:W-:Y:S01]  /*02f0*/  LOP3.LUT R4, R30, 0x1000, RZ, 0xfc, !PT ;  /* 0x000010001e047812 */ /* 0x000fe200078efcff */
[----:B------:R-:W5:Y:S04]  /*0300*/  @P2 LDG.E.64 R14, desc[UR6][R12.64+0x3000] ;  /* 0x003000060c0e2981 */ /* 0x000f68000c1e1b00 */
[----:B------:R-:W5:Y:S04]  /*0310*/  @P3 LDG.E.64 R10, desc[UR6][R12.64+0x4000] ;  /* 0x004000060c0a3981 */ /* 0x000f68000c1e1b00 */
[----:B------:R-:W5:Y:S04]  /*0320*/  @P4 LDG.E.64 R8, desc[UR6][R12.64+0x5000] ;  /* 0x005000060c084981 */ /* 0x000f68000c1e1b00 */
[----:B------:R-:W5:Y:S04]  /*0330*/  @P5 LDG.E.64 R6, desc[UR6][R12.64+0x6000] ;  /* 0x006000060c065981 */ /* 0x000f68000c1e1b00 */
[----:B------:R0:W5:Y:S01]  /*0340*/  @P6 LDG.E.64 R20, desc[UR6][R28.64] ;  /* 0x000000061c146981 */ /* 0x000162000c1e1b00 */
[----:B------:R-:W-:-:S03]  /*0350*/  ISETP.GE.AND P6, PT, R2, R23, PT ;  /* 0x000000170200720c */ /* 0x000fc60003fc6270 */
[----:B------:R1:W5:Y:S01]  /*0360*/  @!P0 LDG.E.64 R18, desc[UR6][R24.64+0x1000] ;  /* 0x0010000618128981 */ /* 0x000362000c1e1b00 */
[----:B------:R-:W-:-:S09]  /*0370*/  ISETP.GE.AND P0, PT, R4, R23, PT ;  /* 0x000000170400720c */ /* 0x000fd20003f06270 */
[----:B------:R1:W5:Y:S04]  /*0380*/  @P6 LDG.E.64 R4, desc[UR6][R12.64+0x7000] ;  /* 0x007000060c046981 */ /* 0x000368000c1e1b00 */
[----:B------:R1:W5:Y:S04]  /*0390*/  @P0 LDG.E.64 R2, desc[UR6][R12.64+0x8000] ;  /* 0x008000060c020981 */ /* 0x000368000c1e1b00 */
[----:B------:R1:W5:Y:S04]  /*03a0*/  @!P1 LDG.E.64 R16, desc[UR6][R24.64+0x2000] ;  /* 0x0020000618109981 */ /* 0x000368000c1e1b00 */
[----:B------:R1:W5:Y:S04]  /*03b0*/  @!P2 LDG.E.64 R14, desc[UR6][R24.64+0x3000] ;  /* 0x00300006180ea981 */ /* 0x000368000c1e1b00 */
[----:B------:R1:W5:Y:S04]  /*03c0*/  @!P3 LDG.E.64 R10, desc[UR6][R24.64+0x4000] ;  /* 0x00400006180ab981 */ /* 0x000368000c1e1b00 */
[----:B------:R1:W5:Y:S04]  /*03d0*/  @!P4 LDG.E.64 R8, desc[UR6][R24.64+0x5000] ;  /* 0x005000061808c981 */ /* 0x000368000c1e1b00 */
[----:B------:R1:W5:Y:S04]  /*03e0*/  @!P5 LDG.E.64 R6, desc[UR6][R24.64+0x6000] ;  /* 0x006000061806d981 */ /* 0x000368000c1e1b00 */
[----:B------:R1:W5:Y:S01]  /*03f0*/  @!P6 LDG.E.64 R4, desc[UR6][R24.64+0x7000] ;  /* 0x007000061804e981 */ /* 0x000362000c1e1b00 */
[----:B------:R-:W-:-:S02]  /*0400*/  IMAD.IADD R22, R27, 0x1, -R0 ;  /* 0x000000011b167824 */ /* 0x000fc400078e0a00 */
[----:B------:R-:W-:Y:S02]  /*0410*/  VIADD R0, R30, 0x1200 ;  /* 0x000012001e007836 */ /* 0x000fe40000000000 */
[----:B0-----:R-:W-:Y:S01]  /*0420*/  IMAD.IADD R29, R23, 0x1, R22 ;  /* 0x00000001171d7824 */ /* 0x001fe200078e0216 */
[----:B------:R1:W5:Y:S04]  /*0430*/  @!P0 LDG.E.64 R2, desc[UR6][R24.64+0x8000] ;  /* 0x0080000618028981 */ /* 0x000368000c1e1b00 */
[----:B------:R-:W-:Y:S01]  /*0440*/  ISETP.GE.AND P0, PT, R0, R29, PT ;  /* 0x0000001d0000720c */ /* 0x000fe20003f06270 */
[----:B------:R-:W-:-:S12]  /*0450*/  BSSY.RECONVERGENT B0, `(.L_x_313) ;  /* 0x0000005000007945 */ /* 0x000fd80003800200 */
[----:B-1----:R-:W-:Y:S05]  /*0460*/  @P0 BRA `(.L_x_314) ;  /* 0x00000000000c0947 */ /* 0x002fea0003800000 */
[----:B------:R-:W-:-:S13]  /*0470*/  ISETP.GE.AND P0, PT, R0, R23, PT ;  /* 0x000000170000720c */ /* 0x000fda0003f06270 */
[----:B------:R0:W5:Y:S04]  /*0480*/  @!P0 LDG.E.64 R26, desc[UR6][R24.64+0x9000] ;  /* 0x00900006181a8981 */ /* 0x000168000c1e1b00 */
[----:B------:R0:W5:Y:S02]  /*0490*/  @P0 LDG.E.64 R26, desc[UR6][R12.64+0x9000] ;  /* 0x009000060c1a0981 */ /* 0x000164000c1e1b00 */
.L_x_314:
[----:B------:R-:W-:Y:S05]  /*04a0*/  BSYNC.RECONVERGENT B0 ;  /* 0x0000000000007941 */ /* 0x000fea0003800200 */
.L_x_313:
        /* <DEDUP_REMOVED lines=25> */
.L_x_317:
[----:B-1----:R-:W-:-:S05]  /*0640*/  IMAD.IADD R2, R28, 0x1, R13 ;  /* 0x000000011c027824 */ /* 0x002fca00078e020d */
[----:B------:R-:W-:-:S04]  /*0650*/  SHF.R.S32.HI R3, RZ, 0x1, R2 ;  /* 0x00000001ff037819 */ /* 0x000fc80000011402 */
[----:B------:R-:W-:Y:S01]  /*0660*/  LOP3.LUT R5, RZ, R3, RZ, 0x33, !PT ;  /* 0x00000003ff057212 */ /* 0x000fe200078e33ff */
[----:B------:R-:W-:-:S04]  /*0670*/  IMAD R2, R3, 0x8, R0 ;  /* 0x0000000803027824 */ /* 0x000fc800078e0200 */
[----:B------:R-:W-:Y:S02]  /*0680*/  IMAD.IADD R5, R12, 0x1, R5 ;  /* 0x000000010c057824 */ /* 0x000fe400078e0205 */
[----:B------:R-:W-:Y:S02]  /*0690*/  LDS R2, [R2+0x800] ;  /* 0x0008000002027984 */ /* 0x000fe40000000800 */
[----:B------:R-:W-:-:S06]  /*06a0*/  IMAD R5, R5, 0x8, R20 ;  /* 0x0000000805057824 */ /* 0x000fcc00078e0214 */
[----:B------:R-:W0:Y:S02]  /*06b0*/  LDS R5, [R5] ;  /* 0x0000000005057984 */ /* 0x000e240000000800 */
[----:B0-----:R-:W-:-:S04]  /*06c0*/  ISETP.GE.AND P0, PT, R5, R2, PT ;  /* 0x000000020500720c */ /* 0x001fc80003f06270 */
[----:B------:R-:W-:-:S09]  /*06d0*/  SEL R28, R3, R28, !P0 ;  /* 0x0000001c031c7207 */ /* 0x000fd20004000000 */
[----:B------:R-:W-:-:S05]  /*06e0*/  @P0 VIADD R13, R3, 0x1 ;  /* 0x00000001030d0836 */ /* 0x000fca0000000000 */
[----:B------:R-:W-:-:S13]  /*06f0*/  ISETP.GE.AND P0, PT, R13, R28, PT ;  /* 0x0000001c0d00720c */ /* 0x000fda0003f06270 */
[----:B------:R-:W-:Y:S05]  /*0700*/  @!P0 BRA `(.L_x_317) ;  /* 0xfffffffc00cc8947 */ /* 0x000fea000383ffff */
.L_x_316:
[----:B------:R-:W-:Y:S05]  /*0710*/  BSYNC.RECONVERGENT B0 ;  /* 0x0000000000007941 */ /* 0x000fea0003800200 */
.L_x_315:
[----:B-1----:R-:W-:Y:S01]  /*0720*/  IMAD.IADD R3, R12, 0x1, -R13 ;  /* 0x000000010c037824 */ /* 0x002fe200078e0a0d */
[----:B------:R-:W-:Y:S01]  /*0730*/  BSSY.RECONVERGENT B0, `(.L_x_318) ;  /* 0x0000092000007945 */ /* 0x000fe20003800200 */
[----:B------:R-:W-:-:S03]  /*0740*/  IMAD.MOV.U32 R2, RZ, RZ, RZ ;  /* 0x000000ffff027224 */ /* 0x000fc600078e00ff */
[----:B------:R-:W-:-:S13]  /*0750*/  ISETP.GE.AND P0, PT, R3, R22, PT ;  /* 0x000000160300720c */ /* 0x000fda0003f06270 */
[----:B------:R-:W-:Y:S05]  /*0760*/  @P0 BRA `(.L_x_319) ;  /* 0x0000000800380947 */ /* 0x000fea0003800000 */
[----:B------:R-:W-:Y:S01]  /*0770*/  ISETP.GE.AND P0, PT, R13, 0x1, PT ;  /* 0x000000010d00780c */ /* 0x000fe20003f06270 */
[----:B------:R-:W-:Y:S01]  /*0780*/  IMAD.MOV.U32 R5, RZ, RZ, R13 ;  /* 0x000000ffff057224 */ /* 0x000fe200078e000d */
[----:B------:R-:W-:Y:S01]  /*0790*/  BSSY.RECONVERGENT B1, `(.L_x_320) ;  /* 0x0000036000017945 */ /* 0x000fe20003800200 */
[----:B------:R-:W-:-:S03]  /*07a0*/  IMAD.MOV.U32 R6, RZ, RZ, RZ ;  /* 0x000000ffff067224 */ /* 0x000fc600078e00ff */
[----:B------:R-:W-:Y:S07]  /*07b0*/  BSSY.RELIABLE B2, `(.L_x_321) ;  /* 0x000002a000027945 */ /* 0x000fee0003800100 */
[----:B------:R-:W-:-:S05]  /*07c0*/  @P0 IMAD R2, R13, 0x1ff, RZ ;  /* 0x000001ff0d020824 */ /* 0x000fca00078e02ff */
[----:B------:R-:W-:Y:S01]  /*07d0*/  @P0 SHF.R.S32.HI R7, RZ, 0x9, R2 ;  /* 0x00000009ff070819 */ /* 0x000fe20000011402 */
[----:B------:R-:W-:-:S04]  /*07e0*/  IMAD R2, R3, 0x8, R20 ;  /* 0x0000000803027824 */ /* 0x000fc800078e0214 */
[----:B------:R-:W-:Y:S01]  /*07f0*/  @P0 IMAD R8, R7, 0x8, R0 ;  /* 0x0000000807080824 */ /* 0x000fe200078e0200 */
[----:B------:R-:W-:Y:S04]  /*0800*/  LDS R4, [R2] ;  /* 0x0000000002047984 */ /* 0x000fe80000000800 */
[----:B------:R-:W0:Y:S02]  /*0810*/  @P0 LDS R9, [R8+0x800] ;  /* 0x0008000008090984 */ /* 0x000e240000000800 */
        /* <DEDUP_REMOVED lines=21> */
[----:B------:R-:W-:-:S07]  /*0970*/  @!P0 VIADD R6, R7, 0x1 ;  /* 0x0000000107068836 */ /* 0x000fce0000000000 */
.L_x_322:
[----:B------:R-:W-:-:S13]  /*0980*/  ISETP.GE.AND P0, PT, R6, R5, PT ;  /* 0x000000050600720c */ /* 0x000fda0003f06270 */
[----:B------:R-:W-:Y:S05]  /*0990*/  @P0 BREAK.RELIABLE B2 ;  /* 0x0000000000020942 */ /* 0x000fea0003800100 */
        /* <DEDUP_REMOVED lines=8> */
.L_x_323:
[----:B------:R-:W-:-:S13]  /*0a20*/  ISETP.GE.AND P0, PT, R6, R5, PT ;  /* 0x000000050600720c */ /* 0x000fda0003f06270 */
[----:B------:R-:W-:Y:S05]  /*0a30*/  @P0 BREAK.RELIABLE B2 ;  /* 0x0000000000020942 */ /* 0x000fea0003800100 */
[----:B------:R-:W-:Y:S05]  /*0a40*/  @P0 BRA `(.L_x_324) ;  /* 0x0000000000280947 */ /* 0x000fea0003800000 */
[----:B------:R-:W-:Y:S05]  /*0a50*/  BSYNC.RELIABLE B2 ;  /* 0x0000000000027941 */ /* 0x000fea0003800100 */
.L_x_321:
[----:B------:R-:W-:-:S05]  /*0a60*/  IMAD.IADD R7, R5, 0x1, R6 ;  /* 0x0000000105077824 */ /* 0x000fca00078e0206 */
[----:B------:R-:W-:-:S05]  /*0a70*/  SHF.R.S32.HI R7, RZ, 0x1, R7 ;  /* 0x00000001ff077819 */ /* 0x000fca0000011407 */
[----:B------:R-:W-:-:S05]  /*0a80*/  IMAD R8, R7, 0x8, R0 ;  /* 0x0000000807087824 */ /* 0x000fca00078e0200 */
[----:B------:R-:W0:Y:S02]  /*0a90*/  LDS R9, [R8+0x800] ;  /* 0x0008000008097984 */ /* 0x000e240000000800 */
[----:B0-----:R-:W-:-:S04]  /*0aa0*/  ISETP.GE.AND P0, PT, R9, R4, PT ;  /* 0x000000040900720c */ /* 0x001fc80003f06270 */
[----:B------:R-:W-:-:S09]  /*0ab0*/  SEL R5, R5, R7, !P0 ;  /* 0x0000000705057207 */ /* 0x000fd20004000000 */
[----:B------:R-:W-:-:S05]  /*0ac0*/  @!P0 VIADD R6, R7, 0x1 ;  /* 0x0000000107068836 */ /* 0x000fca0000000000 */
[----:B------:R-:W-:-:S13]  /*0ad0*/  ISETP.GE.AND P0, PT, R6, R5, PT ;  /* 0x000000050600720c */ /* 0x000fda0003f06270 */
[----:B------:R-:W-:Y:S05]  /*0ae0*/  @!P0 BRA `(.L_x_321) ;  /* 0xfffffffc00dc8947 */ /* 0x000fea000383ffff */
.L_x_324:
[----:B------:R-:W-:Y:S05]  /*0af0*/  BSYNC.RECONVERGENT B1 ;  /* 0x0000000000017941 */ /* 0x000fea0003800200 */
.L_x_320:
[C---:B------:R-:W-:Y:S01]  /*0b00*/  ISETP.GE.AND P0, PT, R3.reuse, 0x1, PT ;  /* 0x000000010300780c */ /* 0x040fe20003f06270 */
[----:B------:R-:W-:Y:S01]  /*0b10*/  IMAD.MOV.U32 R8, RZ, RZ, RZ ;  /* 0x000000ffff087224 */ /* 0x000fe200078e00ff */
[----:B------:R-:W-:Y:S04]  /*0b20*/  BSSY.RECONVERGENT B1, `(.L_x_325) ;  /* 0x0000034000017945 */ /* 0x000fe80003800200 */
[----:B------:R-:W-:Y:S07]  /*0b30*/  BSSY.RELIABLE B2, `(.L_x_326) ;  /* 0x0000029000027945 */ /* 0x000fee0003800100 */
[----:B------:R-:W-:-:S05]  /*0b40*/  @P0 IMAD R5, R3, 0x1ff, RZ ;  /* 0x000001ff03050824 */ /* 0x000fca00078e02ff */
[----:B------:R-:W-:Y:S01]  /*0b50*/  @P0 SHF.R.S32.HI R7, RZ, 0x9, R5 ;  /* 0x00000009ff070819 */ /* 0x000fe20000011405 */
[----:B------:R-:W-:-:S04]  /*0b60*/  IMAD.MOV.U32 R5, RZ, RZ, R3 ;  /* 0x000000ffff057224 */ /* 0x000fc800078e0003 */
[C---:B------:R-:W-:Y:S02]  /*0b70*/  @P0 IMAD R9, R7.reuse, 0x8, R20 ;  /* 0x0000000807090824 */ /* 0x040fe400078e0214 */
[----:B------:R-:W-:-:S04]  /*0b80*/  @P0 VIADD R10, R7, 0x1 ;  /* 0x00000001070a0836 */ /* 0x000fc80000000000 */
[----:B------:R-:W0:Y:S02]  /*0b90*/  @P0 LDS R9, [R9] ;  /* 0x0000000009090984 */ /* 0x000e240000000800 */
        /* <DEDUP_REMOVED lines=20> */
[----:B------:R-:W-:-:S07]  /*0ce0*/  @!P0 VIADD R8, R7, 0x1 ;  /* 0x0000000107088836 */ /* 0x000fce0000000000 */
.L_x_327:
[----:B------:R-:W-:-:S13]  /*0cf0*/  ISETP.GE.AND P0, PT, R8, R5, PT ;  /* 0x000000050800720c */ /* 0x000fda0003f06270 */
[----:B------:R-:W-:Y:S05]  /*0d00*/  @P0 BREAK.RELIABLE B2 ;  /* 0x0000000000020942 */ /* 0x000fea0003800100 */
        /* <DEDUP_REMOVED lines=8> */
.L_x_328:
[----:B------:R-:W-:-:S13]  /*0d90*/  ISETP.GE.AND P0, PT, R8, R5, PT ;  /* 0x000000050800720c */ /* 0x000fda0003f06270 */
[----:B------:R-:W-:Y:S05]  /*0da0*/  @P0 BREAK.RELIABLE B2 ;  /* 0x0000000000020942 */ /* 0x000fea0003800100 */
[----:B------:R-:W-:Y:S05]  /*0db0*/  @P0 BRA `(.L_x_329) ;  /* 0x0000000000280947 */ /* 0x000fea0003800000 */
[----:B------:R-:W-:Y:S05]  /*0dc0*/  BSYNC.RELIABLE B2 ;  /* 0x0000000000027941 */ /* 0x000fea0003800100 */
.L_x_326:
[----:B------:R-:W-:-:S05]  /*0dd0*/  IMAD.IADD R7, R5, 0x1, R8 ;  /* 0x0000000105077824 */ /* 0x000fca00078e0208 */
[----:B------:R-:W-:-:S05]  /*0de0*/  SHF.R.S32.HI R7, RZ, 0x1, R7 ;  /* 0x00000001ff077819 */ /* 0x000fca0000011407 */
[----:B------:R-:W-:-:S06]  /*0df0*/  IMAD R9, R7, 0x8, R20 ;  /* 0x0000000807097824 */ /* 0x000fcc00078e0214 */
[----:B------:R-:W0:Y:S02]  /*0e00*/  LDS R9, [R9] ;  /* 0x0000000009097984 */ /* 0x000e240000000800 */
[----:B0-----:R-:W-:-:S04]  /*0e10*/  ISETP.GE.AND P0, PT, R9, R4, PT ;  /* 0x000000040900720c */ /* 0x001fc80003f06270 */
[----:B------:R-:W-:-:S09]  /*0e20*/  SEL R5, R5, R7, !P0 ;  /* 0x0000000705057207 */ /* 0x000fd20004000000 */
[----:B------:R-:W-:-:S05]  /*0e30*/  @!P0 VIADD R8, R7, 0x1 ;  /* 0x0000000107088836 */ /* 0x000fca0000000000 */
[----:B------:R-:W-:-:S13]  /*0e40*/  ISETP.GE.AND P0, PT, R8, R5, PT ;  /* 0x000000050800720c */ /* 0x000fda0003f06270 */
[----:B------:R-:W-:Y:S05]  /*0e50*/  @!P0 BRA `(.L_x_326) ;  /* 0xfffffffc00dc8947 */ /* 0x000fea000383ffff */
.L_x_329:
[----:B------:R-:W-:Y:S05]  /*0e60*/  BSYNC.RECONVERGENT B1 ;  /* 0x0000000000017941 */ /* 0x000fea0003800200 */
.L_x_325:
        /* <DEDUP_REMOVED lines=12> */
.L_x_332:
        /* <DEDUP_REMOVED lines=9> */
.L_x_331:
[----:B------:R-:W-:Y:S05]  /*0fc0*/  BSYNC.RECONVERGENT B1 ;  /* 0x0000000000017941 */ /* 0x000fea0003800200 */
.L_x_330:
        /* <DEDUP_REMOVED lines=8> */
.L_x_319:
[----:B------:R-:W-:Y:S05]  /*1050*/  BSYNC.RECONVERGENT B0 ;  /* 0x0000000000007941 */ /* 0x000fea0003800200 */
.L_x_318:
[----:B------:R-:W-:Y:S05]  /*1060*/  WARPSYNC.ALL ;  /* 0x0000000000007948 */ /* 0x000fea0003800000 */
[----:B------:R-:W-:Y:S01]  /*1070*/  ISETP.NE.AND P0, PT, R30, RZ, PT ;  /* 0x000000ff1e00720c */ /* 0x000fe20003f05270 */
[----:B------:R-:W-:Y:S01]  /*1080*/  IMAD.U32 R3, R23, 0x10000, RZ ;  /* 0x0001000017037824 */ /* 0x000fe200078e00ff */
[----:B------:R-:W-:Y:S01]  /*1090*/  IADD3 R2, PT, PT, R2, R12, -R13 ;  /* 0x0000000c02027210 */ /* 0x000fe20007ffe80d */
[----:B------:R-:W-:Y:S01]  /*10a0*/  VIADD R4, R30, 0xffffffff ;  /* 0xffffffff1e047836 */ /* 0x000fe20000000000 */
[----:B------:R-:W-:Y:S01]  /*10b0*/  LOP3.LUT R28, R28, 0xfffffffe, RZ, 0xc0, !PT ;  /* 0xfffffffe1c1c7812 */ /* 0x000fe200078ec0ff */
[----:B------:R-:W-:Y:S01]  /*10c0*/  BSSY.RECONVERGENT B0, `(.L_x_333) ;  /* 0x00001f7000007945 */ /* 0x000fe20003800200 */
[----:B------:R-:W-:Y:S01]  /*10d0*/  LOP3.LUT R22, R3, R22, RZ, 0xfc, !PT ;  /* 0x0000001603167212 */ /* 0x000fe200078efcff */
[----:B------:R-:W-:Y:S01]  /*10e0*/  IMAD.U32 R3, R13, 0x10000, RZ ;  /* 0x000100000d037824 */ /* 0x000fe200078e00ff */
[----:B------:R-:W-:Y:S01]  /*10f0*/  SEL R5, R4, 0x1ff, P0 ;  /* 0x000001ff04057807 */ /* 0x000fe20000000000 */
[----:B------:R-:W-:-:S02]  /*1100*/  IMAD R20, R2, 0x8, R20 ;  /* 0x0000000802147824 */ /* 0x000fc400078e0214 */
[--C-:B------:R-:W-:Y:S02]  /*1110*/  IMAD R4, R13, 0x8, R0.reuse ;  /* 0x000000080d047824 */ /* 0x100fe400078e0200 */
[----:B------:R-:W-:Y:S01]  /*1120*/  @P0 LOP3.LUT R22, R2, R3, RZ, 0xfc, !PT ;  /* 0x0000000302160212 */ /* 0x000fe200078efcff */
[--C-:B------:R-:W-:Y:S02]  /*1130*/  IMAD R5, R5, 0x4, R0.reuse ;  /* 0x0000000405057824 */ /* 0x100fe400078e0200 */
[----:B------:R-:W-:Y:S02]  /*1140*/  IMAD R3, R30, 0x4, R0 ;  /* 0x000000041e037824 */ /* 0x000fe400078e0200 */
[----:B------:R-:W-:Y:S01]  /*1150*/  IMAD.IADD R11, R23, 0x1, R2 ;  /* 0x00000001170b7824 */ /* 0x000fe200078e0202 */
[----:B------:R-:W-:Y:S01]  /*1160*/  STS [R5], R22 ;  /* 0x0000001605007388 */ /* 0x000fe20000000800 */
[----:B------:R-:W-:Y:S06]  /*1170*/  BAR.SYNC.DEFER_BLOCKING 0x0 ;  /* 0x0000000000007b1d */ /* 0x000fec0000010000 */
[----:B------:R-:W0:Y:S04]  /*1180*/  LDS R17, [R20] ;  /* 0x0000000014117984 */ /* 0x000e280000000800 */
[----:B------:R-:W1:Y:S04]  /*1190*/  LDS.64 R26, [R4+0x800] ;  /* 0x00080000041a7984 */ /* 0x000e680000000a00 */
        /* <DEDUP_REMOVED lines=10> */
[C---:B------:R-:W-:Y:S01]  /*1240*/  ISETP.GE.AND P5, PT, R11.reuse, R12, PT ;  /* 0x0000000c0b00720c */ /* 0x040fe20003fa6270 */
[----:B------:R-:W-:Y:S02]  /*1250*/  @P2 VIADD R11, R11, 0x1 ;  /* 0x000000010b0b2836 */ /* 0x000fe40000000000 */
[----:B------:R-:W0:Y:S01]  /*1260*/  @P0 LDS.64 R24, [R4+0x808] ;  /* 0x0008080004180984 */ /* 0x000e220000000a00 */
[C---:B------:R-:W-:Y:S01]  /*1270*/  ISETP.LT.AND P5, PT, R13.reuse, R14, !P5 ;  /* 0x0000000e0d00720c */ /* 0x040fe20006fa1270 */
[----:B------:R-:W-:Y:S01]  /*1280*/  @P0 VIADD R13, R13, 0x1 ;  /* 0x000000010d0d0836 */ /* 0x000fe20000000000 */
[----:B------:R-:W-:-:S04]  /*1290*/  ISETP.GE.AND P0, PT, R11, R12, PT ;  /* 0x0000000c0b00720c */ /* 0x000fc80003f06270 */
[----:B------:R-:W-:Y:S02]  /*12a0*/  ISETP.GE.OR P0, PT, R13, R14, P0 ;  /* 0x0000000e0d00720c */ /* 0x000fe40000706670 */
[CC--:B0-----:R-:W-:Y:S01]  /*12b0*/  ISETP.GE.AND P4, PT, R15.reuse, R24.reuse, PT ;  /* 0x000000180f00720c */ /* 0x0c1fe20003f86270 */
[----:B------:R-:W-:Y:S01]  /*12c0*/  IMAD.MOV.U32 R22, RZ, RZ, R24 ;  /* 0x000000ffff167224 */ /* 0x000fe200078e0018 */
[----:B------:R-:W-:Y:S01]  /*12d0*/  ISETP.GE.AND P1, PT, R24, R15, PT ;  /* 0x0000000f1800720c */ /* 0x000fe20003f26270 */
[----:B------:R-:W-:Y:S01]  /*12e0*/  IMAD.MOV.U32 R23, RZ, RZ, R25 ;  /* 0x000000ffff177224 */ /* 0x000fe200078e0019 */
        /* <DEDUP_REMOVED lines=38> */
[----:B------:R-:W-:-:S04]  /*1550*/  @P4 VIADD R6, R11, 0x1 ;  /* 0x000000010b064836 */ /* 0x000fc80000000000 */
        /* <DEDUP_REMOVED lines=11> */
[----:B------:R-:W0:Y:S03]  /*1610*/  @P0 LDS.64 R6, [R10+0x808] ;  /* 0x000808000a060984 */ /* 0x000e260000000a00 */
        /* <DEDUP_REMOVED lines=11> */
[----:B------:R-:W-:-:S03]  /*16d0*/  @P0 VIADD R18, R13, 0x1 ;  /* 0x000000010d120836 */ /* 0x000fc60000000000 */
[----:B------:R-:W-:Y:S01]  /*16e0*/  @P0 LDS.64 R8, [R19+0x808] ;  /* 0x0008080013080984 */ /* 0x000fe20000000a00 */
[----:B------:R-:W-:Y:S01]  /*16f0*/  @P0 IMAD.MOV.U32 R13, RZ, RZ, R18 ;  /* 0x000000ffff0d0224 */ /* 0x000fe200078e0012 */
[----:B------:R-:W-:-:S13]  /*1700*/  ISETP.GE.AND P0, PT, R6, R15, PT ;  /* 0x0000000f0600720c */ /* 0x000fda0003f06270 */
[C---:B------:R-:W-:Y:S02]  /*1710*/  @P0 IMAD R18, R11.reuse, 0x8, R0 ;  /* 0x000000080b120824 */ /* 0x040fe400078e0200 */
[----:B------:R-:W-:-:S03]  /*1720*/  @P0 VIADD R10, R11, 0x1 ;  /* 0x000000010b0a0836 */ /* 0x000fc60000000000 */
[----:B------:R-:W0:Y:S01]  /*1730*/  @P0 LDS R15, [R18+0x808] ;  /* 0x00080800120f0984 */ /* 0x000e220000000800 */
[----:B------:R-:W-:-:S04]  /*1740*/  @P0 IMAD.MOV.U32 R11, RZ, RZ, R10 ;  /* 0x000000ffff0b0224 */ /* 0x000fc800078e000a */
[----:B------:R-:W-:Y:S01]  /*1750*/  IMAD.MOV.U32 R29, RZ, RZ, R11 ;  /* 0x000000ffff1d7224 */ /* 0x000fe200078e000b */
[----:B0-----:R-:W-:Y:S01]  /*1760*/  ISETP.GE.AND P3, PT, R8, R15, PT ;  /* 0x0000000f0800720c */ /* 0x001fe20003f66270 */
[----:B------:R-:W-:Y:S01]  /*1770*/  IMAD.MOV.U32 R19, RZ, RZ, R15 ;  /* 0x000000ffff137224 */ /* 0x000fe200078e000f */
[----:B------:R-:W-:-:S11]  /*1780*/  ISETP.GE.AND P0, PT, R15, R8, PT ;  /* 0x000000080f00720c */ /* 0x000fd60003f06270 */
[C-C-:B------:R-:W-:Y:S02]  /*1790*/  @P3 IMAD R16, R11.reuse, 0x8, R0.reuse ;  /* 0x000000080b103824 */ /* 0x140fe400078e0200 */
[----:B------:R-:W-:Y:S02]  /*17a0*/  @P3 VIADD R29, R11, 0x1 ;  /* 0x000000010b1d3836 */ /* 0x000fe40000000000 */
[----:B------:R-:W-:Y:S01]  /*17b0*/  @P0 IMAD R18, R13, 0x8, R0 ;  /* 0x000000080d120824 */ /* 0x000fe200078e0200 */
[----:B------:R-:W-:Y:S01]  /*17c0*/  @P3 LDS R15, [R16+0x808] ;  /* 0x00080800100f3984 */ /* 0x000fe20000000800 */
[----:B------:R-:W-:Y:S01]  /*17d0*/  ISETP.NE.AND P3, PT, R19, R8, PT ;  /* 0x000000081300720c */ /* 0x000fe20003f65270 */
[----:B------:R-:W-:Y:S02]  /*17e0*/  IMAD.MOV.U32 R19, RZ, RZ, R13 ;  /* 0x000000ffff137224 */ /* 0x000fe400078e000d */
[----:B------:R-:W-:Y:S01]  /*17f0*/  @P0 VIADD R19, R13, 0x1 ;  /* 0x000000010d130836 */ /* 0x000fe20000000000 */
[----:B------:R-:W-:-:S02]  /*1800*/  SEL R10, RZ, 0x40, P3 ;  /* 0x00000040ff0a7807 */ /* 0x000fc40001800000 */
        /* <DEDUP_REMOVED lines=32> */
[----:B------:R-:W-:Y:S01]  /*1a10*/  @P0 IMAD R32, R19, 0x8, R0 ;  /* 0x0000000813200824 */ /* 0x000fe200078e0200 */
[----:B------:R0:W-:Y:S01]  /*1a20*/  @P3 LDS R15, [R18+0x808] ;  /* 0x00080800120f3984 */ /* 0x0001e20000000800 */
[----:B------:R-:W-:Y:S01]  /*1a30*/  ISETP.NE.AND P3, PT, R35, R20, PT ;  /* 0x000000142300720c */ /* 0x000fe20003f65270 */
[----:B------:R-:W-:-:S03]  /*1a40*/  IMAD.MOV.U32 R35, RZ, RZ, R21 ;  /* 0x000000ffff237224 */ /* 0x000fc600078e0015 */
[----:B------:R-:W-:Y:S02]  /*1a50*/  SEL R13, RZ, 0x100, P3 ;  /* 0x00000100ff0d7807 */ /* 0x000fe40001800000 */
[----:B------:R-:W-:Y:S01]  /*1a60*/  ISETP.GE.AND P3, PT, R29, R12, PT ;  /* 0x0000000c1d00720c */ /* 0x000fe20003f66270 */
[----:B------:R-:W1:Y:S01]  /*1a70*/  @P0 LDS.64 R34, [R32+0x808] ;  /* 0x0008080020220984 */ /* 0x000e620000000a00 */
[----:B------:R-:W-:Y:S01]  /*1a80*/  IMAD.MOV.U32 R29, RZ, RZ, R19 ;  /* 0x000000ffff1d7224 */ /* 0x000fe200078e0013 */
[----:B0-----:R-:W-:Y:S01]  /*1a90*/  SEL R18, RZ, 0x4, P1 ;  /* 0x00000004ff127807 */ /* 0x001fe20000800000 */
[----:B------:R-:W-:Y:S01]  /*1aa0*/  @P0 VIADD R29, R19, 0x1 ;  /* 0x00000001131d0836 */ /* 0x000fe20000000000 */
[----:B------:R-:W-:Y:S01]  /*1ab0*/  SEL R13, R13, RZ, !P3 ;  /* 0x000000ff0d0d7207 */ /* 0x000fe20005800000 */
[----:B------:R-:W-:Y:S01]  /*1ac0*/  BAR.SYNC.DEFER_BLOCKING 0x0 ;  /* 0x0000000000007b1d */ /* 0x000fe20000010000 */
[----:B------:R-:W-:Y:S02]  /*1ad0*/  ISETP.EQ.AND P0, PT, R17, R26, P5 ;  /* 0x0000001a1100720c */ /* 0x000fe40002f02270 */
[----:B------:R-:W-:-:S02]  /*1ae0*/  SEL R17, RZ, 0x2, P2 ;  /* 0x00000002ff117807 */ /* 0x000fc40001000000 */
[----:B------:R-:W-:Y:S02]  /*1af0*/  LOP3.LUT P5, RZ, R28, 0x1, RZ, 0xc0, !PT ;  /* 0x000000011cff7812 */ /* 0x000fe400078ac0ff */
[----:B-1----:R-:W-:-:S04]  /*1b00*/  ISETP.NE.AND P3, PT, R15, R34, PT ;  /* 0x000000220f00720c */ /* 0x002fc80003f65270 */
[----:B------:R-:W-:Y:S02]  /*1b10*/  SEL R15, RZ, 0x200, P3 ;  /* 0x00000200ff0f7807 */ /* 0x000fe40001800000 */
[----:B------:R-:W-:Y:S02]  /*1b20*/  ISETP.GE.AND P3, PT, R31, R12, PT ;  /* 0x0000000c1f00720c */ /* 0x000fe40003f66270 */
[----:B------:R-:W-:-:S04]  /*1b30*/  SEL R12, RZ, 0x1, !P0 ;  /* 0x00000001ff0c7807 */ /* 0x000fc80004000000 */
[----:B------:R-:W-:Y:S02]  /*1b40*/  IADD3 R18, PT, PT, R18, R17, R12 ;  /* 0x0000001112127210 */ /* 0x000fe40007ffe00c */
[----:B------:R-:W-:Y:S02]  /*1b50*/  SEL R17, RZ, 0x8, P5 ;  /* 0x00000008ff117807 */ /* 0x000fe40002800000 */
[----:B------:R-:W-:-:S04]  /*1b60*/  SEL R12, RZ, 0x10, P6 ;  /* 0x00000010ff0c7807 */ /* 0x000fc80003000000 */
[----:B------:R-:W-:Y:S02]  /*1b70*/  IADD3 R12, PT, PT, R12, R18, R17 ;  /* 0x000000120c0c7210 */ /* 0x000fe40007ffe011 */
[----:B------:R-:W-:Y:S02]  /*1b80*/  SEL R17, R15, RZ, !P3 ;  /* 0x000000ff0f117207 */ /* 0x000fe40005800000 */
[----:B------:R-:W-:Y:S02]  /*1b90*/  SEL R15, RZ, 0x20, P4 ;  /* 0x00000020ff0f7807 */ /* 0x000fe40002000000 */
[----:B------:R-:W-:-:S03]  /*1ba0*/  ISETP.GE.AND P3, PT, R29, R14, PT ;  /* 0x0000000e1d00720c */ /* 0x000fc60003f66270 */
[----:B------:R-:W-:Y:S01]  /*1bb0*/  IMAD.IADD R12, R12, 0x1, R15 ;  /* 0x000000010c0c7824 */ /* 0x000fe200078e020f */
[----:B------:R-:W-:Y:S02]  /*1bc0*/  SEL R18, R17, RZ, !P3 ;  /* 0x000000ff11127207 */ /* 0x000fe40005800000 */
[----:B------:R-:W-:Y:S02]  /*1bd0*/  ISETP.GE.AND P3, PT, R19, R14, PT ;  /* 0x0000000e1300720c */ /* 0x000fe40003f66270 */
[----:B------:R-:W-:Y:S02]  /*1be0*/  IADD3 R33, PT, PT, R12, R33, R16 ;  /* 0x000000210c217210 */ /* 0x000fe40007ffe010 */
[----:B------:R-:W-:Y:S02]  /*1bf0*/  SEL R13, R13, RZ, !P3 ;  /* 0x000000ff0d0d7207 */ /* 0x000fe40005800000 */
[----:B------:R-:W-:Y:S02]  /*1c00*/  ISETP.NE.AND P3, PT, R36, RZ, PT ;  /* 0x000000ff2400720c */ /* 0x000fe40003f65270 */
[----:B------:R-:W-:-:S04]  /*1c10*/  IADD3 R37, PT, PT, R33, R13, R18 ;  /* 0x0000000d21257210 */ /* 0x000fc80007ffe012 */
[----:B------:R0:W1:Y:S01]  /*1c20*/  POPC R32, R37 ;  /* 0x0000002500207309 */ /* 0x0000620000000000 */
[----:B------:R0:W-:Y:S06]  /*1c30*/  STL [R1+0x4], R37 ;  /* 0x0000042501007387 */ /* 0x0001ec0000100800 */
[----:B------:R-:W-:Y:S05]  /*1c40*/  @P3 BRA `(.L_x_334) ;  /* 0x0000000400303947 */ /* 0x000fea0003800000 */
[----:B-1----:R-:W1:Y:S01]  /*1c50*/  SHFL.UP P3, R13, R32, 0x1, RZ ;  /* 0x04200000200d7989 */ /* 0x002e6200000600ff */
[----:B------:R-:W-:Y:S01]  /*1c60*/  SHF.R.U32.HI R31, RZ, 0x5, R30 ;  /* 0x00000005ff1f7819 */ /* 0x000fe2000001161e */
[----:B------:R-:W2:Y:S01]  /*1c70*/  S2R R14, SR_LANEID ;  /* 0x00000000000e7919 */ /* 0x000ea20000000000 */
[----:B-1----:R-:W-:-:S05]  /*1c80*/  @P3 IMAD.IADD R13, R32, 0x1, R13 ;  /* 0x00000001200d3824 */ /* 0x002fca00078e020d */
[----:B------:R-:W1:Y:S02]  /*1c90*/  SHFL.UP P3, R12, R13, 0x2, RZ ;  /* 0x044000000d0c7989 */ /* 0x000e6400000600ff */
[----:B-1----:R-:W-:-:S05]  /*1ca0*/  @P3 IMAD.IADD R12, R13, 0x1, R12 ;  /* 0x000000010d0c3824 */ /* 0x002fca00078e020c */
[----:B------:R-:W1:Y:S02]  /*1cb0*/  SHFL.UP P3, R15, R12, 0x4, RZ ;  /* 0x048000000c0f7989 */ /* 0x000e6400000600ff */
[----:B-1----:R-:W-:-:S05]  /*1cc0*/  @P3 IMAD.IADD R15, R12, 0x1, R15 ;  /* 0x000000010c0f3824 */ /* 0x002fca00078e020f */
[----:B------:R-:W1:Y:S02]  /*1cd0*/  SHFL.UP P3, R36, R15, 0x8, RZ ;  /* 0x050000000f247989 */ /* 0x000e6400000600ff */
[----:B-1----:R-:W-:-:S05]  /*1ce0*/  @P3 IMAD.IADD R36, R15, 0x1, R36 ;  /* 0x000000010f243824 */ /* 0x002fca00078e0224 */
[----:B0-----:R-:W0:Y:S02]  /*1cf0*/  SHFL.UP P3, R37, R36, 0x10, RZ ;  /* 0x0600000024257989 */ /* 0x001e2400000600ff */
[----:B0-----:R-:W-:Y:S01]  /*1d00*/  @P3 IMAD.IADD R37, R36, 0x1, R37 ;  /* 0x0000000124253824 */ /* 0x001fe200078e0225 */
[----:B--2---:R-:W-:-:S03]  /*1d10*/  ISETP.NE.AND P3, PT, R14, 0x1f, PT ;  /* 0x0000001f0e00780c */ /* 0x004fc60003f65270 */
[----:B------:R-:W-:-:S10]  /*1d20*/  IMAD.IADD R29, R37, 0x1, -R32 ;  /* 0x00000001251d7824 */ /* 0x000fd400078e0a20 */
[----:B------:R-:W-:-:S05]  /*1d30*/  @!P3 IMAD R36, R31, 0x4, R0 ;  /* 0x000000041f24b824 */ /* 0x000fca00078e0200 */
[----:B------:R-:W-:Y:S01]  /*1d40*/  @!P3 STS [R36], R37 ;  /* 0x000000252400b388 */ /* 0x000fe20000000800 */
[----:B------:R-:W-:Y:S01]  /*1d50*/  BAR.SYNC.DEFER_BLOCKING 0x0 ;  /* 0x0000000000007b1d */ /* 0x000fe20000010000 */
[----:B------:R-:W-:-:S04]  /*1d60*/  ISETP.NE.AND P3, PT, R14, RZ, PT ;  /* 0x000000ff0e00720c */ /* 0x000fc80003f65270 */
[----:B------:R-:W-:Y:S02]  /*1d70*/  SEL R29, R29, RZ, P3 ;  /* 0x000000ff1d1d7207 */ /* 0x000fe40001800000 */
[----:B------:R-:W-:Y:S01]  /*1d80*/  ISETP.NE.AND P3, PT, R31, 0x2, PT ;  /* 0x000000021f00780c */ /* 0x000fe20003f65270 */
[----:B------:R-:W0:Y:S04]  /*1d90*/  LDS.128 R16, [R0] ;  /* 0x0000000000107984 */ /* 0x000e280000000c00 */
[----:B------:R-:W1:Y:S01]  /*1da0*/  LDS.128 R12, [R0+0x10] ;  /* 0x00001000000c7984 */ /* 0x000e620000000c00 */
[----:B0-----:R-:W-:-:S04]  /*1db0*/  IMAD.IADD R17, R16, 0x1, R17 ;  /* 0x0000000110117824 */ /* 0x001fc800078e0211 */
[----:B------:R-:W-:Y:S01]  /*1dc0*/  IMAD.IADD R18, R18, 0x1, R17 ;  /* 0x0000000112127824 */ /* 0x000fe200078e0211 */
[----:B------:R-:W-:Y:S02]  /*1dd0*/  SEL R16, R17, R16, !P3 ;  /* 0x0000001011107207 */ /* 0x000fe40005800000 */
[----:B------:R-:W-:Y:S01]  /*1de0*/  ISETP.NE.AND P3, PT, R31, 0x3, PT ;  /* 0x000000031f00780c */ /* 0x000fe20003f65270 */
[----:B------:R-:W-:-:S03]  /*1df0*/  IMAD.IADD R19, R19, 0x1, R18 ;  /* 0x0000000113137824 */ /* 0x000fc600078e0212 */
[----:B------:R-:W-:Y:S01]  /*1e00*/  SEL R16, R18, R16, !P3 ;  /* 0x0000001012107207 */ /* 0x000fe20005800000 */
[----:B-1----:R-:W-:Y:S01]  /*1e10*/  IMAD.IADD R12, R19, 0x1, R12 ;  /* 0x00000001130c7824 */ /* 0x002fe200078e020c */
[----:B------:R-:W-:-:S03]  /*1e20*/  ISETP.NE.AND P3, PT, R31, 0x4, PT ;  /* 0x000000041f00780c */ /* 0x000fc60003f65270 */
[----:B------:R-:W-:Y:S01]  /*1e30*/  IMAD.IADD R13, R13, 0x1, R12 ;  /* 0x000000010d0d7824 */ /* 0x000fe200078e020c */
[----:B------:R-:W-:Y:S02]  /*1e40*/  SEL R16, R19, R16, !P3 ;  /* 0x0000001013107207 */ /* 0x000fe40005800000 */
[----:B------:R-:W-:Y:S01]  /*1e50*/  ISETP.NE.AND P3, PT, R31, 0x5, PT ;  /* 0x000000051f00780c */ /* 0x000fe20003f65270 */
[----:B------:R-:W-:-:S03]  /*1e60*/  IMAD.IADD R14, R14, 0x1, R13 ;  /* 0x000000010e0e7824 */ /* 0x000fc600078e020d */
[----:B------:R-:W-:Y:S01]  /*1e70*/  SEL R32, R12, R16, !P3 ;  /* 0x000000100c207207 */ /* 0x000fe20005800000 */
[----:B------:R-:W-:Y:S01]  /*1e80*/  IMAD.IADD R15, R15, 0x1, R14 ;  /* 0x000000010f0f7824 */ /* 0x000fe200078e020e */
[----:B------:R-:W0:Y:S01]  /*1e90*/  LDS.128 R16, [R0+0x20] ;  /* 0x0000200000107984 */ /* 0x000e220000000c00 */
[----:B------:R-:W-:-:S04]  /*1ea0*/  ISETP.NE.AND P3, PT, R31, 0x6, PT ;  /* 0x000000061f00780c */ /* 0x000fc80003f65270 */
[----:B------:R-:W-:Y:S02]  /*1eb0*/  SEL R32, R13, R32, !P3 ;  /* 0x000000200d207207 */ /* 0x000fe40005800000 */
[----:B------:R-:W-:-:S04]  /*1ec0*/  ISETP.NE.AND P3, PT, R31, 0x7, PT ;  /* 0x000000071f00780c */ /* 0x000fc80003f65270 */
[----:B------:R-:W-:Y:S02]  /*1ed0*/  SEL R32, R14, R32, !P3 ;  /* 0x000000200e207207 */ /* 0x000fe40005800000 */
[----:B------:R-:W-:-:S04]  /*1ee0*/  ISETP.NE.AND P3, PT, R31, 0x8, PT ;  /* 0x000000081f00780c */ /* 0x000fc80003f65270 */
[----:B------:R-:W-:Y:S02]  /*1ef0*/  SEL R32, R15, R32, !P3 ;  /* 0x000000200f207207 */ /* 0x000fe40005800000 */
[----:B------:R-:W-:Y:S01]  /*1f00*/  ISETP.NE.AND P3, PT, R31, 0x9, PT ;  /* 0x000000091f00780c */ /* 0x000fe20003f65270 */
[----:B0-----:R-:W-:Y:S02]  /*1f10*/  IMAD.IADD R16, R15, 0x1, R16 ;  /* 0x000000010f107824 */ /* 0x001fe400078e0210 */
[----:B------:R-:W0:Y:S02]  /*1f20*/  LDS.128 R12, [R0+0x30] ;  /* 0x00003000000c7984 */ /* 0x000e240000000c00 */
[----:B------:R-:W-:Y:S01]  /*1f30*/  IMAD.IADD R17, R17, 0x1, R16 ;  /* 0x0000000111117824 */ /* 0x000fe200078e0210 */
[----:B------:R-:W-:Y:S02]  /*1f40*/  SEL R32, R16, R32, !P3 ;  /* 0x0000002010207207 */ /* 0x000fe40005800000 */
[----:B------:R-:W-:Y:S01]  /*1f50*/  ISETP.NE.AND P3, PT, R31, 0xa, PT ;  /* 0x0000000a1f00780c */ /* 0x000fe20003f65270 */
[----:B------:R-:W-:-:S03]  /*1f60*/  IMAD.IADD R18, R18, 0x1, R17 ;  /* 0x0000000112127824 */ /* 0x000fc600078e0211 */
[----:B------:R-:W-:Y:S01]  /*1f70*/  SEL R32, R17, R32, !P3 ;  /* 0x0000002011207207 */ /* 0x000fe20005800000 */
[----:B------:R-:W-:Y:S01]  /*1f80*/  IMAD.IADD R19, R19, 0x1, R18 ;  /* 0x0000000113137824 */ /* 0x000fe200078e0212 */
[----:B------:R-:W-:-:S04]  /*1f90*/  ISETP.NE.AND P3, PT, R31, 0xb, PT ;  /* 0x0000000b1f00780c */ /* 0x000fc80003f65270 */
[----:B------:R-:W-:Y:S02]  /*1fa0*/  SEL R32, R18, R32, !P3 ;  /* 0x0000002012207207 */ /* 0x000fe40005800000 */
[----:B------:R-:W-:-:S04]  /*1fb0*/  ISETP.NE.AND P3, PT, R31, 0xc, PT ;  /* 0x0000000c1f00780c */ /* 0x000fc80003f65270 */
[----:B------:R-:W-:Y:S02]  /*1fc0*/  SEL R32, R19, R32, !P3 ;  /* 0x0000002013207207 */ /* 0x000fe40005800000 */
[----:B------:R-:W-:Y:S01]  /*1fd0*/  ISETP.NE.AND P3, PT, R31, 0xd, PT ;  /* 0x0000000d1f00780c */ /* 0x000fe20003f65270 */
[----:B0-----:R-:W-:-:S04]  /*1fe0*/  IMAD.IADD R12, R19, 0x1, R12 ;  /* 0x00000001130c7824 */ /* 0x001fc800078e020c */
[----:B------:R-:W-:Y:S01]  /*1ff0*/  IMAD.IADD R13, R13, 0x1, R12 ;  /* 0x000000010d0d7824 */ /* 0x000fe200078e020c */
[----:B------:R-:W-:Y:S01]  /*2000*/  SEL R32, R12, R32, !P3 ;  /* 0x000000200c207207 */ /* 0x000fe20005800000 */
[----:B------:R-:W-:Y:S01]  /*2010*/  IMAD.MOV.U32 R12, RZ, RZ, RZ ;  /* 0x000000ffff0c7224 */ /* 0x000fe200078e00ff */
[----:B------:R-:W-:Y:S01]  /*2020*/  ISETP.NE.AND P3, PT, R31, 0xe, PT ;  /* 0x0000000e1f00780c */ /* 0x000fe20003f65270 */
[----:B------:R-:W-:-:S03]  /*2030*/  IMAD.IADD R14, R14, 0x1, R13 ;  /* 0x000000010e0e7824 */ /* 0x000fc600078e020d */
[----:B------:R-:W-:Y:S01]  /*2040*/  SEL R32, R13, R32, !P3 ;  /* 0x000000200d207207 */ /* 0x000fe20005800000 */
[----:B------:R-:W-:Y:S01]  /*2050*/  IMAD.IADD R15, R15, 0x1, R14 ;  /* 0x000000010f0f7824 */ /* 0x000fe200078e020e */
[----:B------:R-:W-:-:S04]  /*2060*/  ISETP.NE.AND P3, PT, R31, 0xf, PT ;  /* 0x0000000f1f00780c */ /* 0x000fc80003f65270 */
[----:B------:R-:W-:Y:S02]  /*2070*/  SEL R32, R14, R32, !P3 ;  /* 0x000000200e207207 */ /* 0x000fe40005800000 */
[----:B------:R-:W-:-:S04]  /*2080*/  ISETP.GE.U32.AND P3, PT, R30, 0x20, PT ;  /* 0x000000201e00780c */ /* 0x000fc80003f66070 */
[----:B------:R-:W-:Y:S02]  /*2090*/  SEL R32, R32, RZ, P3 ;  /* 0x000000ff20207207 */ /* 0x000fe40001800000 */
[----:B------:R-:W-:-:S03]  /*20a0*/  ISETP.NE.AND P3, PT, R30, RZ, PT ;  /* 0x000000ff1e00720c */ /* 0x000fc60003f65270 */
[----:B------:R-:W-:-:S10]  /*20b0*/  IMAD.IADD R13, R32, 0x1, R29 ;  /* 0x00000001200d7824 */ /* 0x000fd400078e021d */
[----:B------:R-:W-:Y:S05]  /*20c0*/  @P3 BRA `(.L_x_335) ;  /* 0x0000000c00d83947 */ /* 0x000fea0003800000 */
[----:B------:R-:W0:Y:S01]  /*20d0*/  LDC.64 R16, c[0x0][0x3d0] ;  /* 0x0000f400ff107b82 */ /* 0x000e220000000a00 */
[----:B------:R-:W-:-:S05]  /*20e0*/  IMAD.MOV.U32 R14, RZ, RZ, 0x65 ;  /* 0x00000065ff0e7424 */ /* 0x000fca00078e00ff */
[----:B0-----:R0:W-:Y:S01]  /*20f0*/  ST.E.64.STRONG.GPU desc[UR6][R16.64+0x100], R14 ;  /* 0x0001000e10007985 */ /* 0x0011e2000c10fb06 */
[----:B------:R-:W-:Y:S05]  /*2100*/  BRA `(.L_x_335) ;  /* 0x0000000c00c87947 */ /* 0x000fea0003800000 */
.L_x_334:
        /* <DEDUP_REMOVED lines=10> */
[----:B------:R-:W1:Y:S02]  /*21b0*/  SHFL.UP P3, R19, R16, 0x10, RZ ;  /* 0x0600000010137989 */ /* 0x000e6400000600ff */
[----:B-1----:R-:W-:Y:S01]  /*21c0*/  @P3 IMAD.IADD R19, R16, 0x1, R19 ;  /* 0x0000000110133824 */ /* 0x002fe200078e0213 */
[----:B--2---:R-:W-:-:S03]  /*21d0*/  ISETP.NE.AND P3, PT, R29, 0x1f, PT ;  /* 0x0000001f1d00780c */ /* 0x004fc60003f65270 */
[----:B------:R-:W-:-:S10]  /*21e0*/  IMAD.IADD R16, R19, 0x1, -R32 ;  /* 0x0000000113107824 */ /* 0x000fd400078e0a20 */
[----:B0-----:R-:W-:-:S05]  /*21f0*/  @!P3 IMAD R37, R17, 0x4, R0 ;  /* 0x000000041125b824 */ /* 0x001fca00078e0200 */
[----:B------:R-:W-:Y:S01]  /*2200*/  @!P3 STS [R37], R19 ;  /* 0x000000132500b388 */ /* 0x000fe20000000800 */
[----:B------:R-:W-:Y:S01]  /*2210*/  BAR.SYNC.DEFER_BLOCKING 0x0 ;  /* 0x0000000000007b1d */ /* 0x000fe20000010000 */
[----:B------:R-:W-:-:S05]  /*2220*/  ISETP.NE.AND P3, PT, R17, 0x2, PT ;  /* 0x000000021100780c */ /* 0x000fca0003f65270 */
[----:B------:R-:W0:Y:S02]  /*2230*/  LDS.128 R12, [R0] ;  /* 0x00000000000c7984 */ /* 0x000e240000000c00 */
[----:B0-----:R-:W-:-:S04]  /*2240*/  IMAD.IADD R13, R12, 0x1, R13 ;  /* 0x000000010c0d7824 */ /* 0x001fc800078e020d */
[----:B------:R-:W-:Y:S01]  /*2250*/  IMAD.IADD R14, R14, 0x1, R13 ;  /* 0x000000010e0e7824 */ /* 0x000fe200078e020d */
[----:B------:R-:W-:Y:S02]  /*2260*/  SEL R12, R13, R12, !P3 ;  /* 0x0000000c0d0c7207 */ /* 0x000fe40005800000 */
[----:B------:R-:W-:Y:S01]  /*2270*/  ISETP.NE.AND P3, PT, R17, 0x3, PT ;  /* 0x000000031100780c */ /* 0x000fe20003f65270 */
[----:B------:R-:W-:-:S03]  /*2280*/  IMAD.IADD R31, R15, 0x1, R14 ;  /* 0x000000010f1f7824 */ /* 0x000fc600078e020e */
[----:B------:R-:W-:Y:S02]  /*2290*/  SEL R18, R14, R12, !P3 ;  /* 0x0000000c0e127207 */ /* 0x000fe40005800000 */
[----:B------:R-:W0:Y:S01]  /*22a0*/  LDS.128 R12, [R0+0x10] ;  /* 0x00001000000c7984 */ /* 0x000e220000000c00 */
[----:B------:R-:W-:-:S04]  /*22b0*/  ISETP.NE.AND P3, PT, R17, 0x4, PT ;  /* 0x000000041100780c */ /* 0x000fc80003f65270 */
[----:B------:R-:W-:Y:S02]  /*22c0*/  SEL R18, R31, R18, !P3 ;  /* 0x000000121f127207 */ /* 0x000fe40005800000 */
[----:B------:R-:W-:Y:S01]  /*22d0*/  ISETP.NE.AND P3, PT, R17, 0x5, PT ;  /* 0x000000051100780c */ /* 0x000fe20003f65270 */
[----:B0-----:R-:W-:-:S04]  /*22e0*/  IMAD.IADD R12, R31, 0x1, R12 ;  /* 0x000000011f0c7824 */ /* 0x001fc800078e020c */
        /* <DEDUP_REMOVED lines=30> */
[----:B------:R-:W-:Y:S02]  /*24d0*/  SEL R18, R13, R18, !P3 ;  /* 0x000000120d127207 */ /* 0x000fe40005800000 */
[----:B------:R-:W-:Y:S01]  /*24e0*/  ISETP.NE.AND P3, PT, R17, 0xf, PT ;  /* 0x0000000f1100780c */ /* 0x000fe20003f65270 */
[----:B------:R-:W-:-:S03]  /*24f0*/  IMAD.IADD R17, R15, 0x1, R14 ;  /* 0x000000010f117824 */ /* 0x000fc600078e020e */
[----:B------:R-:W-:Y:S02]  /*2500*/  SEL R18, R14, R18, !P3 ;  /* 0x000000120e127207 */ /* 0x000fe40005800000 */
[----:B------:R-:W-:-:S04]  /*2510*/  ISETP.NE.AND P3, PT, R29, RZ, PT ;  /* 0x000000ff1d00720c */ /* 0x000fc80003f65270 */
[----:B------:R-:W-:Y:S02]  /*2520*/  SEL R13, R16, RZ, P3 ;  /* 0x000000ff100d7207 */ /* 0x000fe40001800000 */
[----:B------:R-:W-:-:S03]  /*2530*/  ISETP.GE.U32.AND P3, PT, R30, 0x20, PT ;  /* 0x000000201e00780c */ /* 0x000fc60003f66070 */
[----:B------:R-:W-:-:S05]  /*2540*/  IMAD.IADD R13, R18, 0x1, R13 ;  /* 0x00000001120d7824 */ /* 0x000fca00078e020d */
[----:B------:R-:W-:Y:S02]  /*2550*/  SEL R12, R16, R13, !P3 ;  /* 0x0000000d100c7207 */ /* 0x000fe40005800000 */
[----:B------:R-:W-:-:S03]  /*2560*/  ISETP.GT.U32.AND P3, PT, R30, 0x1f, PT ;  /* 0x0000001f1e00780c */ /* 0x000fc60003f64070 */
[----:B------:R0:W-:Y:S10]  /*2570*/  STL [R1], R12 ;  /* 0x0000000c01007387 */ /* 0x0001f40000100800 */
[----:B0-----:R-:W-:Y:S05]  /*2580*/  @P3 BRA `(.L_x_336) ;  /* 0x00000008007c3947 */ /* 0x001fea0003800000 */
[----:B------:R-:W0:Y:S01]  /*2590*/  LDC.64 R12, c[0x0][0x3d0] ;  /* 0x0000f400ff0c7b82 */ /* 0x000e220000000a00 */
[----:B------:R-:W-:Y:S01]  /*25a0*/  ISETP.NE.AND P3, PT, R30, RZ, PT ;  /* 0x000000ff1e00720c */ /* 0x000fe20003f65270 */
[----:B------:R-:W1:-:S12]  /*25b0*/  LDCU UR4, c[0x0][0x370] ;  /* 0x00006e00ff0477ac */ /* 0x000e580008000800 */
[----:B------:R-:W-:Y:S01]  /*25c0*/  @!P3 IMAD.MOV.U32 R16, RZ, RZ, 0x64 ;  /* 0x00000064ff10b424 */ /* 0x000fe200078e00ff */
[----:B------:R2:W-:Y:S01]  /*25d0*/  @!P3 STS [R0+0x6c], R17 ;  /* 0x00006c110000b388 */ /* 0x0005e20000000800 */
[----:B-1----:R-:W-:Y:S01]  /*25e0*/  UISETP.GT.U32.AND UP0, UPT, UR4, 0x1f3, UPT ;  /* 0x000001f30400788c */ /* 0x002fe2000bf04070 */
[----:B0-----:R-:W-:-:S05]  /*25f0*/  IMAD.WIDE.U32 R36, R36, 0x8, R12 ;  /* 0x0000000824247825 */ /* 0x001fca00078e000c */
[----:B------:R2:W-:Y:S03]  /*2600*/  @!P3 ST.E.64.STRONG.GPU desc[UR6][R36.64+0x100], R16 ;  /* 0x000100102400b985 */ /* 0x0005e6000c10fb06 */
[----:B------:R-:W-:Y:S05]  /*2610*/  BRA.U UP0, `(.L_x_337) ;  /* 0x0000000100087547 */ /* 0x000fea000b800000 */
[----:B------:R0:W-:Y:S06]  /*2620*/  MEMBAR.SC.CTA ;  /* 0x0000000000007992 */ /* 0x0001ec0000000000 */
[----:B0-----:R-:W-:Y:S05]  /*2630*/  BRA `(.L_x_338) ;  /* 0x0000000000087947 */ /* 0x001fea0003800000 */
.L_x_337:
[----:B------:R-:W-:Y:S05]  /*2640*/  NANOSLEEP 0x1c2 ;  /* 0x000001c20000795d */ /* 0x000fea0003800000 */
[----:B------:R-:W-:Y:S01]  /*2650*/  NOP ;  /* 0x0000000000007918 */ /* 0x000fe20000000000 */
.L_x_338:
[----:B------:R-:W-:-:S03]  /*2660*/  IMAD.WIDE.U32 R30, R30, 0x8, RZ ;  /* 0x000000081e1e7825 */ /* 0x000fc600078e00ff */
[----:B------:R-:W-:Y:S02]  /*2670*/  LOP3.LUT R19, R30, 0xfffffff8, RZ, 0x3c, !PT ;  /* 0xfffffff81e137812 */ /* 0x000fe400078e3cff */
[----:B------:R-:W-:Y:S02]  /*2680*/  LOP3.LUT R31, RZ, R31, RZ, 0x33, !PT ;  /* 0x0000001fff1f7212 */ /* 0x000fe400078e33ff */
[----:B------:R-:W-:-:S05]  /*2690*/  IADD3 R18, P3, PT, R36, R19, RZ ;  /* 0x0000001324127210 */ /* 0x000fca0007f7e0ff */
[----:B------:R-:W-:-:S05]  /*26a0*/  IMAD.X R19, R37, 0x1, R31, P3 ;  /* 0x0000000125137824 */ /* 0x000fca00018e061f */
[----:B------:R-:W3:Y:S01]  /*26b0*/  LD.E.64.STRONG.GPU R12, desc[UR6][R18.64+0x100] ;  /* 0x00010006120c7980 */ /* 0x000ee2000c10fb00 */
[----:B--2---:R-:W0:Y:S01]  /*26c0*/  LDC R0, c[0x0][0x370] ;  /* 0x0000dc00ff007b82 */ /* 0x004e220000000800 */
[----:B------:R-:W-:Y:S01]  /*26d0*/  UMOV UR4, 0xffffffff ;  /* 0xffffffff00047882 */ /* 0x000fe20000000000 */
[----:B---3--:R-:W-:Y:S02]  /*26e0*/  ISETP.NE.AND P3, PT, R12, 0x63, PT ;  /* 0x000000630c00780c */ /* 0x008fe40003f65270 */
[----:B0-----:R-:W-:Y:S11]  /*26f0*/  BRA.DIV UR4, `(.L_x_339) ;  /* 0x0000005204687947 */ /* 0x001ff6000b800000 */
[----:B------:R-:W-:-:S13]  /*2700*/  VOTE.ANY P3, !P3 ;  /* 0x0000000000ff7806 */ /* 0x000fda0005860100 */
.L_x_434:
[----:B------:R-:W-:Y:S05]  /*2710*/  @!P3 BRA `(.L_x_340) ;  /* 0x000000000034b947 */ /* 0x000fea0003800000 */
[----:B------:R-:W-:-:S13]  /*2720*/  ISETP.GT.U32.AND P5, PT, R0, 0x1f3, PT ;  /* 0x000001f30000780c */ /* 0x000fda0003fa4070 */
.L_x_344:
[----:B------:R-:W-:Y:S05]  /*2730*/  YIELD ;  /* 0x0000000000007946 */ /* 0x000fea0003800000 */
[----:B------:R-:W-:Y:S05]  /*2740*/  @P5 BRA `(.L_x_341) ;  /* 0x0000000000085947 */ /* 0x000fea0003800000 */
[----:B------:R0:W-:Y:S06]  /*2750*/  MEMBAR.SC.CTA ;  /* 0x0000000000007992 */ /* 0x0001ec0000000000 */
[----:B0-----:R-:W-:Y:S05]  /*2760*/  BRA `(.L_x_342) ;  /* 0x0000000000087947 */ /* 0x001fea0003800000 */
.L_x_341:
[----:B------:R-:W-:Y:S05]  /*2770*/  NANOSLEEP 0x15e ;  /* 0x0000015e0000795d */ /* 0x000fea0003800000 */
[----:B------:R-:W-:Y:S01]  /*2780*/  NOP ;  /* 0x0000000000007918 */ /* 0x000fe20000000000 */
.L_x_342:
[----:B------:R-:W2:Y:S01]  /*2790*/  LD.E.64.STRONG.GPU R12, desc[UR6][R18.64+0x100] ;  /* 0x00010006120c7980 */ /* 0x000ea2000c10fb00 */
[----:B------:R-:W-:Y:S01]  /*27a0*/  UMOV UR4, 0xffffffff ;  /* 0xffffffff00047882 */ /* 0x000fe20000000000 */
[----:B--2---:R-:W-:Y:S02]  /*27b0*/  ISETP.NE.AND P3, PT, R12, 0x63, PT ;  /* 0x000000630c00780c */ /* 0x004fe40003f65270 */
[----:B------:R-:W-:Y:S11]  /*27c0*/  BRA.DIV UR4, `(.L_x_343) ;  /* 0x0000005204547947 */ /* 0x000ff6000b800000 */
[----:B------:R-:W-:-:S13]  /*27d0*/  VOTE.ANY P3, !P3 ;  /* 0x0000000000ff7806 */ /* 0x000fda0005860100 */
.L_x_437:
[----:B------:R-:W-:Y:S05]  /*27e0*/  @P3 BRA `(.L_x_344) ;  /* 0xfffffffc00d03947 */ /* 0x000fea000383ffff */
.L_x_340:
[----:B------:R-:W-:Y:S01]  /*27f0*/  UMOV UR4, 0xffffffff ;  /* 0xffffffff00047882 */ /* 0x000fe20000000000 */
[----:B------:R-:W-:Y:S02]  /*2800*/  ISETP.NE.AND P3, PT, R12, 0x65, PT ;  /* 0x000000650c00780c */ /* 0x000fe40003f65270 */
[----:B------:R-:W-:Y:S11]  /*2810*/  BRA.DIV UR4, `(.L_x_345) ;  /* 0x0000005204607947 */ /* 0x000ff6000b800000 */
[----:B------:R-:W0:Y:S01]  /*2820*/  S2R R0, SR_GEMASK ;  /* 0x0000000000007919 */ /* 0x000e220000003c00 */
[----:B------:R-:W-:Y:S01]  /*2830*/  VOTE.ANY R14, PT, !P3 ;  /* 0x00000000000e7806 */ /* 0x000fe200058e0100 */
[----:B------:R-:W-:Y:S01]  /*2840*/  VIADD R31, R29, 0x2 ;  /* 0x000000021d1f7836 */ /* 0x000fe20000000000 */
[----:B------:R-:W1:Y:S01]  /*2850*/  S2UR UR4, SR_CTAID.X ;  /* 0x00000000000479c3 */ /* 0x000e620000002500 */
[----:B------:R-:W-:Y:S02]  /*2860*/  ISETP.NE.AND P5, PT, R12, 0x65, PT ;  /* 0x000000650c00780c */ /* 0x000fe40003fa5270 */
[----:B0-----:R-:W-:-:S05]  /*2870*/  LOP3.LUT R14, R14, 0x80000000, R0, 0xec, !PT ;  /* 0x800000000e0e7812 */ /* 0x001fca00078eec00 */
[----:B------:R-:W-:-:S05]  /*2880*/  VIADD R15, R14, 0xffffffff ;  /* 0xffffffff0e0f7836 */ /* 0x000fca0000000000 */
[----:B------:R-:W-:-:S04]  /*2890*/  LOP3.LUT R15, R14, R15, RZ, 0xc, !PT ;  /* 0x0000000f0e0f7212 */ /* 0x000fc800078e0cff */
[----:B------:R-:W0:Y:S02]  /*28a0*/  POPC R0, R15 ;  /* 0x0000000f00007309 */ /* 0x000e240000000000 */
[----:B0-----:R-:W0:Y:S01]  /*28b0*/  SHFL.DOWN PT, R15, R13, 0x1, R0 ;  /* 0x082000000d0f7989 */ /* 0x001e2200000e0000 */
[----:B------:R-:W-:-:S04]  /*28c0*/  ISETP.GE.AND P3, PT, R29, R0, PT ;  /* 0x000000001d00720c */ /* 0x000fc80003f66270 */
[----:B0-----:R-:W-:Y:S02]  /*28d0*/  SEL R14, R15, RZ, !P3 ;  /* 0x000000ff0f0e7207 */ /* 0x001fe40005800000 */
[----:B------:R-:W-:-:S03]  /*28e0*/  ISETP.GT.AND P3, PT, R31, R0, PT ;  /* 0x000000001f00720c */ /* 0x000fc60003f64270 */
[----:B------:R-:W-:Y:S02]  /*28f0*/  IMAD.IADD R19, R14, 0x1, R13 ;  /* 0x000000010e137824 */ /* 0x000fe400078e020d */
[----:B------:R-:W-:-:S03]  /*2900*/  VIADD R13, R29, 0x8 ;  /* 0x000000081d0d7836 */ /* 0x000fc60000000000 */
[----:B------:R-:W0:Y:S02]  /*2910*/  SHFL.DOWN PT, R15, R19, 0x2, R0 ;  /* 0x08400000130f7989 */ /* 0x000e2400000e0000 */
[----:B0-----:R-:W-:-:S05]  /*2920*/  SEL R14, R15, RZ, !P3 ;  /* 0x000000ff0f0e7207 */ /* 0x001fca0005800000 */
[----:B------:R-:W-:Y:S02]  /*2930*/  IMAD.IADD R31, R19, 0x1, R14 ;  /* 0x00000001131f7824 */ /* 0x000fe400078e020e */
[----:B------:R-:W-:-:S03]  /*2940*/  VIADD R14, R29, 0x4 ;  /* 0x000000041d0e7836 */ /* 0x000fc60000000000 */
[----:B------:R-:W0:Y:S02]  /*2950*/  SHFL.DOWN PT, R15, R31, 0x4, R0 ;  /* 0x088000001f0f7989 */ /* 0x000e2400000e0000 */
[-C--:B------:R-:W-:Y:S02]  /*2960*/  ISETP.GT.AND P3, PT, R14, R0.reuse, PT ;  /* 0x000000000e00720c */ /* 0x080fe40003f64270 */
[----:B------:R-:W2:Y:S02]  /*2970*/  S2R R14, SR_TID.X ;  /* 0x00000000000e7919 */ /* 0x000ea40000002100 */
[----:B0-----:R-:W-:Y:S02]  /*2980*/  SEL R16, R15, RZ, !P3 ;  /* 0x000000ff0f107207 */ /* 0x001fe40005800000 */
[----:B------:R-:W-:-:S03]  /*2990*/  ISETP.GT.AND P3, PT, R13, R0, PT ;  /* 0x000000000d00720c */ /* 0x000fc60003f64270 */
[----:B------:R-:W-:Y:S02]  /*29a0*/  IMAD.IADD R16, R31, 0x1, R16 ;  /* 0x000000011f107824 */ /* 0x000fe400078e0210 */
[----:B------:R-:W0:Y:S03]  /*29b0*/  LDC.64 R30, c[0x0][0x3d0] ;  /* 0x0000f400ff1e7b82 */ /* 0x000e260000000a00 */
[----:B------:R-:W3:Y:S01]  /*29c0*/  SHFL.DOWN PT, R15, R16, 0x8, R0 ;  /* 0x09000000100f7989 */ /* 0x000ee200000e0000 */
[----:B--2---:R-:W-:-:S05]  /*29d0*/  LOP3.LUT R14, RZ, R14, RZ, 0x33, !PT ;  /* 0x0000000eff0e7212 */ /* 0x004fca00078e33ff */
[----:B-1----:R-:W-:Y:S01]  /*29e0*/  VIADD R32, R14, UR4 ;  /* 0x000000040e207c36 */ /* 0x002fe20008000000 */
[----:B---3--:R-:W-:Y:S01]  /*29f0*/  SEL R13, R15, RZ, !P3 ;  /* 0x000000ff0f0d7207 */ /* 0x008fe20005800000 */
[----:B------:R-:W-:-:S04]  /*2a00*/  VIADD R15, R29, 0x10 ;  /* 0x000000101d0f7836 */ /* 0x000fc80000000000 */
[----:B------:R-:W-:Y:S01]  /*2a10*/  IMAD.IADD R13, R16, 0x1, R13 ;  /* 0x00000001100d7824 */ /* 0x000fe200078e020d */
[----:B------:R-:W-:-:S04]  /*2a20*/  ISETP.GT.AND P3, PT, R15, R0, PT ;  /* 0x000000000f00720c */ /* 0x000fc80003f64270 */
[----:B------:R-:W1:Y:S02]  /*2a30*/  SHFL.DOWN PT, R15, R13, 0x10, R0 ;  /* 0x0a0000000d0f7989 */ /* 0x000e6400000e0000 */
[----:B-1----:R-:W-:Y:S02]  /*2a40*/  SEL R18, R15, RZ, !P3 ;  /* 0x000000ff0f127207 */ /* 0x002fe40005800000 */
[----:B0-----:R-:W-:-:S05]  /*2a50*/  IADD3 R30, P3, PT, R30, 0x100, RZ ;  /* 0x000001001e1e7810 */ /* 0x001fca0007f7e0ff */
[----:B------:R-:W-:Y:S01]  /*2a60*/  IMAD.X R16, RZ, RZ, R31, P3 ;  /* 0x000000ffff107224 */ /* 0x000fe200018e061f */
[----:B------:R-:W-:Y:S01]  /*2a70*/  VOTE.ALL P3, P5 ;  /* 0x0000000000ff7806 */ /* 0x000fe20002860000 */
[----:B------:R-:W-:-:S12]  /*2a80*/  IMAD.IADD R31, R13, 0x1, R18 ;  /* 0x000000010d1f7824 */ /* 0x000fd800078e0212 */
.L_x_446:
[----:B------:R-:W-:Y:S05]  /*2a90*/  @!P3 BRA `(.L_x_346) ;  /* 0x0000000000f4b947 */ /* 0x000fea0003800000 */
.L_x_354:
[----:B------:R-:W-:Y:S02]  /*2aa0*/  IMAD.MOV.U32 R12, RZ, RZ, R30 ;  /* 0x000000ffff0c7224 */ /* 0x000fe400078e001e */
[----:B------:R-:W-:Y:S02]  /*2ab0*/  IMAD.MOV.U32 R13, RZ, RZ, R16 ;  /* 0x000000ffff0d7224 */ /* 0x000fe400078e0010 */
[----:B------:R-:W-:-:S05]  /*2ac0*/  IMAD.WIDE R12, R32, 0x8, R12 ;  /* 0x00000008200c7825 */ /* 0x000fca00078e020c */
[----:B------:R-:W2:Y:S01]  /*2ad0*/  LD.E.64.STRONG.GPU R18, desc[UR6][R12.64+-0x100] ;  /* 0xffff00060c127980 */ /* 0x000ea2000c10fb00 */
[----:B------:R-:W-:Y:S05]  /*2ae0*/  YIELD ;  /* 0x0000000000007946 */ /* 0x000fea0003800000 */
[----:B------:R-:W-:Y:S01]  /*2af0*/  UMOV UR4, 0xffffffff ;  /* 0xffffffff00047882 */ /* 0x000fe20000000000 */
[----:B--2---:R-:W-:Y:S02]  /*2b00*/  ISETP.NE.AND P3, PT, R18, 0x63, PT ;  /* 0x000000631200780c */ /* 0x004fe40003f65270 */
[----:B------:R-:W-:Y:S11]  /*2b10*/  BRA.DIV UR4, `(.L_x_347) ;  /* 0x0000005204bc7947 */ /* 0x000ff6000b800000 */
[----:B------:R-:W-:-:S13]  /*2b20*/  VOTE.ANY P3, !P3 ;  /* 0x0000000000ff7806 */ /* 0x000fda0005860100 */
.L_x_449:
[----:B------:R-:W-:Y:S05]  /*2b30*/  @!P3 BRA `(.L_x_348) ;  /* 0x000000000038b947 */ /* 0x000fea0003800000 */
.L_x_352:
[----:B------:R-:W-:Y:S05]  /*2b40*/  YIELD ;  /* 0x0000000000007946 */ /* 0x000fea0003800000 */
[----:B------:R-:W0:Y:S02]  /*2b50*/  LDCU UR4, c[0x0][0x370] ;  /* 0x00006e00ff0477ac */ /* 0x000e240008000800 */
[----:B0-----:R-:W-:-:S09]  /*2b60*/  UISETP.GT.U32.AND UP0, UPT, UR4, 0x1f3, UPT ;  /* 0x000001f30400788c */ /* 0x001fd2000bf04070 */
[----:B------:R-:W-:Y:S05]  /*2b70*/  BRA.U UP0, `(.L_x_349) ;  /* 0x0000000100087547 */ /* 0x000fea000b800000 */
[----:B------:R0:W-:Y:S06]  /*2b80*/  MEMBAR.SC.CTA ;  /* 0x0000000000007992 */ /* 0x0001ec0000000000 */
[----:B0-----:R-:W-:Y:S05]  /*2b90*/  BRA `(.L_x_350) ;  /* 0x0000000000087947 */ /* 0x001fea0003800000 */
.L_x_349:
[----:B------:R-:W-:Y:S05]  /*2ba0*/  NANOSLEEP 0x15e ;  /* 0x0000015e0000795d */ /* 0x000fea0003800000 */
[----:B------:R-:W-:Y:S01]  /*2bb0*/  NOP ;  /* 0x0000000000007918 */ /* 0x000fe20000000000 */
.L_x_350:
[----:B------:R-:W2:Y:S01]  /*2bc0*/  LD.E.64.STRONG.GPU R18, desc[UR6][R12.64+-0x100] ;  /* 0xffff00060c127980 */ /* 0x000ea2000c10fb00 */
[----:B------:R-:W-:Y:S01]  /*2bd0*/  UMOV UR4, 0xffffffff ;  /* 0xffffffff00047882 */ /* 0x000fe20000000000 */
[----:B--2---:R-:W-:Y:S02]  /*2be0*/  ISETP.NE.AND P3, PT, R18, 0x63, PT ;  /* 0x000000631200780c */ /* 0x004fe40003f65270 */
[----:B------:R-:W-:Y:S11]  /*2bf0*/  BRA.DIV UR4, `(.L_x_351) ;  /* 0x0000005204a47947 */ /* 0x000ff6000b800000 */
[----:B------:R-:W-:-:S13]  /*2c00*/  VOTE.ANY P3, !P3 ;  /* 0x0000000000ff7806 */ /* 0x000fda0005860100 */
.L_x_452:
[----:B------:R-:W-:Y:S05]  /*2c10*/  @P3 BRA `(.L_x_352) ;  /* 0xfffffffc00c83947 */ /* 0x000fea000383ffff */
.L_x_348:
[----:B------:R-:W-:Y:S01]  /*2c20*/  UMOV UR4, 0xffffffff ;  /* 0xffffffff00047882 */ /* 0x000fe20000000000 */
[----:B------:R-:W-:Y:S02]  /*2c30*/  ISETP.NE.AND P3, PT, R18, 0x65, PT ;  /* 0x000000651200780c */ /* 0x000fe40003f65270 */
[----:B------:R-:W-:Y:S11]  /*2c40*/  BRA.DIV UR4, `(.L_x_353) ;  /* 0x0000005204b07947 */ /* 0x000ff6000b800000 */
[----:B------:R-:W0:Y:S01]  /*2c50*/  S2R R0, SR_GEMASK ;  /* 0x0000000000007919 */ /* 0x000e220000003c00 */
[----:B------:R-:W-:Y:S01]  /*2c60*/  VOTE.ANY R14, PT, !P3 ;  /* 0x00000000000e7806 */ /* 0x000fe200058e0100 */
[----:B------:R-:W-:-:S03]  /*2c70*/  VIADD R32, R32, 0xffffffe0 ;  /* 0xffffffe020207836 */ /* 0x000fc60000000000 */
[----:B0-----:R-:W-:-:S05]  /*2c80*/  LOP3.LUT R14, R14, 0x80000000, R0, 0xec, !PT ;  /* 0x800000000e0e7812 */ /* 0x001fca00078eec00 */
[----:B------:R-:W-:-:S05]  /*2c90*/  VIADD R13, R14, 0xffffffff ;  /* 0xffffffff0e0d7836 */ /* 0x000fca0000000000 */
[----:B------:R-:W-:-:S04]  /*2ca0*/  LOP3.LUT R13, R14, R13, RZ, 0xc, !PT ;  /* 0x0000000d0e0d7212 */ /* 0x000fc800078e0cff */
[----:B------:R0:W1:Y:S02]  /*2cb0*/  POPC R0, R13 ;  /* 0x0000000d00007309 */ /* 0x0000640000000000 */
[C---:B0-----:R-:W-:Y:S01]  /*2cc0*/  VIADD R13, R29.reuse, 0x8 ;  /* 0x000000081d0d7836 */ /* 0x041fe20000000000 */
[----:B-1----:R-:W0:Y:S01]  /*2cd0*/  SHFL.DOWN PT, R15, R19, 0x1, R0 ;  /* 0x08200000130f7989 */ /* 0x002e2200000e0000 */
[----:B------:R-:W-:-:S04]  /*2ce0*/  ISETP.GE.AND P3, PT, R29, R0, PT ;  /* 0x000000001d00720c */ /* 0x000fc80003f66270 */
[----:B0-----:R-:W-:Y:S01]  /*2cf0*/  SEL R12, R15, RZ, !P3 ;  /* 0x000000ff0f0c7207 */ /* 0x001fe20005800000 */
[----:B------:R-:W-:-:S04]  /*2d00*/  VIADD R15, R29, 0x2 ;  /* 0x000000021d0f7836 */ /* 0x000fc80000000000 */
[----:B------:R-:W-:Y:S01]  /*2d10*/  IMAD.IADD R19, R12, 0x1, R19 ;  /* 0x000000010c137824 */ /* 0x000fe200078e0213 */
[----:B------:R-:W-:-:S04]  /*2d20*/  ISETP.GT.AND P3, PT, R15, R0, PT ;  /* 0x000000000f00720c */ /* 0x000fc80003f64270 */
[----:B------:R-:W0:Y:S02]  /*2d30*/  SHFL.DOWN PT, R15, R19, 0x2, R0 ;  /* 0x08400000130f7989 */ /* 0x000e2400000e0000 */
[----:B0-----:R-:W-:Y:S01]  /*2d40*/  SEL R12, R15, RZ, !P3 ;  /* 0x000000ff0f0c7207 */ /* 0x001fe20005800000 */
[----:B------:R-:W-:-:S04]  /*2d50*/  VIADD R15, R29, 0x4 ;  /* 0x000000041d0f7836 */ /* 0x000fc80000000000 */
[----:B------:R-:W-:Y:S01]  /*2d60*/  IMAD.IADD R19, R19, 0x1, R12 ;  /* 0x0000000113137824 */ /* 0x000fe200078e020c */
[----:B------:R-:W-:-:S04]  /*2d70*/  ISETP.GT.AND P3, PT, R15, R0, PT ;  /* 0x000000000f00720c */ /* 0x000fc80003f64270 */
[----:B------:R-:W0:Y:S02]  /*2d80*/  SHFL.DOWN PT, R15, R19, 0x4, R0 ;  /* 0x08800000130f7989 */ /* 0x000e2400000e0000 */
[----:B0-----:R-:W-:Y:S02]  /*2d90*/  SEL R12, R15, RZ, !P3 ;  /* 0x000000ff0f0c7207 */ /* 0x001fe40005800000 */
[----:B------:R-:W-:-:S03]  /*2da0*/  ISETP.GT.AND P3, PT, R13, R0, PT ;  /* 0x000000000d00720c */ /* 0x000fc60003f64270 */
[----:B------:R-:W-:-:S05]  /*2db0*/  IMAD.IADD R19, R19, 0x1, R12 ;  /* 0x0000000113137824 */ /* 0x000fca00078e020c */
[----:B------:R-:W0:Y:S02]  /*2dc0*/  SHFL.DOWN PT, R15, R19, 0x8, R0 ;  /* 0x09000000130f7989 */ /* 0x000e2400000e0000 */
[----:B0-----:R-:W-:-:S05]  /*2dd0*/  SEL R12, R15, RZ, !P3 ;  /* 0x000000ff0f0c7207 */ /* 0x001fca0005800000 */
[----:B------:R-:W-:Y:S02]  /*2de0*/  IMAD.IADD R19, R19, 0x1, R12 ;  /* 0x0000000113137824 */ /* 0x000fe400078e020c */
[----:B------:R-:W-:-:S03]  /*2df0*/  VIADD R12, R29, 0x10 ;  /* 0x000000101d0c7836 */ /* 0x000fc60000000000 */
[----:B------:R-:W0:Y:S02]  /*2e00*/  SHFL.DOWN PT, R15, R19, 0x10, R0 ;  /* 0x0a000000130f7989 */ /* 0x000e2400000e0000 */
[----:B------:R-:W-:-:S04]  /*2e10*/  ISETP.GT.AND P3, PT, R12, R0, PT ;  /* 0x000000000c00720c */ /* 0x000fc80003f64270 */
[----:B0-----:R-:W-:Y:S02]  /*2e20*/  SEL R12, R15, RZ, !P3 ;  /* 0x000000ff0f0c7207 */ /* 0x001fe40005800000 */
[----:B------:R-:W-:Y:S02]  /*2e30*/  ISETP.NE.AND P3, PT, R18, 0x65, PT ;  /* 0x000000651200780c */ /* 0x000fe40003f65270 */
[----:B------:R-:W-:-:S11]  /*2e40*/  IADD3 R31, PT, PT, R19, R12, R31 ;  /* 0x0000000c131f7210 */ /* 0x000fd60007ffe01f */
[----:B------:R-:W-:-:S13]  /*2e50*/  VOTE.ALL P3, P3 ;  /* 0x0000000000ff7806 */ /* 0x000fda0001860000 */
.L_x_461:
[----:B------:R-:W-:Y:S05]  /*2e60*/  @P3 BRA `(.L_x_354) ;  /* 0xfffffffc000c3947 */ /* 0x000fea000383ffff */
.L_x_346:
[----:B------:R-:W0:Y:S02]  /*2e70*/  S2R R30, SR_TID.X ;  /* 0x00000000001e7919 */ /* 0x000e240000002100 */
[----:B0-----:R-:W-:-:S13]  /*2e80*/  ISETP.NE.AND P3, PT, R30, RZ, PT ;  /* 0x000000ff1e00720c */ /* 0x001fda0003f65270 */
[----:B------:R-:W0:Y:S01]  /*2e90*/  @!P3 S2R R13, SR_CgaCtaId ;  /* 0x00000000000db919 */ /* 0x000e220000008800 */
[----:B------:R-:W-:Y:S01]  /*2ea0*/  @!P3 MOV R0, 0x400 ;  /* 0x000004000000b802 */ /* 0x000fe20000000f00 */
[----:B------:R-:W-:Y:S02]  /*2eb0*/  @!P3 IMAD.IADD R17, R17, 0x1, R31 ;  /* 0x000000011111b824 */ /* 0x000fe400078e021f */
[----:B------:R-:W-:-:S05]  /*2ec0*/  @!P3 IMAD.MOV.U32 R16, RZ, RZ, 0x65 ;  /* 0x00000065ff10b424 */ /* 0x000fca00078e00ff */
[----:B------:R1:W-:Y:S01]  /*2ed0*/  @!P3 ST.E.64.STRONG.GPU desc[UR6][R36.64+0x100], R16 ;  /* 0x000100102400b985 */ /* 0x0003e2000c10fb06 */
[----:B0-----:R-:W-:-:S05]  /*2ee0*/  @!P3 LEA R0, R13, R0, 0x18 ;  /* 0x000000000d00b211 */ /* 0x001fca00078ec0ff */
[----:B------:R1:W-:Y:S04]  /*2ef0*/  @!P3 STS [R0+0x64], R31 ;  /* 0x0000641f0000b388 */ /* 0x0003e80000000800 */
[----:B------:R1:W-:Y:S01]  /*2f00*/  @!P3 STS [R0+0x68], R17 ;  /* 0x000068110000b388 */ /* 0x0003e20000000800 */
[----:B------:R-:W-:-:S13]  /*2f10*/  ISETP.NE.AND P3, PT, R29, RZ, PT ;  /* 0x000000ff1d00720c */ /* 0x000fda0003f65270 */
[----:B------:R-:W0:Y:S01]  /*2f20*/  @!P3 S2R R13, SR_CgaCtaId ;  /* 0x00000000000db919 */ /* 0x000e220000008800 */
[----:B------:R-:W-:-:S04]  /*2f30*/  @!P3 MOV R12, 0x400 ;  /* 0x00000400000cb802 */ /* 0x000fc80000000f00 */
[----:B0-----:R-:W-:Y:S02]  /*2f40*/  @!P3 LEA R12, R13, R12, 0x18 ;  /* 0x0000000c0d0cb211 */ /* 0x001fe400078ec0ff */
[----:B------:R1:W2:Y:S04]  /*2f50*/  LDL.LU R13, [R1] ;  /* 0x00000000010d7983 */ /* 0x0002a80000300800 */
[----:B------:R1:W-:Y:S02]  /*2f60*/  @!P3 STS [R12+0x50], R31 ;  /* 0x0000501f0c00b388 */ /* 0x0003e40000000800 */
[----:B-12---:R-:W-:-:S07]  /*2f70*/  @!P3 IMAD.MOV.U32 R13, RZ, RZ, R31 ;  /* 0x000000ffff0db224 */ /* 0x006fce00078e001f */
.L_x_336:
[----:B------:R-:W-:Y:S05]  /*2f80*/  WARPSYNC.ALL ;  /* 0x0000000000007948 */ /* 0x000fea0003800000 */
[----:B------:R-:W-:Y:S01]  /*2f90*/  ISETP.NE.AND P3, PT, R30, RZ, PT ;  /* 0x000000ff1e00720c */ /* 0x000fe20003f65270 */
[----:B------:R-:W0:Y:S08]  /*2fa0*/  S2UR UR5, SR_CgaCtaId ;  /* 0x00000000000579c3 */ /* 0x000e300000008800 */
[----:B------:R-:W-:Y:S06]  /*2fb0*/  BAR.SYNC.DEFER_BLOCKING 0x0 ;  /* 0x0000000000007b1d */ /* 0x000fec0000010000 */
[----:B------:R-:W-:-:S02]  /*2fc0*/  UMOV UR4, 0x400 ;  /* 0x0000040000047882 */ /* 0x000fc40000000000 */
[----:B0-----:R-:W-:-:S06]  /*2fd0*/  ULEA UR4, UR5, UR4, 0x18 ;  /* 0x0000000405047291 */ /* 0x001fcc000f8ec0ff */
[----:B------:R-:W-:-:S03]  /*2fe0*/  IMAD.U32 R0, RZ, RZ, UR4 ;  /* 0x00000004ff007e24 */ /* 0x000fc6000f8e00ff */
[----:B------:R-:W0:Y:S04]  /*2ff0*/  @P3 LDS R14, [UR4+0x50] ;  /* 0x00005004ff0e3984 */ /* 0x000e280008000800 */
[----:B------:R1:W2:Y:S04]  /*3000*/  LDS R12, [R0+0x64] ;  /* 0x00006400000c7984 */ /* 0x0002a80000000800 */
[----:B------:R1:W3:Y:S02]  /*3010*/  LDS R15, [R0+0x6c] ;  /* 0x00006c00000f7984 */ /* 0x0002e40000000800 */
[----:B01----:R-:W-:-:S07]  /*3020*/  @P3 IMAD.IADD R13, R13, 0x1, R14 ;  /* 0x000000010d0d3824 */ /* 0x003fce00078e020e */
.L_x_335:
[----:B------:R-:W-:Y:S05]  /*3030*/  BSYNC.RECONVERGENT B0 ;  /* 0x0000000000007941 */ /* 0x000fea0003800200 */
.L_x_333:
[----:B------:R-:W4:Y:S01]  /*3040*/  LDL.LU R18, [R1+0x4] ;  /* 0x0000040001127983 */ /* 0x000f220000300800 */
[----:B0-2---:R-:W-:Y:S01]  /*3050*/  IMAD.IADD R17, R13, 0x1, -R12 ;  /* 0x000000010d117824 */ /* 0x005fe200078e0a0c */
[----:B------:R-:W-:Y:S03]  /*3060*/  BAR.SYNC.DEFER_BLOCKING 0x0 ;  /* 0x0000000000007b1d */ /* 0x000fe60000010000 */
[C---:B------:R-:W-:Y:S01]  /*3070*/  @P0 VIADD R13, R17.reuse, 0x1 ;  /* 0x00000001110d0836 */ /* 0x040fe20000000000 */
[----:B------:R-:W-:Y:S01]  /*3080*/  LOP3.LUT P3, RZ, R28, 0x1, RZ, 0xc0, !PT ;  /* 0x000000011cff7812 */ /* 0x000fe2000786c0ff */
[----:B------:R-:W-:Y:S01]  /*3090*/  @P0 IMAD R14, R17, 0x8, R0 ;  /* 0x00000008110e0824 */ /* 0x000fe200078e0200 */
[----:B------:R-:W-:Y:S01]  /*30a0*/  LOP3.LUT P5, RZ, R33, 0x80, RZ, 0xc0, !PT ;  /* 0x0000008021ff7812 */ /* 0x000fe200078ac0ff */
[----:B------:R-:W-:-:S04]  /*30b0*/  @P0 IMAD.MOV.U32 R17, RZ, RZ, R13 ;  /* 0x000000ffff110224 */ /* 0x000fc800078e000d */
[C---:B------:R-:W-:Y:S02]  /*30c0*/  @!P2 VIADD R13, R17.reuse, 0x1 ;  /* 0x00000001110da836 */ /* 0x040fe40000000000 */
[----:B------:R-:W-:Y:S02]  /*30d0*/  @!P2 IMAD R37, R17, 0x8, R0 ;  /* 0x000000081125a824 */ /* 0x000fe400078e0200 */
[----:B------:R-:W-:-:S04]  /*30e0*/  @!P2 IMAD.MOV.U32 R17, RZ, RZ, R13 ;  /* 0x000000ffff11a224 */ /* 0x000fc800078e000d */
[C---:B------:R-:W-:Y:S02]  /*30f0*/  @!P1 VIADD R13, R17.reuse, 0x1 ;  /* 0x00000001110d9836 */ /* 0x040fe40000000000 */
[--C-:B------:R-:W-:Y:S02]  /*3100*/  @!P1 IMAD R31, R17, 0x8, R0.reuse ;  /* 0x00000008111f9824 */ /* 0x100fe400078e0200 */
[----:B------:R-:W-:Y:S01]  /*3110*/  @!P1 IMAD.MOV.U32 R17, RZ, RZ, R13 ;  /* 0x000000ffff119224 */ /* 0x000fe200078e000d */
[----:B------:R0:W-:Y:S03]  /*3120*/  @P0 STS.64 [R14+0x800], R26 ;  /* 0x0008001a0e000388 */ /* 0x0001e60000000a00 */
[C---:B------:R-:W-:Y:S02]  /*3130*/  @!P3 VIADD R16, R17.reuse, 0x1 ;  /* 0x000000011110b836 */ /* 0x040fe40000000000 */
[----:B------:R-:W-:Y:S01]  /*3140*/  @!P3 IMAD R13, R17, 0x8, R0 ;  /* 0x00000008110db824 */ /* 0x000fe200078e0200 */
[----:B------:R1:W-:Y:S01]  /*3150*/  @!P2 STS.64 [R37+0x800], R24 ;  /* 0x000800182500a388 */ /* 0x0003e20000000a00 */
[----:B------:R-:W-:Y:S01]  /*3160*/  @!P3 IMAD.MOV.U32 R17, RZ, RZ, R16 ;  /* 0x000000ffff11b224 */ /* 0x000fe200078e0010 */
[----:B------:R-:W-:-:S02]  /*3170*/  LOP3.LUT P3, RZ, R33, 0x40, RZ, 0xc0, !PT ;  /* 0x0000004021ff7812 */ /* 0x000fc4000786c0ff */
[----:B------:R-:W-:Y:S01]  /*3180*/  LOP3.LUT P2, RZ, R28, 0x1, RZ, 0xc0, !PT ;  /* 0x000000011cff7812 */ /* 0x000fe2000784c0ff */
[C---:B------:R-:W-:Y:S01]  /*3190*/  @!P6 VIADD R16, R17.reuse, 0x1 ;  /* 0x000000011110e836 */ /* 0x040fe20000000000 */
[----:B------:R1:W-:Y:S01]  /*31a0*/  @!P1 STS.64 [R31+0x800], R22 ;  /* 0x000800161f009388 */ /* 0x0003e20000000a00 */
[----:B------:R-:W-:Y:S02]  /*31b0*/  @!P6 IMAD R19, R17, 0x8, R0 ;  /* 0x000000081113e824 */ /* 0x000fe400078e0200 */
[----:B------:R-:W-:-:S04]  /*31c0*/  @!P6 IMAD.MOV.U32 R17, RZ, RZ, R16 ;  /* 0x000000ffff11e224 */ /* 0x000fc800078e0010 */
[C---:B------:R-:W-:Y:S02]  /*31d0*/  @!P4 VIADD R16, R17.reuse, 0x1 ;  /* 0x000000011110c836 */ /* 0x040fe40000000000 */
[----:B------:R-:W-:Y:S02]  /*31e0*/  @!P4 IMAD R29, R17, 0x8, R0 ;  /* 0x00000008111dc824 */ /* 0x000fe400078e0200 */
[----:B------:R-:W-:Y:S01]  /*31f0*/  @!P4 IMAD.MOV.U32 R17, RZ, RZ, R16 ;  /* 0x000000ffff11c224 */ /* 0x000fe200078e0010 */
[----:B------:R1:W-:Y:S03]  /*3200*/  @!P2 STS.64 [R13+0x800], R2 ;  /* 0x000800020d00a388 */ /* 0x0003e60000000a00 */
[C---:B------:R-:W-:Y:S01]  /*3210*/  @P3 VIADD R16, R17.reuse, 0x1 ;  /* 0x0000000111103836 */ /* 0x040fe20000000000 */
[----:B------:R1:W-:Y:S01]  /*3220*/  @!P6 STS.64 [R19+0x800], R4 ;  /* 0x000800041300e388 */ /* 0x0003e20000000a00 */
[----:B------:R-:W-:-:S02]  /*3230*/  @P3 IMAD R33, R17, 0x8, R0 ;  /* 0x0000000811213824 */ /* 0x000fc400078e0200 */
[----:B------:R-:W-:Y:S01]  /*3240*/  @P3 IMAD.MOV.U32 R17, RZ, RZ, R16 ;  /* 0x000000ffff113224 */ /* 0x000fe200078e0010 */
[----:B------:R1:W-:Y:S03]  /*3250*/  @!P4 STS.64 [R29+0x800], R6 ;  /* 0x000800061d00c388 */ /* 0x0003e60000000a00 */
[C---:B0-----:R-:W-:Y:S01]  /*3260*/  @P5 VIADD R14, R17.reuse, 0x1 ;  /* 0x00000001110e5836 */ /* 0x041fe20000000000 */
[----:B------:R1:W-:Y:S01]  /*3270*/  @P3 STS.64 [R33+0x800], R8 ;  /* 0x0008000821003388 */ /* 0x0003e20000000a00 */
[----:B------:R-:W-:Y:S02]  /*3280*/  @P5 IMAD R27, R17, 0x8, R0 ;  /* 0x00000008111b5824 */ /* 0x000fe400078e0200 */
[----:B------:R-:W-:-:S03]  /*3290*/  @P5 IMAD.MOV.U32 R17, RZ, RZ, R14 ;  /* 0x000000ffff115224 */ /* 0x000fc600078e000e */
[----:B------:R1:W-:Y:S01]  /*32a0*/  @P5 STS.64 [R27+0x800], R10 ;  /* 0x0008000a1b005388 */ /* 0x0003e20000000a00 */
[----:B----4-:R-:W-:Y:S02]  /*32b0*/  R2P PR, R18.B1, 0x3 ;  /* 0x0000000312007804 */ /* 0x010fe40000001000 */
[----:B---3--:R-:W-:-:S11]  /*32c0*/  ISETP.GE.AND P2, PT, R30, R15, PT ;  /* 0x0000000f1e00720c */ /* 0x008fd60003f46270 */
        /* <DEDUP_REMOVED lines=8> */
[----:B-1----:R-:W-:Y:S01]  /*3350*/  IMAD.MOV.U32 R33, RZ, RZ, R30 ;  /* 0x000000ffff217224 */ /* 0x002fe200078e001e */
[----:B------:R-:W-:Y:S04]  /*3360*/  BSSY.RECONVERGENT B0, `(.L_x_355) ;  /* 0x0000019000007945 */ /* 0x000fe80003800200 */
[----:B------:R-:W-:-:S05]  /*3370*/  LOP3.LUT R2, RZ, R33, RZ, 0x33, !PT ;  /* 0x00000021ff027212 */ /* 0x000fca00078e33ff */
[----:B------:R-:W-:-:S05]  /*3380*/  IMAD.IADD R2, R2, 0x1, R15 ;  /* 0x0000000102027824 */ /* 0x000fca00078e020f */
[C---:B------:R-:W-:Y:S02]  /*3390*/  LOP3.LUT R3, R2.reuse, 0x600, RZ, 0xc0, !PT ;  /* 0x0000060002037812 */ /* 0x040fe400078ec0ff */
[----:B------:R-:W-:Y:S02]  /*33a0*/  ISETP.GE.U32.AND P1, PT, R2, 0x600, PT ;  /* 0x000006000200780c */ /* 0x000fe40003f26070 */
[----:B------:R-:W-:-:S13]  /*33b0*/  ISETP.NE.AND P0, PT, R3, 0x600, PT ;  /* 0x000006000300780c */ /* 0x000fda0003f05270 */
[----:B------:R-:W-:Y:S05]  /*33c0*/  @!P0 BRA `(.L_x_356) ;  /* 0x0000000000488947 */ /* 0x000fea0003800000 */
[----:B------:R-:W0:Y:S01]  /*33d0*/  LDC.64 R6, c[0x0][0x3a8] ;  /* 0x0000ea00ff067b82 */ /* 0x000e220000000a00 */
[----:B------:R-:W-:Y:S01]  /*33e0*/  LEA.HI R2, R2, 0x1, RZ, 0x17 ;  /* 0x0000000102027811 */ /* 0x000fe200078fb8ff */
[----:B------:R-:W-:-:S04]  /*33f0*/  IMAD.IADD R9, R33, 0x1, R12 ;  /* 0x0000000121097824 */ /* 0x000fc800078e020c */
[C---:B------:R-:W-:Y:S01]  /*3400*/  IMAD.SHL.U32 R3, R2.reuse, 0x200, RZ ;  /* 0x0000020002037824 */ /* 0x040fe200078e00ff */
[----:B------:R-:W-:-:S04]  /*3410*/  LOP3.LUT R2, R2, 0x3, RZ, 0xc0, !PT ;  /* 0x0000000302027812 */ /* 0x000fc800078ec0ff */
[----:B------:R-:W-:Y:S01]  /*3420*/  LOP3.LUT R4, R3, 0x600, RZ, 0xc0, !PT ;  /* 0x0000060003047812 */ /* 0x000fe200078ec0ff */
[C---:B------:R-:W-:Y:S02]  /*3430*/  IMAD R3, R33.reuse, 0x8, R0 ;  /* 0x0000000821037824 */ /* 0x040fe400078e0200 */
[----:B------:R-:W-:Y:S02]  /*3440*/  IMAD.MOV R10, RZ, RZ, -R2 ;  /* 0x000000ffff0a7224 */ /* 0x000fe400078e0a02 */
[----:B------:R-:W-:Y:S02]  /*3450*/  IMAD.IADD R33, R33, 0x1, R4 ;  /* 0x0000000121217824 */ /* 0x000fe400078e0204 */
[----:B------:R-:W-:-:S07]  /*3460*/  VIADD R8, R3, 0x800 ;  /* 0x0000080003087836 */ /* 0x000fce0000000000 */
.L_x_357:
[----:B-1----:R1:W2:Y:S01]  /*3470*/  LDS.64 R4, [R8] ;  /* 0x0000000008047984 */ /* 0x0022a20000000a00 */
[----:B0-----:R-:W-:-:S04]  /*3480*/  IMAD.WIDE R2, R9, 0x8, R6 ;  /* 0x0000000809027825 */ /* 0x001fc800078e0206 */
[----:B------:R-:W-:Y:S02]  /*3490*/  VIADD R10, R10, 0x1 ;  /* 0x000000010a0a7836 */ /* 0x000fe40000000000 */
[----:B------:R-:W-:Y:S02]  /*34a0*/  VIADD R9, R9, 0x200 ;  /* 0x0000020009097836 */ /* 0x000fe40000000000 */
[----:B-1----:R-:W-:Y:S01]  /*34b0*/  VIADD R8, R8, 0x1000 ;  /* 0x0000100008087836 */ /* 0x002fe20000000000 */
[----:B------:R-:W-:Y:S01]  /*34c0*/  ISETP.NE.AND P0, PT, R10, RZ, PT ;  /* 0x000000ff0a00720c */ /* 0x000fe20003f05270 */
[----:B--2---:R1:W-:-:S12]  /*34d0*/  STG.E.64 desc[UR6][R2.64], R4 ;  /* 0x0000000402007986 */ /* 0x0043d8000c101b06 */
[----:B------:R-:W-:Y:S05]  /*34e0*/  @P0 BRA `(.L_x_357) ;  /* 0xfffffffc00e00947 */ /* 0x000fea000383ffff */
.L_x_356:
[----:B------:R-:W-:Y:S05]  /*34f0*/  BSYNC.RECONVERGENT B0 ;  /* 0x0000000000007941 */ /* 0x000fea0003800200 */
.L_x_355:
[----:B------:R-:W-:Y:S05]  /*3500*/  @!P1 EXIT ;  /* 0x000000000000994d */ /* 0x000fea0003800000 */
[----:B------:R-:W0:Y:S01]  /*3510*/  LDCU.64 UR4, c[0x0][0x3a8] ;  /* 0x00007500ff0477ac */ /* 0x000e220008000a00 */
[----:B-1----:R-:W-:Y:S01]  /*3520*/  IMAD.IADD R2, R15, 0x1, -R33 ;  /* 0x000000010f027824 */ /* 0x002fe200078e0a21 */
[----:B------:R-:W-:Y:S01]  /*3530*/  BSSY.RECONVERGENT B0, `(.L_x_358) ;  /* 0x0000039000007945 */ /* 0x000fe20003800200 */
[C---:B------:R-:W-:Y:S01]  /*3540*/  IMAD R0, R33.reuse, 0x8, R0 ;  /* 0x0000000821007824 */ /* 0x040fe200078e0200 */
[----:B------:R-:W-:Y:S01]  /*3550*/  PLOP3.LUT P0, PT, PT, PT, PT, 0x80, 0x8 ;  /* 0x000000000008781c */ /* 0x000fe20003f0f070 */
[----:B------:R-:W-:Y:S01]  /*3560*/  IMAD.IADD R35, R33, 0x1, R12 ;  /* 0x0000000121237824 */ /* 0x000fe200078e020c */
[----:B------:R-:W-:Y:S01]  /*3570*/  ISETP.GT.AND P1, PT, R2, 0x1800, PT ;  /* 0x000018000200780c */ /* 0x000fe20003f24270 */
[----:B------:R-:W-:Y:S01]  /*3580*/  VIADD R0, R0, 0x2800 ;  /* 0x0000280000007836 */ /* 0x000fe20000000000 */
[----:B0-----:R-:W-:-:S04]  /*3590*/  UIADD3 UR4, UP0, UPT, UR4, 0x2000, URZ ;  /* 0x0000200004047890 */ /* 0x001fc8000ff1e0ff */
[----:B------:R-:W-:Y:S02]  /*35a0*/  UIADD3.X UR5, UPT, UPT, URZ, UR5, URZ, UP0, !UPT ;  /* 0x00000005ff057290 */ /* 0x000fe400087fe4ff */
[----:B------:R-:W-:-:S04]  /*35b0*/  IMAD.U32 R2, RZ, RZ, UR4 ;  /* 0x00000004ff027e24 */ /* 0x000fc8000f8e00ff */
[----:B------:R-:W-:Y:S01]  /*35c0*/  IMAD.U32 R3, RZ, RZ, UR5 ;  /* 0x00000005ff037e24 */ /* 0x000fe2000f8e00ff */
[----:B------:R-:W-:Y:S06]  /*35d0*/  @!P1 BRA `(.L_x_359) ;  /* 0x0000000000b89947 */ /* 0x000fec0003800000 */
[----:B------:R-:W-:Y:S01]  /*35e0*/  PLOP3.LUT P0, PT, PT, PT, PT, 0x8, 0x80 ;  /* 0x000000000080781c */ /* 0x000fe20003f0e170 */
[----:B------:R-:W-:-:S12]  /*35f0*/  VIADD R14, R15, 0xffffe800 ;  /* 0xffffe8000f0e7836 */ /* 0x000fd80000000000 */
.L_x_360:
[----:B-1----:R-:W0:Y:S01]  /*3600*/  LDS.64 R12, [R0+0x1000] ;  /* 0x00100000000c7984 */ /* 0x002e220000000a00 */
[----:B------:R-:W-:-:S03]  /*3610*/  IMAD.WIDE R36, R35, 0x8, R2 ;  /* 0x0000000823247825 */ /* 0x000fc600078e0202 */
[----:B------:R-:W1:Y:S01]  /*3620*/  LDS.64 R24, [R0+-0x2000] ;  /* 0xffe0000000187984 */ /* 0x000e620000000a00 */
[C---:B------:R-:W-:Y:S02]  /*3630*/  VIADD R31, R35.reuse, 0x800 ;  /* 0x00000800231f7836 */ /* 0x040fe40000000000 */
[----:B------:R-:W-:Y:S01]  /*3640*/  VIADD R32, R35, 0x1800 ;  /* 0x0000180023207836 */ /* 0x000fe20000000000 */
[----:B------:R-:W2:Y:S01]  /*3650*/  LDS.64 R26, [R0+-0x1000] ;  /* 0xfff00000001a7984 */ /* 0x000ea20000000a00 */
[----:B------:R-:W-:-:S03]  /*3660*/  IMAD.WIDE R30, R31, 0x8, R2 ;  /* 0x000000081f1e7825 */ /* 0x000fc600078e0202 */
[----:B------:R-:W3:Y:S01]  /*3670*/  LDS.64 R28, [R0] ;  /* 0x00000000001c7984 */ /* 0x000ee20000000a00 */
[----:B------:R-:W-:-:S03]  /*3680*/  VIADD R33, R33, 0x2000 ;  /* 0x0000200021217836 */ /* 0x000fc60000000000 */
[----:B------:R-:W4:Y:S02]  /*3690*/  LDS.64 R4, [R0+0x2000] ;  /* 0x0020000000047984 */ /* 0x000f240000000a00 */
[----:B------:R-:W-:Y:S02]  /*36a0*/  ISETP.GE.AND P1, PT, R33, R14, PT ;  /* 0x0000000e2100720c */ /* 0x000fe40003f26270 */
[----:B------:R-:W5:Y:S04]  /*36b0*/  LDS.64 R6, [R0+0x3000] ;  /* 0x0030000000067984 */ /* 0x000f680000000a00 */
[----:B------:R-:W5:Y:S04]  /*36c0*/  LDS.64 R8, [R0+0x4000] ;  /* 0x0040000000087984 */ /* 0x000f680000000a00 */
[----:B------:R-:W5:Y:S04]  /*36d0*/  LDS.64 R10, [R0+0x5000] ;  /* 0x00500000000a7984 */ /* 0x000f680000000a00 */
[----:B------:R-:W-:Y:S04]  /*36e0*/  LDS.64 R16, [R0+0x7000] ;  /* 0x0070000000107984 */ /* 0x000fe80000000a00 */
[----:B------:R-:W-:Y:S04]  /*36f0*/  LDS.64 R18, [R0+0x8000] ;  /* 0x0080000000127984 */ /* 0x000fe80000000a00 */
[----:B0-----:R-:W-:Y:S04]  /*3700*/  STG.E.64 desc[UR6][R36.64+0x1000], R12 ;  /* 0x0010000c24007986 */ /* 0x001fe8000c101b06 */
[----:B-1----:R-:W-:Y:S04]  /*3710*/  STG.E.64 desc[UR6][R36.64+-0x2000], R24 ;  /* 0xffe0001824007986 */ /* 0x002fe8000c101b06 */
[----:B--2---:R-:W-:Y:S04]  /*3720*/  STG.E.64 desc[UR6][R36.64+-0x1000], R26 ;  /* 0xfff0001a24007986 */ /* 0x004fe8000c101b06 */
[----:B---3--:R0:W-:Y:S04]  /*3730*/  STG.E.64 desc[UR6][R36.64], R28 ;  /* 0x0000001c24007986 */ /* 0x0081e8000c101b06 */
[----:B------:R-:W1:Y:S04]  /*3740*/  LDS.64 R12, [R0+0x6000] ;  /* 0x00600000000c7984 */ /* 0x000e680000000a00 */
[----:B------:R-:W2:Y:S04]  /*3750*/  LDS.64 R20, [R0+0x9000] ;  /* 0x0090000000147984 */ /* 0x000ea80000000a00 */
[----:B------:R-:W3:Y:S01]  /*3760*/  LDS.64 R22, [R0+0xa000] ;  /* 0x00a0000000167984 */ /* 0x000ee20000000a00 */
[----:B0-----:R-:W-:-:S03]  /*3770*/  VIADD R37, R35, 0x1000 ;  /* 0x0000100023257836 */ /* 0x001fc60000000000 */
[----:B------:R-:W0:Y:S01]  /*3780*/  LDS.64 R24, [R0+0xb000] ;  /* 0x00b0000000187984 */ /* 0x000e220000000a00 */
[----:B------:R-:W-:Y:S02]  /*3790*/  VIADD R35, R35, 0x2000 ;  /* 0x0000200023237836 */ /* 0x000fe40000000000 */
[----:B------:R-:W-:Y:S01]  /*37a0*/  IMAD.WIDE R36, R37, 0x8, R2 ;  /* 0x0000000825247825 */ /* 0x000fe200078e0202 */
[----:B------:R-:W0:Y:S04]  /*37b0*/  LDS.64 R26, [R0+0xc000] ;  /* 0x00c00000001a7984 */ /* 0x000e280000000a00 */
[----:B------:R5:W0:Y:S04]  /*37c0*/  LDS.64 R28, [R0+0xd000] ;  /* 0x00d00000001c7984 */ /* 0x000a280000000a00 */
[----:B----4-:R4:W-:Y:S04]  /*37d0*/  STG.E.64 desc[UR6][R30.64+-0x2000], R4 ;  /* 0xffe000041e007986 */ /* 0x0109e8000c101b06 */
[----:B-----5:R0:W-:Y:S01]  /*37e0*/  STG.E.64 desc[UR6][R30.64+-0x1000], R6 ;  /* 0xfff000061e007986 */ /* 0x0201e2000c101b06 */
[----:B------:R-:W-:-:S03]  /*37f0*/  VIADD R0, R0, 0x10000 ;  /* 0x0001000000007836 */ /* 0x000fc60000000000 */
[----:B------:R0:W-:Y:S04]  /*3800*/  STG.E.64 desc[UR6][R30.64], R8 ;  /* 0x000000081e007986 */ /* 0x0001e8000c101b06 */
[----:B------:R0:W-:Y:S01]  /*3810*/  STG.E.64 desc[UR6][R30.64+0x1000], R10 ;  /* 0x0010000a1e007986 */ /* 0x0001e2000c101b06 */
[----:B----4-:R-:W-:-:S03]  /*3820*/  IMAD.WIDE R4, R32, 0x8, R2 ;  /* 0x0000000820047825 */ /* 0x010fc600078e0202 */
[----:B-1----:R1:W-:Y:S04]  /*3830*/  STG.E.64 desc[UR6][R36.64+-0x2000], R12 ;  /* 0xffe0000c24007986 */ /* 0x0023e8000c101b06 */
[----:B------:R1:W-:Y:S04]  /*3840*/  STG.E.64 desc[UR6][R36.64+-0x1000], R16 ;  /* 0xfff0001024007986 */ /* 0x0003e8000c101b06 */
[----:B------:R1:W-:Y:S04]  /*3850*/  STG.E.64 desc[UR6][R36.64], R18 ;  /* 0x0000001224007986 */ /* 0x0003e8000c101b06 */
[----:B--2---:R1:W-:Y:S04]  /*3860*/  STG.E.64 desc[UR6][R36.64+0x1000], R20 ;  /* 0x0010001424007986 */ /* 0x0043e8000c101b06 */
[----:B---3--:R1:W-:Y:S04]  /*3870*/  STG.E.64 desc[UR6][R4.64+-0x2000], R22 ;  /* 0xffe0001604007986 */ /* 0x0083e8000c101b06 */
[----:B0-----:R1:W-:Y:S04]  /*3880*/  STG.E.64 desc[UR6][R4.64+-0x1000], R24 ;  /* 0xfff0001804007986 */ /* 0x0013e8000c101b06 */
[----:B------:R1:W-:Y:S04]  /*3890*/  STG.E.64 desc[UR6][R4.64], R26 ;  /* 0x0000001a04007986 */ /* 0x0003e8000c101b06 */
[----:B------:R1:W-:Y:S01]  /*38a0*/  STG.E.64 desc[UR6][R4.64+0x1000], R28 ;  /* 0x0010001c04007986 */ /* 0x0003e2000c101b06 */
[----:B------:R-:W-:Y:S05]  /*38b0*/  @!P1 BRA `(.L_x_360) ;  /* 0xfffffffc00509947 */ /* 0x000fea000383ffff */
.L_x_359:
[----:B------:R-:W-:Y:S05]  /*38c0*/  BSYNC.RECONVERGENT B0 ;  /* 0x0000000000007941 */ /* 0x000fea0003800200 */
.L_x_358:
[----:B-1----:R-:W-:Y:S01]  /*38d0*/  IMAD.IADD R4, R15, 0x1, -R33 ;  /* 0x000000010f047824 */ /* 0x002fe200078e0a21 */
[----:B------:R-:W-:Y:S04]  /*38e0*/  BSSY.RECONVERGENT B0, `(.L_x_361) ;  /* 0x000001a000007945 */ /* 0x000fe80003800200 */
[----:B------:R-:W-:-:S13]  /*38f0*/  ISETP.GT.AND P1, PT, R4, 0x800, PT ;  /* 0x000008000400780c */ /* 0x000fda0003f24270 */
[----:B------:R-:W-:Y:S05]  /*3900*/  @!P1 BRA `(.L_x_362) ;  /* 0x00000000005c9947 */ /* 0x000fea0003800000 */
[----:B------:R-:W0:Y:S01]  /*3910*/  LDS.64 R6, [R0+-0x2000] ;  /* 0xffe0000000067984 */ /* 0x000e220000000a00 */
[C---:B------:R-:W-:Y:S01]  /*3920*/  VIADD R17, R35.reuse, 0x800 ;  /* 0x0000080023117836 */ /* 0x040fe20000000000 */
[----:B------:R-:W-:Y:S01]  /*3930*/  PLOP3.LUT P0, PT, PT, PT, PT, 0x8, 0x80 ;  /* 0x000000000080781c */ /* 0x000fe20003f0e170 */
[--C-:B------:R-:W-:Y:S01]  /*3940*/  IMAD.WIDE R4, R35, 0x8, R2.reuse ;  /* 0x0000000823047825 */ /* 0x100fe200078e0202 */
[----:B------:R-:W1:Y:S03]  /*3950*/  LDS.64 R8, [R0+-0x1000] ;  /* 0xfff0000000087984 */ /* 0x000e660000000a00 */
[----:B------:R-:W-:Y:S01]  /*3960*/  IMAD.WIDE R16, R17, 0x8, R2 ;  /* 0x0000000811107825 */ /* 0x000fe200078e0202 */
[----:B------:R-:W2:Y:S03]  /*3970*/  LDS.64 R10, [R0] ;  /* 0x00000000000a7984 */ /* 0x000ea60000000a00 */
[----:B------:R-:W-:Y:S01]  /*3980*/  VIADD R33, R33, 0x1000 ;  /* 0x0000100021217836 */ /* 0x000fe20000000000 */
[----:B------:R-:W3:Y:S01]  /*3990*/  LDS.64 R12, [R0+0x1000] ;  /* 0x00100000000c7984 */ /* 0x000ee20000000a00 */
[----:B------:R-:W-:-:S03]  /*39a0*/  VIADD R35, R35, 0x1000 ;  /* 0x0000100023237836 */ /* 0x000fc60000000000 */
[----:B------:R-:W4:Y:S04]  /*39b0*/  LDS.64 R18, [R0+0x2000] ;  /* 0x0020000000127984 */ /* 0x000f280000000a00 */
[----:B------:R-:W5:Y:S04]  /*39c0*/  LDS.64 R20, [R0+0x3000] ;  /* 0x0030000000147984 */ /* 0x000f680000000a00 */
[----:B------:R-:W5:Y:S04]  /*39d0*/  LDS.64 R22, [R0+0x4000] ;  /* 0x0040000000167984 */ /* 0x000f680000000a00 */
[----:B------:R0:W5:Y:S02]  /*39e0*/  LDS.64 R24, [R0+0x5000] ;  /* 0x0050000000187984 */ /* 0x0001640000000a00 */
[----:B0-----:R-:W-:-:S02]  /*39f0*/  VIADD R0, R0, 0x8000 ;  /* 0x0000800000007836 */ /* 0x001fc40000000000 */
[----:B------:R0:W-:Y:S04]  /*3a00*/  STG.E.64 desc[UR6][R4.64+-0x2000], R6 ;  /* 0xffe0000604007986 */ /* 0x0001e8000c101b06 */
[----:B-1----:R0:W-:Y:S04]  /*3a10*/  STG.E.64 desc[UR6][R4.64+-0x1000], R8 ;  /* 0xfff0000804007986 */ /* 0x0021e8000c101b06 */
[----:B--2---:R0:W-:Y:S04]  /*3a20*/  STG.E.64 desc[UR6][R4.64], R10 ;  /* 0x0000000a04007986 */ /* 0x0041e8000c101b06 */
[----:B---3--:R0:W-:Y:S04]  /*3a30*/  STG.E.64 desc[UR6][R4.64+0x1000], R12 ;  /* 0x0010000c04007986 */ /* 0x0081e8000c101b06 */
[----:B----4-:R0:W-:Y:S04]  /*3a40*/  STG.E.64 desc[UR6][R16.64+-0x2000], R18 ;  /* 0xffe0001210007986 */ /* 0x0101e8000c101b06 */
[----:B-----5:R0:W-:Y:S04]  /*3a50*/  STG.E.64 desc[UR6][R16.64+-0x1000], R20 ;  /* 0xfff0001410007986 */ /* 0x0201e8000c101b06 */
[----:B------:R0:W-:Y:S04]  /*3a60*/  STG.E.64 desc[UR6][R16.64], R22 ;  /* 0x0000001610007986 */ /* 0x0001e8000c101b06 */
[----:B------:R0:W-:Y:S02]  /*3a70*/  STG.E.64 desc[UR6][R16.64+0x1000], R24 ;  /* 0x0010001810007986 */ /* 0x0001e4000c101b06 */
.L_x_362:
[----:B------:R-:W-:Y:S05]  /*3a80*/  BSYNC.RECONVERGENT B0 ;  /* 0x0000000000007941 */ /* 0x000fea0003800200 */
.L_x_361:
[----:B------:R-:W-:-:S13]  /*3a90*/  ISETP.LT.OR P0, PT, R33, R15, P0 ;  /* 0x0000000f2100720c */ /* 0x000fda0000701670 */
[----:B------:R-:W-:Y:S05]  /*3aa0*/  @!P0 EXIT ;  /* 0x000000000000894d */ /* 0x000fea0003800000 */
[----:B0-----:R-:W0:Y:S01]  /*3ab0*/  LDS.64 R4, [R0+-0x2000] ;  /* 0xffe0000000047984 */ /* 0x001e220000000a00 */
[----:B------:R-:W-:-:S03]  /*3ac0*/  IMAD.WIDE R2, R35, 0x8, R2 ;  /* 0x0000000823027825 */ /* 0x000fc600078e0202 */
        /* <DEDUP_REMOVED lines=8> */
.L_x_312:
[----:B------:R-:W0:Y:S01]  /*3b50*/  LDC.64 R2, c[0x0][0x3c0] ;  /* 0x0000f000ff027b82 */ /* 0x000e220000000a00 */
[----:B------:R-:W1:Y:S01]  /*3b60*/  S2R R30, SR_TID.X ;  /* 0x00000000001e7919 */ /* 0x000e620000002100 */
[----:B------:R-:W2:Y:S01]  /*3b70*/  LDCU.64 UR4, c[0x0][0x380] ;  /* 0x00007000ff0477ac */ /* 0x000ea20008000a00 */
[----:B0-----:R-:W-:-:S05]  /*3b80*/  IMAD.WIDE.U32 R4, R36, 0x8, R2 ;  /* 0x0000000824047825 */ /* 0x001fca00078e0002 */
[----:B------:R-:W3:Y:S04]  /*3b90*/  LDG.E R7, desc[UR6][R4.64] ;  /* 0x0000000604077981 */ /* 0x000ee8000c1e1900 */
[----:B------:R-:W3:Y:S04]  /*3ba0*/  LDG.E R2, desc[UR6][R4.64+0x8] ;  /* 0x0000080604027981 */ /* 0x000ee8000c1e1900 */
[----:B------:R-:W4:Y:S04]  /*3bb0*/  LDG.E R0, desc[UR6][R4.64+0x4] ;  /* 0x0000040604007981 */ /* 0x000f28000c1e1900 */
[----:B------:R-:W4:Y:S01]  /*3bc0*/  LDG.E R9, desc[UR6][R4.64+0xc] ;  /* 0x00000c0604097981 */ /* 0x000f22000c1e1900 */
[----:B------:R-:W-:Y:S01]  /*3bd0*/  BSSY.RECONVERGENT B0, `(.L_x_363) ;  /* 0x0000014000007945 */ /* 0x000fe20003800200 */
[----:B---3--:R-:W-:Y:S01]  /*3be0*/  IMAD.IADD R3, R2, 0x1, -R7 ;  /* 0x0000000102037824 */ /* 0x008fe200078e0a07 */
[----:B-1----:R-:W-:Y:S01]  /*3bf0*/  IADD3 R6, P0, PT, R7, R30, RZ ;  /* 0x0000001e07067210 */ /* 0x002fe20007f1e0ff */
[----:B----4-:R-:W-:-:S04]  /*3c00*/  IMAD.IADD R2, R9, 0x1, -R0 ;  /* 0x0000000109027824 */ /* 0x010fc800078e0a00 */
[----:B------:R-:W-:Y:S01]  /*3c10*/  IMAD.IADD R27, R3, 0x1, R2 ;  /* 0x00000001031b7824 */ /* 0x000fe200078e0202 */
[----:B------:R-:W-:-:S04]  /*3c20*/  LEA.HI.X.SX32 R7, R7, RZ, 0x1, P0 ;  /* 0x000000ff07077211 */ /* 0x000fc800000f0eff */
[----:B------:R-:W-:Y:S02]  /*3c30*/  ISETP.GE.AND P0, PT, R30, R27, PT ;  /* 0x0000001b1e00720c */ /* 0x000fe40003f06270 */
[----:B--2---:R-:W-:-:S04]  /*3c40*/  LEA R12, P1, R6, UR4, 0x3 ;  /* 0x00000004060c7c11 */ /* 0x004fc8000f8218ff */
[----:B------:R-:W-:Y:S02]  /*3c50*/  LEA.HI.X R13, R6, UR5, R7, 0x3, P1 ;  /* 0x00000005060d7c11 */ /* 0x000fe400088f1c07 */
[----:B------:R-:W-:-:S05]  /*3c60*/  SHF.R.S32.HI R8, RZ, 0x1f, R0 ;  /* 0x0000001fff087819 */ /* 0x000fca0000011400 */
[----:B------:R-:W-:Y:S05]  /*3c70*/  @P0 BRA `(.L_x_364) ;  /* 0x0000000000240947 */ /* 0x000fea0003800000 */
[----:B------:R-:W-:-:S13]  /*3c80*/  ISETP.GE.AND P0, PT, R30, R3, PT ;  /* 0x000000031e00720c */ /* 0x000fda0003f06270 */
[----:B------:R0:W5:Y:S01]  /*3c90*/  @!P0 LDG.E.64 R4, desc[UR6][R12.64] ;  /* 0x000000060c048981 */ /* 0x000162000c1e1b00 */
[----:B------:R-:W1:Y:S01]  /*3ca0*/  @P0 LDC.64 R14, c[0x0][0x388] ;  /* 0x0000e200ff0e0b82 */ /* 0x000e620000000a00 */
[----:B------:R-:W-:-:S05]  /*3cb0*/  @P0 IMAD.IADD R7, R30, 0x1, -R3 ;  /* 0x000000011e070824 */ /* 0x000fca00078e0a03 */
[----:B------:R-:W-:-:S04]  /*3cc0*/  @P0 IADD3 R9, P1, PT, R0, R7, RZ ;  /* 0x0000000700090210 */ /* 0x000fc80007f3e0ff */
[----:B------:R-:W-:Y:S02]  /*3cd0*/  @P0 LEA.HI.X.SX32 R10, R7, R8, 0x1, P1 ;  /* 0x00000008070a0211 */ /* 0x000fe400008f0eff */
[----:B-1----:R-:W-:-:S04]  /*3ce0*/  @P0 LEA R6, P1, R9, R14, 0x3 ;  /* 0x0000000e09060211 */ /* 0x002fc800078218ff */
[----:B------:R-:W-:-:S05]  /*3cf0*/  @P0 LEA.HI.X R7, R9, R15, R10, 0x3, P1 ;  /* 0x0000000f09070211 */ /* 0x000fca00008f1c0a */
[----:B------:R0:W5:Y:S04]  /*3d00*/  @P0 LDG.E.64 R4, desc[UR6][R6.64] ;  /* 0x0000000606040981 */ /* 0x000168000c1e1b00 */
.L_x_364:
[----:B------:R-:W-:Y:S05]  /*3d10*/  BSYNC.RECONVERGENT B0 ;  /* 0x0000000000007941 */ /* 0x000fea0003800200 */
.L_x_363:
[----:B------:R-:W1:Y:S01]  /*3d20*/  LDCU.64 UR4, c[0x0][0x388] ;  /* 0x00007100ff0477ac */ /* 0x000e620008000a00 */
[--C-:B------:R-:W-:Y:S01]  /*3d30*/  IADD3 R0, P0, P1, R0, R30, -R3.reuse ;  /* 0x0000001e00007210 */ /* 0x100fe2000791e803 */
[----:B0-----:R-:W-:Y:S01]  /*3d40*/  VIADD R6, R30, 0x200 ;  /* 0x000002001e067836 */ /* 0x001fe20000000000 */
[----:B------:R-:W-:Y:S01]  /*3d50*/  SHF.R.S32.HI R7, RZ, 0x1f, R3 ;  /* 0x0000001fff077819 */ /* 0x000fe20000011403 */
[----:B------:R-:W-:Y:S03]  /*3d60*/  BSSY.RECONVERGENT B0, `(.L_x_365) ;  /* 0x000000a000007945 */ /* 0x000fe60003800200 */
[----:B------:R-:W-:Y:S02]  /*3d70*/  IADD3.X R7, PT, PT, R8, RZ, ~R7, P0, P1 ;  /* 0x000000ff08077210 */ /* 0x000fe400007e2c07 */
[----:B------:R-:W-:Y:S02]  /*3d80*/  ISETP.GE.AND P0, PT, R6, R27, PT ;  /* 0x0000001b0600720c */ /* 0x000fe40003f06270 */
[----:B-1----:R-:W-:-:S04]  /*3d90*/  LEA R28, P1, R0, UR4, 0x3 ;  /* 0x00000004001c7c11 */ /* 0x002fc8000f8218ff */
[----:B------:R-:W-:Y:S02]  /*3da0*/  LEA.HI.X R29, R0, UR5, R7, 0x3, P1 ;  /* 0x00000005001d7c11 */ /* 0x000fe400088f1c07 */
[----:B------:R-:W-:-:S05]  /*3db0*/  LOP3.LUT R0, R30, 0x400, RZ, 0xfc, !PT ;  /* 0x000004001e007812 */ /* 0x000fca00078efcff */
[----:B------:R-:W-:Y:S05]  /*3dc0*/  @P0 BRA `(.L_x_366) ;  /* 0x00000000000c0947 */ /* 0x000fea0003800000 */
[----:B------:R-:W-:-:S13]  /*3dd0*/  ISETP.GE.AND P0, PT, R6, R3, PT ;  /* 0x000000030600720c */ /* 0x000fda0003f06270 */
[----:B------:R0:W5:Y:S04]  /*3de0*/  @P0 LDG.E.64 R6, desc[UR6][R28.64+0x1000] ;  /* 0x001000061c060981 */ /* 0x000168000c1e1b00 */
[----:B------:R0:W5:Y:S02]  /*3df0*/  @!P0 LDG.E.64 R6, desc[UR6][R12.64+0x1000] ;  /* 0x001000060c068981 */ /* 0x000164000c1e1b00 */
.L_x_366:
[----:B------:R-:W-:Y:S05]  /*3e00*/  BSYNC.RECONVERGENT B0 ;  /* 0x0000000000007941 */ /* 0x000fea0003800200 */
.L_x_365:
[-C--:B------:R-:W-:Y:S01]  /*3e10*/  ISETP.GE.AND P0, PT, R0, R27.reuse, PT ;  /* 0x0000001b0000720c */ /* 0x080fe20003f06270 */
[----:B------:R-:W-:Y:S01]  /*3e20*/  VIADD R10, R30, 0x600 ;  /* 0x000006001e0a7836 */ /* 0x000fe20000000000 */
[----:B------:R-:W-:Y:S04]  /*3e30*/  BSSY.RECONVERGENT B0, `(.L_x_367) ;  /* 0x0000006000007945 */ /* 0x000fe80003800200 */
[----:B------:R-:W-:-:S07]  /*3e40*/  ISETP.GE.AND P1, PT, R10, R27, PT ;  /* 0x0000001b0a00720c */ /* 0x000fce0003f26270 */
[----:B------:R-:W-:Y:S06]  /*3e50*/  @P0 BRA `(.L_x_368) ;  /* 0x00000000000c0947 */ /* 0x000fec0003800000 */
[----:B------:R-:W-:-:S13]  /*3e60*/  ISETP.GE.AND P0, PT, R0, R3, PT ;  /* 0x000000030000720c */ /* 0x000fda0003f06270 */
[----:B------:R1:W5:Y:S04]  /*3e70*/  @P0 LDG.E.64 R8, desc[UR6][R28.64+0x2000] ;  /* 0x002000061c080981 */ /* 0x000368000c1e1b00 */
[----:B------:R1:W5:Y:S02]  /*3e80*/  @!P0 LDG.E.64 R8, desc[UR6][R12.64+0x2000] ;  /* 0x002000060c088981 */ /* 0x000364000c1e1b00 */
.L_x_368:
[----:B------:R-:W-:Y:S05]  /*3e90*/  BSYNC.RECONVERGENT B0 ;  /* 0x0000000000007941 */ /* 0x000fea0003800200 */
.L_x_367:
[----:B------:R-:W-:Y:S01]  /*3ea0*/  BSSY.RECONVERGENT B0, `(.L_x_369) ;  /* 0x0000006000007945 */ /* 0x000fe20003800200 */
[----:B------:R-:W-:-:S03]  /*3eb0*/  LOP3.LUT R0, R30, 0x800, RZ, 0xfc, !PT ;  /* 0x000008001e007812 */ /* 0x000fc600078efcff */
[----:B------:R-:W-:Y:S05]  /*3ec0*/  @P1 BRA `(.L_x_370) ;  /* 0x00000000000c1947 */ /* 0x000fea0003800000 */
[----:B------:R-:W-:-:S13]  /*3ed0*/  ISETP.GE.AND P0, PT, R10, R3, PT ;  /* 0x000000030a00720c */ /* 0x000fda0003f06270 */
[----:B------:R2:W5:Y:S04]  /*3ee0*/  @P0 LDG.E.64 R10, desc[UR6][R28.64+0x3000] ;  /* 0x003000061c0a0981 */ /* 0x000568000c1e1b00 */
[----:B------:R2:W5:Y:S02]  /*3ef0*/  @!P0 LDG.E.64 R10, desc[UR6][R12.64+0x3000] ;  /* 0x003000060c0a8981 */ /* 0x000564000c1e1b00 */
.L_x_370:
[----:B------:R-:W-:Y:S05]  /*3f00*/  BSYNC.RECONVERGENT B0 ;  /* 0x0000000000007941 */ /* 0x000fea0003800200 */
.L_x_369:
        /* <DEDUP_REMOVED lines=8> */
.L_x_372:
[----:B------:R-:W-:Y:S05]  /*3f90*/  BSYNC.RECONVERGENT B0 ;  /* 0x0000000000007941 */ /* 0x000fea0003800200 */
.L_x_371:
[----:B------:R-:W-:Y:S01]  /*3fa0*/  BSSY.RECONVERGENT B0, `(.L_x_373) ;  /* 0x0000006000007945 */ /* 0x000fe20003800200 */
[----:B------:R-:W-:-:S03]  /*3fb0*/  LOP3.LUT R0, R30, 0xc00, RZ, 0xfc, !PT ;  /* 0x00000c001e007812 */ /* 0x000fc600078efcff */
[----:B------:R-:W-:Y:S05]  /*3fc0*/  @P1 BRA `(.L_x_374) ;  /* 0x00000000000c1947 */ /* 0x000fea0003800000 */
[----:B------:R-:W-:-:S13]  /*3fd0*/  ISETP.GE.AND P0, PT, R16, R3, PT ;  /* 0x000000031000720c */ /* 0x000fda0003f06270 */
[----:B------:R4:W5:Y:S04]  /*3fe0*/  @P0 LDG.E.64 R16, desc[UR6][R28.64+0x5000] ;  /* 0x005000061c100981 */ /* 0x000968000c1e1b00 */
[----:B------:R4:W5:Y:S02]  /*3ff0*/  @!P0 LDG.E.64 R16, desc[UR6][R12.64+0x5000] ;  /* 0x005000060c108981 */ /* 0x000964000c1e1b00 */
.L_x_374:
[----:B------:R-:W-:Y:S05]  /*4000*/  BSYNC.RECONVERGENT B0 ;  /* 0x0000000000007941 */ /* 0x000fea0003800200 */
.L_x_373:
        /* <DEDUP_REMOVED lines=8> */
.L_x_376:
[----:B------:R-:W-:Y:S05]  /*4090*/  BSYNC.RECONVERGENT B0 ;  /* 0x0000000000007941 */ /* 0x000fea0003800200 */
.L_x_375:
[----:B------:R-:W-:Y:S01]  /*40a0*/  BSSY.RECONVERGENT B0, `(.L_x_377) ;  /* 0x0000006000007945 */ /* 0x000fe20003800200 */
[----:B------:R-:W-:-:S03]  /*40b0*/  LOP3.LUT R0, R30, 0x1000, RZ, 0xfc, !PT ;  /* 0x000010001e007812 */ /* 0x000fc600078efcff */
[----:B------:R-:W-:Y:S05]  /*40c0*/  @P1 BRA `(.L_x_378) ;  /* 0x00000000000c1947 */ /* 0x000fea0003800000 */
[----:B------:R-:W-:-:S13]  /*40d0*/  ISETP.GE.AND P0, PT, R20, R3, PT ;  /* 0x000000031400720c */ /* 0x000fda0003f06270 */
[----:B------:R0:W5:Y:S04]  /*40e0*/  @P0 LDG.E.64 R20, desc[UR6][R28.64+0x7000] ;  /* 0x007000061c140981 */ /* 0x000168000c1e1b00 */
[----:B------:R0:W5:Y:S02]  /*40f0*/  @!P0 LDG.E.64 R20, desc[UR6][R12.64+0x7000] ;  /* 0x007000060c148981 */ /* 0x000164000c1e1b00 */
.L_x_378:
[----:B------:R-:W-:Y:S05]  /*4100*/  BSYNC.RECONVERGENT B0 ;  /* 0x0000000000007941 */ /* 0x000fea0003800200 */
.L_x_377:
        /* <DEDUP_REMOVED lines=8> */
.L_x_380:
[----:B------:R-:W-:Y:S05]  /*4190*/  BSYNC.RECONVERGENT B0 ;  /* 0x0000000000007941 */ /* 0x000fea0003800200 */
.L_x_379:
[----:B------:R-:W-:Y:S04]  /*41a0*/  BSSY.RECONVERGENT B0, `(.L_x_381) ;  /* 0x0000005000007945 */ /* 0x000fe80003800200 */
[----:B------:R-:W-:Y:S05]  /*41b0*/  @P1 BRA `(.L_x_382) ;  /* 0x00000000000c1947 */ /* 0x000fea0003800000 */
[----:B------:R-:W-:-:S13]  /*41c0*/  ISETP.GE.AND P0, PT, R24, R3, PT ;  /* 0x000000031800720c */ /* 0x000fda0003f06270 */
[----:B------:R0:W5:Y:S04]  /*41d0*/  @P0 LDG.E.64 R24, desc[UR6][R28.64+0x9000] ;  /* 0x009000061c180981 */ /* 0x000168000c1e1b00 */
[----:B------:R0:W5:Y:S02]  /*41e0*/  @!P0 LDG.E.64 R24, desc[UR6][R12.64+0x9000] ;  /* 0x009000060c188981 */ /* 0x000164000c1e1b00 */
.L_x_382:
[----:B------:R-:W-:Y:S05]  /*41f0*/  BSYNC.RECONVERGENT B0 ;  /* 0x0000000000007941 */ /* 0x000fea0003800200 */
.L_x_381:
        /* <DEDUP_REMOVED lines=25> */
.L_x_385:
[----:B------:R-:W-:-:S05]  /*4390*/  IMAD.IADD R5, R26, 0x1, R13 ;  /* 0x000000011a057824 */ /* 0x000fca00078e020d */
[----:B------:R-:W-:-:S04]  /*43a0*/  SHF.R.S32.HI R5, RZ, 0x1, R5 ;  /* 0x00000001ff057819 */ /* 0x000fc80000011405 */
[----:B-1----:R-:W-:Y:S01]  /*43b0*/  LOP3.LUT R7, RZ, R5, RZ, 0x33, !PT ;  /* 0x00000005ff077212 */ /* 0x002fe200078e33ff */
        /* <DEDUP_REMOVED lines=10> */
.L_x_384:
[----:B------:R-:W-:Y:S05]  /*4460*/  BSYNC.RECONVERGENT B0 ;  /* 0x0000000000007941 */ /* 0x000fea0003800200 */
.L_x_383:
[----:B------:R-:W-:Y:S01]  /*4470*/  IMAD.IADD R5, R12, 0x1, -R13 ;  /* 0x000000010c057824 */ /* 0x000fe200078e0a0d */
[----:B------:R-:W-:Y:S01]  /*4480*/  BSSY.RECONVERGENT B0, `(.L_x_386) ;  /* 0x0000092000007945 */ /* 0x000fe20003800200 */
[----:B-1----:R-:W-:-:S03]  /*4490*/  IMAD.MOV.U32 R6, RZ, RZ, RZ ;  /* 0x000000ffff067224 */ /* 0x002fc600078e00ff */
        /* <DEDUP_REMOVED lines=35> */
.L_x_390:
        /* <DEDUP_REMOVED lines=10> */
.L_x_391:
[----:B------:R-:W-:-:S13]  /*4770*/  ISETP.GE.AND P0, PT, R8, R9, PT ;  /* 0x000000090800720c */ /* 0x000fda0003f06270 */
[----:B------:R-:W-:Y:S05]  /*4780*/  @P0 BREAK.RELIABLE B2 ;  /* 0x0000000000020942 */ /* 0x000fea0003800100 */
[----:B------:R-:W-:Y:S05]  /*4790*/  @P0 BRA `(.L_x_392) ;  /* 0x0000000000280947 */ /* 0x000fea0003800000 */
[----:B------:R-:W-:Y:S05]  /*47a0*/  BSYNC.RELIABLE B2 ;  /* 0x0000000000027941 */ /* 0x000fea0003800100 */
.L_x_389:
        /* <DEDUP_REMOVED lines=9> */
.L_x_392:
[----:B------:R-:W-:Y:S05]  /*4840*/  BSYNC.RECONVERGENT B1 ;  /* 0x0000000000017941 */ /* 0x000fea0003800200 */
.L_x_388:
        /* <DEDUP_REMOVED lines=31> */
.L_x_395:
        /* <DEDUP_REMOVED lines=10> */
.L_x_396:
[----:B------:R-:W-:-:S13]  /*4ae0*/  ISETP.GE.AND P0, PT, R10, R9, PT ;  /* 0x000000090a00720c */ /* 0x000fda0003f06270 */
[----:B------:R-:W-:Y:S05]  /*4af0*/  @P0 BREAK.RELIABLE B2 ;  /* 0x0000000000020942 */ /* 0x000fea0003800100 */
[----:B------:R-:W-:Y:S05]  /*4b00*/  @P0 BRA `(.L_x_397) ;  /* 0x0000000000280947 */ /* 0x000fea0003800000 */
[----:B------:R-:W-:Y:S05]  /*4b10*/  BSYNC.RELIABLE B2 ;  /* 0x0000000000027941 */ /* 0x000fea0003800100 */
.L_x_394:
        /* <DEDUP_REMOVED lines=9> */
.L_x_397:
[----:B------:R-:W-:Y:S05]  /*4bb0*/  BSYNC.RECONVERGENT B1 ;  /* 0x0000000000017941 */ /* 0x000fea0003800200 */
.L_x_393:
        /* <DEDUP_REMOVED lines=12> */
.L_x_400:
        /* <DEDUP_REMOVED lines=9> */
.L_x_399:
[----:B------:R-:W-:Y:S05]  /*4d10*/  BSYNC.RECONVERGENT B1 ;  /* 0x0000000000017941 */ /* 0x000fea0003800200 */
.L_x_398:
        /* <DEDUP_REMOVED lines=8> */
.L_x_387:
[----:B------:R-:W-:Y:S05]  /*4da0*/  BSYNC.RECONVERGENT B0 ;  /* 0x0000000000007941 */ /* 0x000fea0003800200 */
.L_x_386:
[----:B------:R-:W-:Y:S05]  /*4db0*/  WARPSYNC.ALL ;  /* 0x0000000000007948 */ /* 0x000fea0003800000 */
[----:B------:R-:W-:Y:S01]  /*4dc0*/  ISETP.NE.AND P0, PT, R30, RZ, PT ;  /* 0x000000ff1e00720c */ /* 0x000fe20003f05270 */
[----:B------:R-:W-:Y:S01]  /*4dd0*/  IMAD.U32 R5, R3, 0x10000, RZ ;  /* 0x0001000003057824 */ /* 0x000fe200078e00ff */
[----:B------:R-:W-:Y:S01]  /*4de0*/  IADD3 R6, PT, PT, R6, R12, -R13 ;  /* 0x0000000c06067210 */ /* 0x000fe20007ffe80d */
[----:B------:R-:W-:Y:S01]  /*4df0*/  VIADD R7, R30, 0xffffffff ;  /* 0xffffffff1e077836 */ /* 0x000fe20000000000 */
[----:B------:R-:W-:Y:S01]  /*4e00*/  LOP3.LUT R28, R28, 0xfffffffe, RZ, 0xc0, !PT ;  /* 0xfffffffe1c1c7812 */ /* 0x000fe200078ec0ff */
[----:B------:R-:W-:Y:S01]  /*4e10*/  IMAD R8, R30, 0x4, R0 ;  /* 0x000000041e087824 */ /* 0x000fe200078e0200 */
[----:B------:R-:W-:Y:S01]  /*4e20*/  LOP3.LUT R2, R5, R2, RZ, 0xfc, !PT ;  /* 0x0000000205027212 */ /* 0x000fe200078efcff */
[----:B------:R-:W-:Y:S01]  /*4e30*/  IMAD.U32 R5, R13, 0x10000, RZ ;  /* 0x000100000d057824 */ /* 0x000fe200078e00ff */
[----:B------:R-:W-:Y:S01]  /*4e40*/  SEL R7, R7, 0x1ff, P0 ;  /* 0x000001ff07077807 */ /* 0x000fe20000000000 */
[----:B------:R-:W-:-:S02]  /*4e50*/  IMAD R4, R6, 0x8, R4 ;  /* 0x0000000806047824 */ /* 0x000fc400078e0204 */
[----:B------:R-:W-:Y:S02]  /*4e60*/  IMAD.IADD R11, R3, 0x1, R6 ;  /* 0x00000001030b7824 */ /* 0x000fe400078e0206 */
[----:B------:R-:W-:Y:S01]  /*4e70*/  @P0 LOP3.LUT R2, R6, R5, RZ, 0xfc, !PT ;  /* 0x0000000506020212 */ /* 0x000fe200078efcff */
[--C-:B------:R-:W-:Y:S02]  /*4e80*/  IMAD R7, R7, 0x4, R0.reuse ;  /* 0x0000000407077824 */ /* 0x100fe400078e0200 */
[----:B------:R-:W-:-:S03]  /*4e90*/  IMAD R5, R13, 0x8, R0 ;  /* 0x000000080d057824 */ /* 0x000fc600078e0200 */
        /* <DEDUP_REMOVED lines=173> */
[----:B------:R0:W-:Y:S06]  /*5970*/  STL [R1], R37 ;  /* 0x0000002501007387 */ /* 0x0001ec0000100800 */
        /* <DEDUP_REMOVED lines=69> */
[----:B------:R-:W-:-:S05]  /*5dd0*/  SEL R32, R32, RZ, P3 ;  /* 0x000000ff20207207 */ /* 0x000fca0001800000 */
[----:B------:R-:W-:Y:S01]  /*5de0*/  IMAD.IADD R13, R32, 0x1, R29 ;  /* 0x00000001200d7824 */ /* 0x000fe200078e021d */
[----:B------:R-:W-:Y:S06]  /*5df0*/  BRA `(.L_x_402) ;  /* 0x0000000c00c87947 */ /* 0x000fec0003800000 */
.L_x_401:
        /* <DEDUP_REMOVED lines=70> */
[----:B------:R0:W-:Y:S10]  /*6260*/  STL [R1+0x4], R12 ;  /* 0x0000040c01007387 */ /* 0x0001f40000100800 */
        /* <DEDUP_REMOVED lines=12> */
.L_x_404:
[----:B------:R-:W-:Y:S05]  /*6330*/  NANOSLEEP 0x1c2 ;  /* 0x000001c20000795d */ /* 0x000fea0003800000 */
[----:B------:R-:W-:Y:S01]  /*6340*/  NOP ;  /* 0x0000000000007918 */ /* 0x000fe20000000000 */
.L_x_405:
        /* <DEDUP_REMOVED lines=11> */
.L_x_464:
[----:B------:R-:W-:Y:S05]  /*6400*/  @!P3 BRA `(.L_x_407) ;  /* 0x000000000034b947 */ /* 0x000fea0003800000 */
[----:B------:R-:W-:-:S13]  /*6410*/  ISETP.GT.U32.AND P5, PT, R0, 0x1f3, PT ;  /* 0x000001f30000780c */ /* 0x000fda0003fa4070 */
.L_x_411:
[----:B------:R-:W-:Y:S05]  /*6420*/  YIELD ;  /* 0x0000000000007946 */ /* 0x000fea0003800000 */
[----:B------:R-:W-:Y:S05]  /*6430*/  @P5 BRA `(.L_x_408) ;  /* 0x0000000000085947 */ /* 0x000fea0003800000 */
[----:B------:R0:W-:Y:S06]  /*6440*/  MEMBAR.SC.CTA ;  /* 0x0000000000007992 */ /* 0x0001ec0000000000 */
[----:B0-----:R-:W-:Y:S05]  /*6450*/  BRA `(.L_x_409) ;  /* 0x0000000000087947 */ /* 0x001fea0003800000 */
.L_x_408:
[----:B------:R-:W-:Y:S05]  /*6460*/  NANOSLEEP 0x15e ;  /* 0x0000015e0000795d */ /* 0x000fea0003800000 */
[----:B------:R-:W-:Y:S01]  /*6470*/  NOP ;  /* 0x0000000000007918 */ /* 0x000fe20000000000 */
.L_x_409:
[----:B------:R-:W2:Y:S01]  /*6480*/  LD.E.64.STRONG.GPU R12, desc[UR6][R18.64+0x100] ;  /* 0x00010006120c7980 */ /* 0x000ea2000c10fb00 */
[----:B------:R-:W-:Y:S01]  /*6490*/  UMOV UR4, 0xffffffff ;  /* 0xffffffff00047882 */ /* 0x000fe20000000000 */
[----:B--2---:R-:W-:Y:S02]  /*64a0*/  ISETP.NE.AND P3, PT, R12, 0x63, PT ;  /* 0x000000630c00780c */ /* 0x004fe40003f65270 */
[----:B------:R-:W-:Y:S11]  /*64b0*/  BRA.DIV UR4, `(.L_x_410) ;  /* 0x0000001e04b07947 */ /* 0x000ff6000b800000 */
[----:B------:R-:W-:-:S13]  /*64c0*/  VOTE.ANY P3, !P3 ;  /* 0x0000000000ff7806 */ /* 0x000fda0005860100 */
.L_x_467:
[----:B------:R-:W-:Y:S05]  /*64d0*/  @P3 BRA `(.L_x_411) ;  /* 0xfffffffc00d03947 */ /* 0x000fea000383ffff */
.L_x_407:
        /* <DEDUP_REMOVED lines=42> */
.L_x_476:
[----:B------:R-:W-:Y:S05]  /*6780*/  @!P3 BRA `(.L_x_413) ;  /* 0x0000000000f4b947 */ /* 0x000fea0003800000 */
.L_x_421:
        /* <DEDUP_REMOVED lines=9> */
.L_x_479:
[----:B------:R-:W-:Y:S05]  /*6820*/  @!P3 BRA `(.L_x_415) ;  /* 0x000000000038b947 */ /* 0x000fea0003800000 */
.L_x_419:
[----:B------:R-:W-:Y:S05]  /*6830*/  YIELD ;  /* 0x0000000000007946 */ /* 0x000fea0003800000 */
[----:B------:R-:W0:Y:S02]  /*6840*/  LDCU UR4, c[0x0][0x370] ;  /* 0x00006e00ff0477ac */ /* 0x000e240008000800 */
[----:B0-----:R-:W-:-:S09]  /*6850*/  UISETP.GT.U32.AND UP0, UPT, UR4, 0x1f3, UPT ;  /* 0x000001f30400788c */ /* 0x001fd2000bf04070 */
[----:B------:R-:W-:Y:S05]  /*6860*/  BRA.U UP0, `(.L_x_416) ;  /* 0x0000000100087547 */ /* 0x000fea000b800000 */
[----:B------:R0:W-:Y:S06]  /*6870*/  MEMBAR.SC.CTA ;  /* 0x0000000000007992 */ /* 0x0001ec0000000000 */
[----:B0-----:R-:W-:Y:S05]  /*6880*/  BRA `(.L_x_417) ;  /* 0x0000000000087947 */ /* 0x001fea0003800000 */
.L_x_416:
[----:B------:R-:W-:Y:S05]  /*6890*/  NANOSLEEP 0x15e ;  /* 0x0000015e0000795d */ /* 0x000fea0003800000 */
[----:B------:R-:W-:Y:S01]  /*68a0*/  NOP ;  /* 0x0000000000007918 */ /* 0x000fe20000000000 */
.L_x_417:
[----:B------:R-:W2:Y:S01]  /*68b0*/  LD.E.64.STRONG.GPU R18, desc[UR6][R12.64+-0x100] ;  /* 0xffff00060c127980 */ /* 0x000ea2000c10fb00 */
[----:B------:R-:W-:Y:S01]  /*68c0*/  UMOV UR4, 0xffffffff ;  /* 0xffffffff00047882 */ /* 0x000fe20000000000 */
[----:B--2---:R-:W-:Y:S02]  /*68d0*/  ISETP.NE.AND P3, PT, R18, 0x63, PT ;  /* 0x000000631200780c */ /* 0x004fe40003f65270 */
[----:B------:R-:W-:Y:S11]  /*68e0*/  BRA.DIV UR4, `(.L_x_418) ;  /* 0x0000002204007947 */ /* 0x000ff6000b800000 */
[----:B------:R-:W-:-:S13]  /*68f0*/  VOTE.ANY P3, !P3 ;  /* 0x0000000000ff7806 */ /* 0x000fda0005860100 */
.L_x_482:
[----:B------:R-:W-:Y:S05]  /*6900*/  @P3 BRA `(.L_x_419) ;  /* 0xfffffffc00c83947 */ /* 0x000fea000383ffff */
.L_x_415:
        /* <DEDUP_REMOVED lines=36> */
.L_x_491:
[----:B------:R-:W-:Y:S05]  /*6b50*/  @P3 BRA `(.L_x_421) ;  /* 0xfffffffc000c3947 */ /* 0x000fea000383ffff */
.L_x_413:
        /* <DEDUP_REMOVED lines=14> */
[----:B------:R1:W2:Y:S04]  /*6c40*/  LDL.LU R13, [R1+0x4] ;  /* 0x00000400010d7983 */ /* 0x0002a80000300800 */
[----:B------:R1:W-:Y:S02]  /*6c50*/  @!P3 STS [R12+0x50], R31 ;  /* 0x0000501f0c00b388 */ /* 0x0003e40000000800 */
[----:B-12---:R-:W-:-:S07]  /*6c60*/  @!P3 IMAD.MOV.U32 R13, RZ, RZ, R31 ;  /* 0x000000ffff0db224 */ /* 0x006fce00078e001f */
.L_x_403:
        /* <DEDUP_REMOVED lines=11> */
.L_x_402:
[----:B------:R-:W4:Y:S01]  /*6d20*/  LDL.LU R16, [R1] ;  /* 0x0000000001107983 */ /* 0x000f220000300800 */
[----:B--2---:R-:W-:Y:S01]  /*6d30*/  IMAD.IADD R13, R13, 0x1, -R12 ;  /* 0x000000010d0d7824 */ /* 0x004fe200078e0a0c */
[----:B------:R-:W-:Y:S03]  /*6d40*/  BAR.SYNC.DEFER_BLOCKING 0x0 ;  /* 0x0000000000007b1d */ /* 0x000fe60000010000 */
[C---:B------:R-:W-:Y:S01]  /*6d50*/  @P2 VIADD R14, R13.reuse, 0x1 ;  /* 0x000000010d0e2836 */ /* 0x040fe20000000000 */
[----:B------:R-:W-:Y:S01]  /*6d60*/  LOP3.LUT P5, RZ, R28, 0x1, RZ, 0xc0, !PT ;  /* 0x000000011cff7812 */ /* 0x000fe200078ac0ff */
[----:B------:R-:W-:Y:S01]  /*6d70*/  @P2 IMAD R37, R13, 0x8, R0 ;  /* 0x000000080d252824 */ /* 0x000fe200078e0200 */
[----:B------:R-:W-:Y:S01]  /*6d80*/  LOP3.LUT P3, RZ, R33, 0x40, RZ, 0xc0, !PT ;  /* 0x0000004021ff7812 */ /* 0x000fe2000786c0ff */
[----:B------:R-:W-:Y:S01]  /*6d90*/  @P2 IMAD.MOV.U32 R13, RZ, RZ, R14 ;  /* 0x000000ffff0d2224 */ /* 0x000fe200078e000e */
[----:B------:R-:W-:Y:S03]  /*6da0*/  BSSY.RECONVERGENT B0, `(.L_x_422) ;  /* 0x00000a8000007945 */ /* 0x000fe60003800200 */
[----:B------:R-:W-:-:S02]  /*6db0*/  @!P0 VIADD R14, R13, 0x1 ;  /* 0x000000010d0e8836 */ /* 0x000fc40000000000 */
[----:B------:R-:W-:Y:S02]  /*6dc0*/  @!P0 IMAD R31, R13, 0x8, R0 ;  /* 0x000000080d1f8824 */ /* 0x000fe400078e0200 */
[----:B------:R-:W-:-:S04]  /*6dd0*/  @!P0 IMAD.MOV.U32 R13, RZ, RZ, R14 ;  /* 0x000000ffff0d8224 */ /* 0x000fc800078e000e */
[C---:B------:R-:W-:Y:S02]  /*6de0*/  @!P1 VIADD R14, R13.reuse, 0x1 ;  /* 0x000000010d0e9836 */ /* 0x040fe40000000000 */
[----:B------:R-:W-:Y:S02]  /*6df0*/  @!P1 IMAD R29, R13, 0x8, R0 ;  /* 0x000000080d1d9824 */ /* 0x000fe400078e0200 */
[----:B------:R-:W-:Y:S01]  /*6e00*/  @!P1 IMAD.MOV.U32 R13, RZ, RZ, R14 ;  /* 0x000000ffff0d9224 */ /* 0x000fe200078e000e */
[----:B------:R0:W-:Y:S03]  /*6e10*/  @P2 STS.64 [R37+0x800], R26 ;  /* 0x0008001a25002388 */ /* 0x0001e60000000a00 */
[----:B------:R-:W-:Y:S01]  /*6e20*/  @!P5 VIADD R14, R13, 0x1 ;  /* 0x000000010d0ed836 */ /* 0x000fe20000000000 */
[----:B------:R-:W-:Y:S01]  /*6e30*/  LOP3.LUT P2, RZ, R33, 0x80, RZ, 0xc0, !PT ;  /* 0x0000008021ff7812 */ /* 0x000fe2000784c0ff */
[----:B------:R-:W-:Y:S01]  /*6e40*/  @!P5 IMAD R17, R13, 0x8, R0 ;  /* 0x000000080d11d824 */ /* 0x000fe200078e0200 */
[----:B------:R1:W-:Y:S01]  /*6e50*/  @!P0 STS.64 [R31+0x800], R24 ;  /* 0x000800181f008388 */ /* 0x0003e20000000a00 */
[----:B------:R-:W-:-:S03]  /*6e60*/  @!P5 IMAD.MOV.U32 R13, RZ, RZ, R14 ;  /* 0x000000ffff0dd224 */ /* 0x000fc600078e000e */
[----:B------:R1:W-:Y:S01]  /*6e70*/  @!P1 STS.64 [R29+0x800], R22 ;  /* 0x000800161d009388 */ /* 0x0003e20000000a00 */
[C---:B------:R-:W-:Y:S02]  /*6e80*/  @!P6 VIADD R14, R13.reuse, 0x1 ;  /* 0x000000010d0ee836 */ /* 0x040fe40000000000 */
[----:B------:R-:W-:Y:S01]  /*6e90*/  @!P6 IMAD R19, R13, 0x8, R0 ;  /* 0x000000080d13e824 */ /* 0x000fe200078e0200 */
[----:B------:R1:W-:Y:S01]  /*6ea0*/  @!P5 STS.64 [R17+0x800], R2 ;  /* 0x000800021100d388 */ /* 0x0003e20000000a00 */
[----:B------:R-:W-:-:S03]  /*6eb0*/  @!P6 IMAD.MOV.U32 R13, RZ, RZ, R14 ;  /* 0x000000ffff0de224 */ /* 0x000fc600078e000e */
[----:B------:R1:W-:Y:S01]  /*6ec0*/  @!P6 STS.64 [R19+0x800], R4 ;  /* 0x000800041300e388 */ /* 0x0003e20000000a00 */
[C---:B------:R-:W-:Y:S02]  /*6ed0*/  @!P4 VIADD R14, R13.reuse, 0x1 ;  /* 0x000000010d0ec836 */ /* 0x040fe40000000000 */
[----:B------:R-:W-:Y:S02]  /*6ee0*/  @!P4 IMAD R33, R13, 0x8, R0 ;  /* 0x000000080d21c824 */ /* 0x000fe400078e0200 */
[----:B------:R-:W-:-:S03]  /*6ef0*/  @!P4 IMAD.MOV.U32 R13, RZ, RZ, R14 ;  /* 0x000000ffff0dc224 */ /* 0x000fc600078e000e */
[----:B------:R1:W-:Y:S01]  /*6f00*/  @!P4 STS.64 [R33+0x800], R6 ;  /* 0x000800062100c388 */ /* 0x0003e20000000a00 */
[C---:B------:R-:W-:Y:S01]  /*6f10*/  @P3 VIADD R14, R13.reuse, 0x1 ;  /* 0x000000010d0e3836 */ /* 0x040fe20000000000 */
[----:B----4-:R-:W-:Y:S01]  /*6f20*/  R2P PR, R16.B1, 0x3 ;  /* 0x0000000310007804 */ /* 0x010fe20000001000 */
[----:B------:R-:W-:Y:S02]  /*6f30*/  @P3 IMAD R16, R13, 0x8, R0 ;  /* 0x000000080d103824 */ /* 0x000fe400078e0200 */
[----:B------:R-:W-:-:S03]  /*6f40*/  @P3 IMAD.MOV.U32 R13, RZ, RZ, R14 ;  /* 0x000000ffff0d3224 */ /* 0x000fc600078e000e */
[----:B------:R1:W-:Y:S01]  /*6f50*/  @P3 STS.64 [R16+0x800], R8 ;  /* 0x0008000810003388 */ /* 0x0003e20000000a00 */
[C---:B------:R-:W-:Y:S02]  /*6f60*/  @P2 VIADD R14, R13.reuse, 0x1 ;  /* 0x000000010d0e2836 */ /* 0x040fe40000000000 */
[----:B0-----:R-:W-:Y:S02]  /*6f70*/  @P2 IMAD R27, R13, 0x8, R0 ;  /* 0x000000080d1b2824 */ /* 0x001fe400078e0200 */
[----:B------:R-:W-:-:S03]  /*6f80*/  @P2 IMAD.MOV.U32 R13, RZ, RZ, R14 ;  /* 0x000000ffff0d2224 */ /* 0x000fc600078e000e */
[----:B------:R1:W-:Y:S01]  /*6f90*/  @P2 STS.64 [R27+0x800], R10 ;  /* 0x0008000a1b002388 */ /* 0x0003e20000000a00 */
[C---:B------:R-:W-:Y:S02]  /*6fa0*/  @P0 IMAD R37, R13.reuse, 0x8, R0 ;  /* 0x000000080d250824 */ /* 0x040fe400078e0200 */
[----:B------:R-:W-:-:S03]  /*6fb0*/  @P0 VIADD R14, R13, 0x1 ;  /* 0x000000010d0e0836 */ /* 0x000fc60000000000 */
[----:B------:R1:W-:Y:S01]  /*6fc0*/  @P0 STS.64 [R37+0x800], R20 ;  /* 0x0008001425000388 */ /* 0x0003e20000000a00 */
[----:B------:R-:W-:Y:S01]  /*6fd0*/  @P0 IMAD.MOV.U32 R13, RZ, RZ, R14 ;  /* 0x000000ffff0d0224 */ /* 0x000fe200078e000e */
[----:B---3--:R-:W-:-:S03]  /*6fe0*/  ISETP.GE.AND P0, PT, R30, R15, PT ;  /* 0x0000000f1e00720c */ /* 0x008fc60003f06270 */
[----:B------:R-:W-:-:S05]  /*6ff0*/  @P1 IMAD R13, R13, 0x8, R0 ;  /* 0x000000080d0d1824 */ /* 0x000fca00078e0200 */
[----:B------:R1:W-:Y:S01]  /*7000*/  @P1 STS.64 [R13+0x800], R34 ;  /* 0x000800220d001388 */ /* 0x0003e20000000a00 */
[----:B------:R-:W-:Y:S06]  /*7010*/  BAR.SYNC.DEFER_BLOCKING 0x0 ;  /* 0x0000000000007b1d */ /* 0x000fec0000010000 */
[----:B------:R-:W-:Y:S05]  /*7020*/  @P0 BRA `(.L_x_423) ;  /* 0x0000000400fc0947 */ /* 0x000fea0003800000 */
[----:B-1----:R-:W-:Y:S01]  /*7030*/  LOP3.LUT R2, RZ, R30, RZ, 0x33, !PT ;  /* 0x0000001eff027212 */ /* 0x002fe200078e33ff */
[----:B------:R-:W-:Y:S01]  /*7040*/  BSSY.RECONVERGENT B1, `(.L_x_424) ;  /* 0x0000019000017945 */ /* 0x000fe20003800200 */
[----:B------:R-:W-:-:S03]  /*7050*/  IMAD.MOV.U32 R14, RZ, RZ, R30 ;  /* 0x000000ffff0e7224 */ /* 0x000fc600078e001e */
[----:B------:R-:W-:-:S05]  /*7060*/  IMAD.IADD R2, R2, 0x1, R15 ;  /* 0x0000000102027824 */ /* 0x000fca00078e020f */
[C---:B------:R-:W-:Y:S02]  /*7070*/  LOP3.LUT R3, R2.reuse, 0x600, RZ, 0xc0, !PT ;  /* 0x0000060002037812 */ /* 0x040fe400078ec0ff */
[----:B------:R-:W-:Y:S02]  /*7080*/  ISETP.GE.U32.AND P1, PT, R2, 0x600, PT ;  /* 0x000006000200780c */ /* 0x000fe40003f26070 */
[----:B------:R-:W-:-:S13]  /*7090*/  ISETP.NE.AND P0, PT, R3, 0x600, PT ;  /* 0x000006000300780c */ /* 0x000fda0003f05270 */
[----:B------:R-:W-:Y:S05]  /*70a0*/  @!P0 BRA `(.L_x_425) ;  /* 0x0000000000488947 */ /* 0x000fea0003800000 */
[----:B------:R-:W0:Y:S01]  /*70b0*/  LDC.64 R6, c[0x0][0x3a8] ;  /* 0x0000ea00ff067b82 */ /* 0x000e220000000a00 */
[----:B------:R-:W-:Y:S01]  /*70c0*/  LEA.HI R2, R2, 0x1, RZ, 0x17 ;  /* 0x0000000102027811 */ /* 0x000fe200078fb8ff */
[C---:B------:R-:W-:Y:S02]  /*70d0*/  IMAD R8, R30.reuse, 0x8, R0 ;  /* 0x000000081e087824 */ /* 0x040fe400078e0200 */
[----:B------:R-:W-:Y:S02]  /*70e0*/  IMAD.IADD R9, R30, 0x1, R12 ;  /* 0x000000011e097824 */ /* 0x000fe400078e020c */
[C---:B------:R-:W-:Y:S01]  /*70f0*/  IMAD.SHL.U32 R3, R2.reuse, 0x200, RZ ;  /* 0x0000020002037824 */ /* 0x040fe200078e00ff */
[----:B------:R-:W-:Y:S01]  /*7100*/  LOP3.LUT R2, R2, 0x3, RZ, 0xc0, !PT ;  /* 0x0000000302027812 */ /* 0x000fe200078ec0ff */
[----:B------:R-:W-:-:S03]  /*7110*/  VIADD R8, R8, 0x800 ;  /* 0x0000080008087836 */ /* 0x000fc60000000000 */
[----:B------:R-:W-:Y:S01]  /*7120*/  LOP3.LUT R3, R3, 0x600, RZ, 0xc0, !PT ;  /* 0x0000060003037812 */ /* 0x000fe200078ec0ff */
[----:B------:R-:W-:-:S04]  /*7130*/  IMAD.MOV R10, RZ, RZ, -R2 ;  /* 0x000000ffff0a7224 */ /* 0x000fc800078e0a02 */
[----:B------:R-:W-:-:S07]  /*7140*/  IMAD.IADD R14, R3, 0x1, R30 ;  /* 0x00000001030e7824 */ /* 0x000fce00078e021e */
.L_x_426:
        /* <DEDUP_REMOVED lines=8> */
.L_x_425:
[----:B------:R-:W-:Y:S05]  /*71d0*/  BSYNC.RECONVERGENT B1 ;  /* 0x0000000000017941 */ /* 0x000fea0003800200 */
.L_x_424:
[----:B------:R-:W-:Y:S05]  /*71e0*/  @!P1 BRA `(.L_x_423) ;  /* 0x00000004008c9947 */ /* 0x000fea0003800000 */
        /* <DEDUP_REMOVED lines=15> */
.L_x_429:
[----:B0-----:R-:W0:Y:S01]  /*72e0*/  LDS.64 R6, [R0+0x1000] ;  /* 0x0010000000067984 */ /* 0x001e220000000a00 */
[----:B------:R-:W-:-:S03]  /*72f0*/  IMAD.WIDE R36, R13, 0x8, R2 ;  /* 0x000000080d247825 */ /* 0x000fc600078e0202 */
[----:B------:R-:W1:Y:S01]  /*7300*/  LDS.64 R18, [R0+-0x2000] ;  /* 0xffe0000000127984 */ /* 0x000e620000000a00 */
[----:B------:R-:W-:Y:S02]  /*7310*/  VIADD R5, R13, 0x800 ;  /* 0x000008000d057836 */ /* 0x000fe40000000000 */
[----:B------:R-:W-:Y:S01]  /*7320*/  VIADD R14, R14, 0x2000 ;  /* 0x000020000e0e7836 */ /* 0x000fe20000000000 */
[----:B------:R-:W2:Y:S01]  /*7330*/  LDS.64 R24, [R0+-0x1000] ;  /* 0xfff0000000187984 */ /* 0x000ea20000000a00 */
[----:B------:R-:W-:-:S03]  /*7340*/  IMAD.WIDE R4, R5, 0x8, R2 ;  /* 0x0000000805047825 */ /* 0x000fc600078e0202 */
[----:B------:R-:W3:Y:S01]  /*7350*/  LDS.64 R26, [R0] ;  /* 0x00000000001a7984 */ /* 0x000ee20000000a00 */
[----:B------:R-:W-:-:S03]  /*7360*/  ISETP.GE.AND P1, PT, R14, R31, PT ;  /* 0x0000001f0e00720c */ /* 0x000fc60003f26270 */
[----:B------:R-:W4:Y:S04]  /*7370*/  LDS.64 R34, [R0+0x2000] ;  /* 0x0020000000227984 */ /* 0x000f280000000a00 */
[----:B------:R-:W5:Y:S04]  /*7380*/  LDS.64 R28, [R0+0x3000] ;  /* 0x00300000001c7984 */ /* 0x000f680000000a00 */
[----:B------:R-:W5:Y:S04]  /*7390*/  LDS.64 R32, [R0+0x4000] ;  /* 0x0040000000207984 */ /* 0x000f680000000a00 */
[----:B------:R-:W-:Y:S04]  /*73a0*/  LDS.64 R8, [R0+0x6000] ;  /* 0x0060000000087984 */ /* 0x000fe80000000a00 */
[----:B------:R-:W-:Y:S04]  /*73b0*/  LDS.64 R10, [R0+0x7000] ;  /* 0x00700000000a7984 */ /* 0x000fe80000000a00 */
[----:B------:R-:W-:Y:S04]  /*73c0*/  LDS.64 R16, [R0+0x8000] ;  /* 0x0080000000107984 */ /* 0x000fe80000000a00 */
[----:B0-----:R-:W-:Y:S04]  /*73d0*/  STG.E.64 desc[UR6][R36.64+0x1000], R6 ;  /* 0x0010000624007986 */ /* 0x001fe8000c101b06 */
[----:B-1----:R-:W-:Y:S04]  /*73e0*/  STG.E.64 desc[UR6][R36.64+-0x2000], R18 ;  /* 0xffe0001224007986 */ /* 0x002fe8000c101b06 */
[----:B------:R-:W0:Y:S04]  /*73f0*/  LDS.64 R6, [R0+0x5000] ;  /* 0x0050000000067984 */ /* 0x000e280000000a00 */
[----:B--2---:R-:W-:Y:S04]  /*7400*/  STG.E.64 desc[UR6][R36.64+-0x1000], R24 ;  /* 0xfff0001824007986 */ /* 0x004fe8000c101b06 */
[----:B---3--:R1:W-:Y:S04]  /*7410*/  STG.E.64 desc[UR6][R36.64], R26 ;  /* 0x0000001a24007986 */ /* 0x0083e8000c101b06 */
[----:B------:R-:W2:Y:S04]  /*7420*/  LDS.64 R18, [R0+0x9000] ;  /* 0x0090000000127984 */ /* 0x000ea80000000a00 */
[----:B------:R-:W3:Y:S04]  /*7430*/  LDS.64 R20, [R0+0xa000] ;  /* 0x00a0000000147984 */ /* 0x000ee80000000a00 */
[----:B------:R-:W3:Y:S01]  /*7440*/  LDS.64 R22, [R0+0xb000] ;  /* 0x00b0000000167984 */ /* 0x000ee20000000a00 */
[----:B-1----:R-:W-:-:S03]  /*7450*/  VIADD R37, R13, 0x1000 ;  /* 0x000010000d257836 */ /* 0x002fc60000000000 */
[----:B------:R-:W1:Y:S01]  /*7460*/  LDS.64 R24, [R0+0xc000] ;  /* 0x00c0000000187984 */ /* 0x000e620000000a00 */
[C---:B------:R-:W-:Y:S02]  /*7470*/  VIADD R36, R13.reuse, 0x1800 ;  /* 0x000018000d247836 */ /* 0x040fe40000000000 */
[----:B------:R-:W-:Y:S01]  /*7480*/  VIADD R13, R13, 0x2000 ;  /* 0x000020000d0d7836 */ /* 0x000fe20000000000 */
[----:B------:R5:W1:Y:S04]  /*7490*/  LDS.64 R26, [R0+0xd000] ;  /* 0x00d00000001a7984 */ /* 0x000a680000000a00 */
[----:B----4-:R4:W-:Y:S04]  /*74a0*/  STG.E.64 desc[UR6][R4.64+-0x2000], R34 ;  /* 0xffe0002204007986 */ /* 0x0109e8000c101b06 */
[----:B-----5:R1:W-:Y:S01]  /*74b0*/  STG.E.64 desc[UR6][R4.64+-0x1000], R28 ;  /* 0xfff0001c04007986 */ /* 0x0203e2000c101b06 */
[----:B------:R-:W-:-:S03]  /*74c0*/  VIADD R0, R0, 0x10000 ;  /* 0x0001000000007836 */ /* 0x000fc60000000000 */
[----:B------:R1:W-:Y:S04]  /*74d0*/  STG.E.64 desc[UR6][R4.64], R32 ;  /* 0x0000002004007986 */ /* 0x0003e8000c101b06 */
[----:B0-----:R0:W-:Y:S01]  /*74e0*/  STG.E.64 desc[UR6][R4.64+0x1000], R6 ;  /* 0x0010000604007986 */ /* 0x0011e2000c101b06 */
[----:B----4-:R-:W-:-:S04]  /*74f0*/  IMAD.WIDE R34, R37, 0x8, R2 ;  /* 0x0000000825227825 */ /* 0x010fc800078e0202 */
[----:B------:R-:W-:Y:S01]  /*7500*/  IMAD.WIDE R36, R36, 0x8, R2 ;  /* 0x0000000824247825 */ /* 0x000fe200078e0202 */
[----:B------:R0:W-:Y:S04]  /*7510*/  STG.E.64 desc[UR6][R34.64+-0x2000], R8 ;  /* 0xffe0000822007986 */ /* 0x0001e8000c101b06 */
[----:B------:R0:W-:Y:S04]  /*7520*/  STG.E.64 desc[UR6][R34.64+-0x1000], R10 ;  /* 0xfff0000a22007986 */ /* 0x0001e8000c101b06 */
[----:B------:R0:W-:Y:S04]  /*7530*/  STG.E.64 desc[UR6][R34.64], R16 ;  /* 0x0000001022007986 */ /* 0x0001e8000c101b06 */
[----:B--2---:R0:W-:Y:S04]  /*7540*/  STG.E.64 desc[UR6][R34.64+0x1000], R18 ;  /* 0x0010001222007986 */ /* 0x0041e8000c101b06 */
[----:B---3--:R0:W-:Y:S04]  /*7550*/  STG.E.64 desc[UR6][R36.64+-0x2000], R20 ;  /* 0xffe0001424007986 */ /* 0x0081e8000c101b06 */
[----:B------:R0:W-:Y:S04]  /*7560*/  STG.E.64 desc[UR6][R36.64+-0x1000], R22 ;  /* 0xfff0001624007986 */ /* 0x0001e8000c101b06 */
[----:B-1----:R0:W-:Y:S04]  /*7570*/  STG.E.64 desc[UR6][R36.64], R24 ;  /* 0x0000001824007986 */ /* 0x0021e8000c101b06 */
[----:B------:R0:W-:Y:S01]  /*7580*/  STG.E.64 desc[UR6][R36.64+0x1000], R26 ;  /* 0x0010001a24007986 */ /* 0x0001e2000c101b06 */
[----:B------:R-:W-:Y:S05]  /*7590*/  @!P1 BRA `(.L_x_429) ;  /* 0xfffffffc00509947 */ /* 0x000fea000383ffff */
.L_x_428:
[----:B------:R-:W-:Y:S05]  /*75a0*/  BSYNC.RECONVERGENT B1 ;  /* 0x0000000000017941 */ /* 0x000fea0003800200 */
.L_x_427:
[----:B0-----:R-:W-:Y:S01]  /*75b0*/  IMAD.IADD R4, R15, 0x1, -R14 ;  /* 0x000000010f047824 */ /* 0x001fe200078e0a0e */
        /* <DEDUP_REMOVED lines=26> */
.L_x_431:
[----:B------:R-:W-:Y:S05]  /*7760*/  BSYNC.RECONVERGENT B1 ;  /* 0x0000000000017941 */ /* 0x000fea0003800200 */
.L_x_430:
[----:B------:R-:W-:-:S13]  /*7770*/  ISETP.LT.OR P0, PT, R14, R15, P0 ;  /* 0x0000000f0e00720c */ /* 0x000fda0000701670 */
[----:B------:R-:W-:Y:S05]  /*7780*/  @!P0 BRA `(.L_x_423) ;  /* 0x0000000000248947 */ /* 0x000fea0003800000 */
[----:B0-----:R-:W0:Y:S01]  /*7790*/  LDS.64 R4, [R0+-0x2000] ;  /* 0xffe0000000047984 */ /* 0x001e220000000a00 */
[----:B------:R-:W-:-:S03]  /*77a0*/  IMAD.WIDE R2, R13, 0x8, R2 ;  /* 0x000000080d027825 */ /* 0x000fc600078e0202 */
[----:B------:R-:W1:Y:S04]  /*77b0*/  LDS.64 R6, [R0+-0x1000] ;  /* 0xfff0000000067984 */ /* 0x000e680000000a00 */
[----:B------:R-:W2:Y:S04]  /*77c0*/  LDS.64 R8, [R0] ;  /* 0x0000000000087984 */ /* 0x000ea80000000a00 */
[----:B------:R-:W3:Y:S04]  /*77d0*/  LDS.64 R10, [R0+0x1000] ;  /* 0x00100000000a7984 */ /* 0x000ee80000000a00 */
[----:B0-----:R4:W-:Y:S04]  /*77e0*/  STG.E.64 desc[UR6][R2.64+-0x2000], R4 ;  /* 0xffe0000402007986 */ /* 0x0019e8000c101b06 */
[----:B-1----:R4:W-:Y:S04]  /*77f0*/  STG.E.64 desc[UR6][R2.64+-0x1000], R6 ;  /* 0xfff0000602007986 */ /* 0x0029e8000c101b06 */
[----:B--2---:R4:W-:Y:S04]  /*7800*/  STG.E.64 desc[UR6][R2.64], R8 ;  /* 0x0000000802007986 */ /* 0x0049e8000c101b06 */
[----:B---3--:R4:W-:Y:S02]  /*7810*/  STG.E.64 desc[UR6][R2.64+0x1000], R10 ;  /* 0x0010000a02007986 */ /* 0x0089e4000c101b06 */
.L_x_423:
[----:B------:R-:W-:Y:S05]  /*7820*/  BSYNC.RECONVERGENT B0 ;  /* 0x0000000000007941 */ /* 0x000fea0003800200 */
.L_x_422:
[----:B------:R-:W-:-:S13]  /*7830*/  ISETP.NE.AND P0, PT, R30, RZ, PT ;  /* 0x000000ff1e00720c */ /* 0x000fda0003f05270 */
[----:B------:R-:W-:Y:S05]  /*7840*/  @P0 EXIT ;  /* 0x000000000000094d */ /* 0x000fea0003800000 */
[----:B-1--4-:R-:W1:Y:S01]  /*7850*/  LDC.64 R2, c[0x0][0x3c8] ;  /* 0x0000f200ff027b82 */ /* 0x012e620000000a00 */
[----:B------:R-:W-:-:S05]  /*7860*/  IMAD.IADD R12, R12, 0x1, R15 ;  /* 0x000000010c0c7824 */ /* 0x000fca00078e020f */
[----:B------:R-:W-:-:S05]  /*7870*/  SHF.R.S32.HI R13, RZ, 0x1f, R12 ;  /* 0x0000001fff0d7819 */ /* 0x000fca000001140c */
[----:B-1----:R-:W-:Y:S01]  /*7880*/  STG.E.64 desc[UR6][R2.64], R12 ;  /* 0x0000000c02007986 */ /* 0x002fe2000c101b06 */
[----:B------:R-:W-:Y:S05]  /*7890*/  EXIT ;  /* 0x000000000000794d */ /* 0x000fea0003800000 */
.L_x_339:
[----:B------:R-:W-:Y:S01]  /*78a0*/  BSSY B1, `(.L_x_432) ;  /* 0x0000006000017945 */ /* 0x000fe20003800000 */
[----:B------:R-:W-:Y:S01]  /*78b0*/  PLOP3.LUT P3, PT, P3, PT, PT, 0x8, 0x80 ;  /* 0x000000000080781c */ /* 0x000fe20001f6e170 */
[----:B------:R-:W-:-:S12]  /*78c0*/  IMAD.MOV.U32 R14, RZ, RZ, -0x1 ;  /* 0xffffffffff0e7424 */ /* 0x000fd800078e00ff */
[----:B------:R-:W-:Y:S05]  /*78d0*/  WARPSYNC.COLLECTIVE R14, `(.L_x_433) ;  /* 0x000000000e087348 */ /* 0x000fea0003c00000 */
[----:B------:R-:W-:Y:S01]  /*78e0*/  VOTE.ANY P3, P3 ;  /* 0x0000000000ff7806 */ /* 0x000fe20001860100 */
[----:B------:R-:W-:-:S12]  /*78f0*/  ENDCOLLECTIVE ;  /* 0x000000000000791b */ /* 0x000fd80003800000 */
.L_x_433:
[----:B------:R-:W-:Y:S05]  /*7900*/  BSYNC B1 ;  /* 0x0000000000017941 */ /* 0x000fea0003800000 */
.L_x_432:
[----:B------:R-:W-:Y:S05]  /*7910*/  BRA `(.L_x_434) ;  /* 0xffffffac007c7947 */ /* 0x000fea000383ffff */
.L_x_343:
[----:B------:R-:W-:Y:S01]  /*7920*/  BSSY B1, `(.L_x_435) ;  /* 0x0000006000017945 */ /* 0x000fe20003800000 */
[----:B------:R-:W-:Y:S01]  /*7930*/  PLOP3.LUT P3, PT, P3, PT, PT, 0x8, 0x80 ;  /* 0x000000000080781c */ /* 0x000fe20001f6e170 */
[----:B------:R-:W-:-:S12]  /*7940*/  IMAD.MOV.U32 R14, RZ, RZ, -0x1 ;  /* 0xffffffffff0e7424 */ /* 0x000fd800078e00ff */
[----:B------:R-:W-:Y:S05]  /*7950*/  WARPSYNC.COLLECTIVE R14, `(.L_x_436) ;  /* 0x000000000e087348 */ /* 0x000fea0003c00000 */
[----:B------:R-:W-:Y:S01]  /*7960*/  VOTE.ANY P3, P3 ;  /* 0x0000000000ff7806 */ /* 0x000fe20001860100 */
[----:B------:R-:W-:-:S12]  /*7970*/  ENDCOLLECTIVE ;  /* 0x000000000000791b */ /* 0x000fd80003800000 */
.L_x_436:
[----:B------:R-:W-:Y:S05]  /*7980*/  BSYNC B1 ;  /* 0x0000000000017941 */ /* 0x000fea0003800000 */
.L_x_435:
[----:B------:R-:W-:Y:S05]  /*7990*/  BRA `(.L_x_437) ;  /* 0xffffffac00907947 */ /* 0x000fea000383ffff */
.L_x_345:
[----:B------:R-:W-:Y:S01]  /*79a0*/  ISETP.NE.AND P5, PT, R12, 0x65, PT ;  /* 0x000000650c00780c */ /* 0x000fe20003fa5270 */
[----:B------:R-:W-:Y:S01]  /*79b0*/  BSSY B1, `(.L_x_438) ;  /* 0x0000008000017945 */ /* 0x000fe20003800000 */
[----:B------:R-:W-:Y:S01]  /*79c0*/  LOP3.LUT R28, R28, 0xfffffffd, RZ, 0xc0, !PT ;  /* 0xfffffffd1c1c7812 */ /* 0x000fe200078ec0ff */
[----:B------:R-:W-:Y:S01]  /*79d0*/  IMAD.MOV.U32 R14, RZ, RZ, -0x1 ;  /* 0xffffffffff0e7424 */ /* 0x000fe200078e00ff */
[----:B------:R-:W-:-:S09]  /*79e0*/  PLOP3.LUT P3, PT, P3, PT, PT, 0x8, 0x80 ;  /* 0x000000000080781c */ /* 0x000fd20001f6e170 */
[----:B------:R-:W-:-:S07]  /*79f0*/  @P5 LOP3.LUT R28, R28, 0x2, RZ, 0xfc, !PT ;  /* 0x000000021c1c5812 */ /* 0x000fce00078efcff */
[----:B------:R-:W-:Y:S05]  /*7a00*/  WARPSYNC.COLLECTIVE R14, `(.L_x_439) ;  /* 0x000000000e087348 */ /* 0x000fea0003c00000 */
[----:B------:R-:W-:Y:S01]  /*7a10*/  VOTE.ANY R14, PT, P3 ;  /* 0x00000000000e7806 */ /* 0x000fe200018e0100 */
[----:B------:R-:W-:Y:S06]  /*7a20*/  ENDCOLLECTIVE ;  /* 0x000000000000791b */ /* 0x000fec0003800000 */
.L_x_439:
[----:B------:R-:W-:Y:S05]  /*7a30*/  BSYNC B1 ;  /* 0x0000000000017941 */ /* 0x000fea0003800000 */
.L_x_438:
[----:B------:R-:W0:Y:S01]  /*7a40*/  S2R R0, SR_GEMASK ;  /* 0x0000000000007919 */ /* 0x000e220000003c00 */
[----:B------:R-:W-:Y:S01]  /*7a50*/  IMAD.MOV.U32 R12, RZ, RZ, 0x1 ;  /* 0x00000001ff0c7424 */ /* 0x000fe200078e00ff */
[----:B0-----:R-:W-:-:S05]  /*7a60*/  LOP3.LUT R14, R14, 0x80000000, R0, 0xec, !PT ;  /* 0x800000000e0e7812 */ /* 0x001fca00078eec00 */
[----:B------:R-:W-:-:S05]  /*7a70*/  VIADD R15, R14, 0xffffffff ;  /* 0xffffffff0e0f7836 */ /* 0x000fca0000000000 */
[----:B------:R-:W-:Y:S01]  /*7a80*/  LOP3.LUT R16, R14, R15, RZ, 0xc, !PT ;  /* 0x0000000f0e107212 */ /* 0x000fe200078e0cff */
[----:B------:R-:W-:-:S03]  /*7a90*/  IMAD.MOV.U32 R14, RZ, RZ, -0x1 ;  /* 0xffffffffff0e7424 */ /* 0x000fc600078e00ff */
[----:B------:R0:W1:Y:S04]  /*7aa0*/  POPC R0, R16 ;  /* 0x0000001000007309 */ /* 0x0000680000000000 */
[----:B01----:R-:W-:Y:S05]  /*7ab0*/  WARPSYNC.COLLECTIVE R14, `(.L_x_440) ;  /* 0x000000000e087348 */ /* 0x003fea0003c00000 */
[----:B-1----:R1:W2:Y:S02]  /*7ac0*/  SHFL.DOWN P3, R15, R13, R12, R0 ;  /* 0x0800000c0d0f7389 */ /* 0x0022a40000060000 */
[----:B012---:R-:W-:Y:S05]  /*7ad0*/  ENDCOLLECTIVE ;  /* 0x000000000000791b */ /* 0x007fea0003800000 */
.L_x_440:
[----:B------:R-:W-:Y:S01]  /*7ae0*/  IMAD.MOV.U32 R12, RZ, RZ, 0x2 ;  /* 0x00000002ff0c7424 */ /* 0x000fe200078e00ff */
[----:B------:R-:W-:-:S04]  /*7af0*/  ISETP.GE.AND P3, PT, R29, R0, PT ;  /* 0x000000001d00720c */ /* 0x000fc80003f66270 */
[----:B------:R-:W-:Y:S01]  /*7b00*/  SEL R18, R15, RZ, !P3 ;  /* 0x000000ff0f127207 */ /* 0x000fe20005800000 */
[----:B------:R-:W-:-:S04]  /*7b10*/  VIADD R15, R29, 0x2 ;  /* 0x000000021d0f7836 */ /* 0x000fc80000000000 */
[----:B------:R-:W-:Y:S01]  /*7b20*/  IMAD.IADD R19, R18, 0x1, R13 ;  /* 0x0000000112137824 */ /* 0x000fe200078e020d */
[----:B------:R-:W-:-:S03]  /*7b30*/  ISETP.GT.AND P5, PT, R15, R0, PT ;  /* 0x000000000f00720c */ /* 0x000fc60003fa4270 */
[----:B------:R-:W-:-:S10]  /*7b40*/  IMAD.MOV.U32 R13, RZ, RZ, R19 ;  /* 0x000000ffff0d7224 */ /* 0x000fd400078e0013 */
[----:B------:R-:W-:Y:S05]  /*7b50*/  WARPSYNC.COLLECTIVE R14, `(.L_x_441) ;  /* 0x000000000e087348 */ /* 0x000fea0003c00000 */
[----:B------:R0:W1:Y:S02]  /*7b60*/  SHFL.DOWN P3, R15, R13, R12, R0 ;  /* 0x0800000c0d0f7389 */ /* 0x0000640000060000 */
[----:B01----:R-:W-:Y:S05]  /*7b70*/  ENDCOLLECTIVE ;  /* 0x000000000000791b */ /* 0x003fea0003800000 */
.L_x_441:
[----:B------:R-:W-:Y:S01]  /*7b80*/  IMAD.MOV.U32 R12, RZ, RZ, 0x4 ;  /* 0x00000004ff0c7424 */ /* 0x000fe200078e00ff */
[----:B------:R-:W-:Y:S01]  /*7b90*/  SEL R16, R15, RZ, !P5 ;  /* 0x000000ff0f107207 */ /* 0x000fe20006800000 */
[----:B------:R-:W-:-:S04]  /*7ba0*/  VIADD R15, R29, 0x4 ;  /* 0x000000041d0f7836 */ /* 0x000fc80000000000 */
[----:B------:R-:W-:Y:S01]  /*7bb0*/  IMAD.IADD R31, R19, 0x1, R16 ;  /* 0x00000001131f7824 */ /* 0x000fe200078e0210 */
[----:B------:R-:W-:Y:S01]  /*7bc0*/  ISETP.GT.AND P5, PT, R15, R0, PT ;  /* 0x000000000f00720c */ /* 0x000fe20003fa4270 */
[----:B------:R-:W-:Y:S02]  /*7bd0*/  VIADD R19, R29, 0x10 ;  /* 0x000000101d137836 */ /* 0x000fe40000000000 */
[----:B------:R-:W-:-:S10]  /*7be0*/  IMAD.MOV.U32 R13, RZ, RZ, R31 ;  /* 0x000000ffff0d7224 */ /* 0x000fd400078e001f */
[----:B------:R-:W-:Y:S05]  /*7bf0*/  WARPSYNC.COLLECTIVE R14, `(.L_x_442) ;  /* 0x000000000e087348 */ /* 0x000fea0003c00000 */
[----:B------:R0:W1:Y:S02]  /*7c00*/  SHFL.DOWN P3, R15, R13, R12, R0 ;  /* 0x0800000c0d0f7389 */ /* 0x0000640000060000 */
[----:B01----:R-:W-:Y:S05]  /*7c10*/  ENDCOLLECTIVE ;  /* 0x000000000000791b */ /* 0x003fea0003800000 */
.L_x_442:
[----:B------:R-:W-:Y:S01]  /*7c20*/  IMAD.MOV.U32 R12, RZ, RZ, 0x8 ;  /* 0x00000008ff0c7424 */ /* 0x000fe200078e00ff */
        /* <DEDUP_REMOVED lines=8> */
.L_x_443:
[----:B------:R-:W-:Y:S01]  /*7cb0*/  IMAD.MOV.U32 R12, RZ, RZ, 0x10 ;  /* 0x00000010ff0c7424 */ /* 0x000fe200078e00ff */
[----:B------:R-:W-:Y:S02]  /*7cc0*/  SEL R15, R15, RZ, !P5 ;  /* 0x000000ff0f0f7207 */ /* 0x000fe40006800000 */
[----:B------:R-:W-:-:S03]  /*7cd0*/  LOP3.LUT P5, RZ, R28, 0x2, RZ, 0xc0, !PT ;  /* 0x000000021cff7812 */ /* 0x000fc600078ac0ff */
[----:B------:R-:W-:-:S10]  /*7ce0*/  IMAD.IADD R13, R16, 0x1, R15 ;  /* 0x00000001100d7824 */ /* 0x000fd400078e020f */
[----:B------:R-:W-:Y:S05]  /*7cf0*/  WARPSYNC.COLLECTIVE R14, `(.L_x_444) ;  /* 0x000000000e087348 */ /* 0x000fea0003c00000 */
[----:B------:R0:W1:Y:S02]  /*7d00*/  SHFL.DOWN P3, R15, R13, R12, R0 ;  /* 0x0800000c0d0f7389 */ /* 0x0000640000060000 */
[----:B01----:R-:W-:Y:S05]  /*7d10*/  ENDCOLLECTIVE ;  /* 0x000000000000791b */ /* 0x003fea0003800000 */
.L_x_444:
[----:B------:R-:W0:Y:S01]  /*7d20*/  S2UR UR4, SR_CTAID.X ;  /* 0x00000000000479c3 */ /* 0x000e220000002500 */
[----:B------:R-:W-:-:S04]  /*7d30*/  ISETP.GT.AND P3, PT, R19, R0, PT ;  /* 0x000000001300720c */ /* 0x000fc80003f64270 */
[----:B------:R-:W-:Y:S02]  /*7d40*/  SEL R16, R15, RZ, !P3 ;  /* 0x000000ff0f107207 */ /* 0x000fe40005800000 */
[----:B------:R-:W1:Y:S03]  /*7d50*/  S2R R15, SR_TID.X ;  /* 0x00000000000f7919 */ /* 0x000e660000002100 */
[----:B------:R-:W-:Y:S02]  /*7d60*/  IMAD.IADD R31, R13, 0x1, R16 ;  /* 0x000000010d1f7824 */ /* 0x000fe400078e0210 */
[----:B------:R-:W2:Y:S02]  /*7d70*/  LDC.64 R12, c[0x0][0x3d0] ;  /* 0x0000f400ff0c7b82 */ /* 0x000ea40000000a00 */
[----:B--2---:R-:W-:Y:S02]  /*7d80*/  IADD3 R30, P3, PT, R12, 0x100, RZ ;  /* 0x000001000c1e7810 */ /* 0x004fe40007f7e0ff */
[----:B-1----:R-:W-:-:S03]  /*7d90*/  LOP3.LUT R15, RZ, R15, RZ, 0x33, !PT ;  /* 0x0000000fff0f7212 */ /* 0x002fc600078e33ff */
[----:B------:R-:W-:Y:S01]  /*7da0*/  IMAD.X R16, RZ, RZ, R13, P3 ;  /* 0x000000ffff107224 */ /* 0x000fe200018e060d */
[----:B------:R-:W-:Y:S01]  /*7db0*/  PLOP3.LUT P3, PT, P5, PT, PT, 0x80, 0x8 ;  /* 0x000000000008781c */ /* 0x000fe20002f6f070 */
[----:B0-----:R-:W-:-:S12]  /*7dc0*/  VIADD R32, R15, UR4 ;  /* 0x000000040f207c36 */ /* 0x001fd80008000000 */
[----:B------:R-:W-:Y:S05]  /*7dd0*/  WARPSYNC.COLLECTIVE R14, `(.L_x_445) ;  /* 0x000000000e087348 */ /* 0x000fea0003c00000 */
[----:B------:R-:W-:Y:S01]  /*7de0*/  VOTE.ALL P3, P3 ;  /* 0x0000000000ff7806 */ /* 0x000fe20001860000 */
[----:B------:R-:W-:-:S12]  /*7df0*/  ENDCOLLECTIVE ;  /* 0x000000000000791b */ /* 0x000fd80003800000 */
.L_x_445:
[----:B------:R-:W-:Y:S05]  /*7e00*/  BRA `(.L_x_446) ;  /* 0xffffffac00207947 */ /* 0x000fea000383ffff */
.L_x_347:
[----:B------:R-:W-:Y:S01]  /*7e10*/  BSSY B1, `(.L_x_447) ;  /* 0x0000006000017945 */ /* 0x000fe20003800000 */
[----:B------:R-:W-:Y:S01]  /*7e20*/  PLOP3.LUT P3, PT, P3, PT, PT, 0x8, 0x80 ;  /* 0x000000000080781c */ /* 0x000fe20001f6e170 */
[----:B------:R-:W-:-:S12]  /*7e30*/  IMAD.MOV.U32 R14, RZ, RZ, -0x1 ;  /* 0xffffffffff0e7424 */ /* 0x000fd800078e00ff */
[----:B------:R-:W-:Y:S05]  /*7e40*/  WARPSYNC.COLLECTIVE R14, `(.L_x_448) ;  /* 0x000000000e087348 */ /* 0x000fea0003c00000 */
[----:B------:R-:W-:Y:S01]  /*7e50*/  VOTE.ANY P3, P3 ;  /* 0x0000000000ff7806 */ /* 0x000fe20001860100 */
[----:B------:R-:W-:-:S12]  /*7e60*/  ENDCOLLECTIVE ;  /* 0x000000000000791b */ /* 0x000fd80003800000 */
.L_x_448:
[----:B------:R-:W-:Y:S05]  /*7e70*/  BSYNC B1 ;  /* 0x0000000000017941 */ /* 0x000fea0003800000 */
.L_x_447:
[----:B------:R-:W-:Y:S05]  /*7e80*/  BRA `(.L_x_449) ;  /* 0xffffffac00287947 */ /* 0x000fea000383ffff */
.L_x_351:
[----:B------:R-:W-:Y:S01]  /*7e90*/  BSSY B1, `(.L_x_450) ;  /* 0x0000006000017945 */ /* 0x000fe20003800000 */
[----:B------:R-:W-:Y:S01]  /*7ea0*/  PLOP3.LUT P3, PT, P3, PT, PT, 0x8, 0x80 ;  /* 0x000000000080781c */ /* 0x000fe20001f6e170 */
[----:B------:R-:W-:-:S12]  /*7eb0*/  IMAD.MOV.U32 R14, RZ, RZ, -0x1 ;  /* 0xffffffffff0e7424 */ /* 0x000fd800078e00ff */
[----:B------:R-:W-:Y:S05]  /*7ec0*/  WARPSYNC.COLLECTIVE R14, `(.L_x_451) ;  /* 0x000000000e087348 */ /* 0x000fea0003c00000 */
[----:B------:R-:W-:Y:S01]  /*7ed0*/  VOTE.ANY P3, P3 ;  /* 0x0000000000ff7806 */ /* 0x000fe20001860100 */
[----:B------:R-:W-:-:S12]  /*7ee0*/  ENDCOLLECTIVE ;  /* 0x000000000000791b */ /* 0x000fd80003800000 */
.L_x_451:
[----:B------:R-:W-:Y:S05]  /*7ef0*/  BSYNC B1 ;  /* 0x0000000000017941 */ /* 0x000fea0003800000 */
.L_x_450:
[----:B------:R-:W-:Y:S05]  /*7f00*/  BRA `(.L_x_452) ;  /* 0xffffffac00407947 */ /* 0x000fea000383ffff */
.L_x_353:
[----:B------:R-:W-:Y:S01]  /*7f10*/  BSSY B1, `(.L_x_453) ;  /* 0x0000006000017945 */ /* 0x000fe20003800000 */
[----:B------:R-:W-:Y:S01]  /*7f20*/  PLOP3.LUT P3, PT, P3, PT, PT, 0x8, 0x80 ;  /* 0x000000000080781c */ /* 0x000fe20001f6e170 */
[----:B------:R-:W-:-:S12]  /*7f30*/  IMAD.MOV.U32 R14, RZ, RZ, -0x1 ;  /* 0xffffffffff0e7424 */ /* 0x000fd800078e00ff */
[----:B------:R-:W-:Y:S05]  /*7f40*/  WARPSYNC.COLLECTIVE R14, `(.L_x_454) ;  /* 0x000000000e087348 */ /* 0x000fea0003c00000 */
[----:B------:R-:W-:Y:S01]  /*7f50*/  VOTE.ANY R14, PT, P3 ;  /* 0x00000000000e7806 */ /* 0x000fe200018e0100 */
[----:B------:R-:W-:Y:S06]  /*7f60*/  ENDCOLLECTIVE ;  /* 0x000000000000791b */ /* 0x000fec0003800000 */
.L_x_454:
[----:B------:R-:W-:Y:S05]  /*7f70*/  BSYNC B1 ;  /* 0x0000000000017941 */ /* 0x000fea0003800000 */
.L_x_453:
[----:B------:R-:W0:Y:S01]  /*7f80*/  S2R R0, SR_GEMASK ;  /* 0x0000000000007919 */ /* 0x000e220000003c00 */
[----:B------:R-:W-:Y:S02]  /*7f90*/  IMAD.MOV.U32 R12, RZ, RZ, 0x1 ;  /* 0x00000001ff0c7424 */ /* 0x000fe400078e00ff */
[----:B------:R-:W-:Y:S01]  /*7fa0*/  VIADD R32, R32, 0xffffffe0 ;  /* 0xffffffe020207836 */ /* 0x000fe20000000000 */
[----:B0-----:R-:W-:-:S05]  /*7fb0*/  LOP3.LUT R14, R14, 0x80000000, R0, 0xec, !PT ;  /* 0x800000000e0e7812 */ /* 0x001fca00078eec00 */
[----:B------:R-:W-:-:S05]  /*7fc0*/  VIADD R13, R14, 0xffffffff ;  /* 0xffffffff0e0d7836 */ /* 0x000fca0000000000 */
[----:B------:R-:W-:Y:S01]  /*7fd0*/  LOP3.LUT R13, R14, R13, RZ, 0xc, !PT ;  /* 0x0000000d0e0d7212 */ /* 0x000fe200078e0cff */
[----:B------:R-:W-:-:S03]  /*7fe0*/  IMAD.MOV.U32 R14, RZ, RZ, -0x1 ;  /* 0xffffffffff0e7424 */ /* 0x000fc600078e00ff */
[----:B------:R0:W1:Y:S02]  /*7ff0*/  POPC R0, R13 ;  /* 0x0000000d00007309 */ /* 0x0000640000000000 */
[----:B0-----:R-:W-:-:S07]  /*8000*/  IMAD.MOV.U32 R13, RZ, RZ, R19 ;  /* 0x000000ffff0d7224 */ /* 0x001fce00078e0013 */
[----:B-1----:R-:W-:Y:S05]  /*8010*/  WARPSYNC.COLLECTIVE R14, `(.L_x_455) ;  /* 0x000000000e087348 */ /* 0x002fea0003c00000 */
[----:B-1----:R0:W1:Y:S02]  /*8020*/  SHFL.DOWN P3, R15, R13, R12, R0 ;  /* 0x0800000c0d0f7389 */ /* 0x0020640000060000 */
[----:B01----:R-:W-:Y:S05]  /*8030*/  ENDCOLLECTIVE ;  /* 0x000000000000791b */ /* 0x003fea0003800000 */
.L_x_455:
[----:B------:R-:W-:Y:S01]  /*8040*/  IMAD.MOV.U32 R12, RZ, RZ, 0x2 ;  /* 0x00000002ff0c7424 */ /* 0x000fe200078e00ff */
[----:B------:R-:W-:-:S04]  /*8050*/  ISETP.GE.AND P3, PT, R29, R0, PT ;  /* 0x000000001d00720c */ /* 0x000fc80003f66270 */
[----:B------:R-:W-:-:S05]  /*8060*/  SEL R15, R15, RZ, !P3 ;  /* 0x000000ff0f0f7207 */ /* 0x000fca0005800000 */
[----:B------:R-:W-:Y:S02]  /*8070*/  IMAD.IADD R19, R15, 0x1, R19 ;  /* 0x000000010f137824 */ /* 0x000fe400078e0213 */
[----:B------:R-:W-:Y:S02]  /*8080*/  VIADD R15, R29, 0x2 ;  /* 0x000000021d0f7836 */ /* 0x000fe40000000000 */
[----:B------:R-:W-:-:S03]  /*8090*/  IMAD.MOV.U32 R13, RZ, RZ, R19 ;  /* 0x000000ffff0d7224 */ /* 0x000fc600078e0013 */
[----:B------:R-:W-:-:S13]  /*80a0*/  ISETP.GT.AND P5, PT, R15, R0, PT ;  /* 0x000000000f00720c */ /* 0x000fda0003fa4270 */
[----:B------:R-:W-:Y:S05]  /*80b0*/  WARPSYNC.COLLECTIVE R14, `(.L_x_456) ;  /* 0x000000000e087348 */ /* 0x000fea0003c00000 */
[----:B------:R0:W1:Y:S02]  /*80c0*/  SHFL.DOWN P3, R15, R13, R12, R0 ;  /* 0x0800000c0d0f7389 */ /* 0x0000640000060000 */
[----:B01----:R-:W-:Y:S05]  /*80d0*/  ENDCOLLECTIVE ;  /* 0x000000000000791b */ /* 0x003fea0003800000 */
.L_x_456:
[----:B------:R-:W-:Y:S01]  /*80e0*/  IMAD.MOV.U32 R12, RZ, RZ, 0x4 ;  /* 0x00000004ff0c7424 */ /* 0x000fe200078e00ff */
        /* <DEDUP_REMOVED lines=8> */
.L_x_457:
        /* <DEDUP_REMOVED lines=9> */
.L_x_458:
[----:B------:R-:W-:Y:S01]  /*8200*/  IMAD.MOV.U32 R12, RZ, RZ, 0x10 ;  /* 0x00000010ff0c7424 */ /* 0x000fe200078e00ff */
[----:B------:R-:W-:-:S05]  /*8210*/  SEL R15, R15, RZ, !P5 ;  /* 0x000000ff0f0f7207 */ /* 0x000fca0006800000 */
[----:B------:R-:W-:-:S04]  /*8220*/  IMAD.IADD R19, R19, 0x1, R15 ;  /* 0x0000000113137824 */ /* 0x000fc800078e020f */
[----:B------:R-:W-:-:S07]  /*8230*/  IMAD.MOV.U32 R13, RZ, RZ, R19 ;  /* 0x000000ffff0d7224 */ /* 0x000fce00078e0013 */
[----:B------:R-:W-:Y:S05]  /*8240*/  WARPSYNC.COLLECTIVE R14, `(.L_x_459) ;  /* 0x000000000e087348 */ /* 0x000fea0003c00000 */
[----:B------:R0:W1:Y:S02]  /*8250*/  SHFL.DOWN P3, R15, R13, R12, R0 ;  /* 0x0800000c0d0f7389 */ /* 0x0000640000060000 */
[----:B01----:R-:W-:Y:S05]  /*8260*/  ENDCOLLECTIVE ;  /* 0x000000000000791b */ /* 0x003fea0003800000 */
.L_x_459:
[----:B------:R-:W-:-:S05]  /*8270*/  VIADD R12, R29, 0x10 ;  /* 0x000000101d0c7836 */ /* 0x000fca0000000000 */
[----:B------:R-:W-:-:S04]  /*8280*/  ISETP.GT.AND P3, PT, R12, R0, PT ;  /* 0x000000000c00720c */ /* 0x000fc80003f64270 */
[----:B------:R-:W-:Y:S02]  /*8290*/  SEL R15, R15, RZ, !P3 ;  /* 0x000000ff0f0f7207 */ /* 0x000fe40005800000 */
[----:B------:R-:W-:Y:S02]  /*82a0*/  ISETP.NE.AND P3, PT, R18, 0x65, PT ;  /* 0x000000651200780c */ /* 0x000fe40003f65270 */
[----:B------:R-:W-:-:S11]  /*82b0*/  IADD3 R31, PT, PT, R19, R15, R31 ;  /* 0x0000000f131f7210 */ /* 0x000fd60007ffe01f */
[----:B------:R-:W-:Y:S05]  /*82c0*/  WARPSYNC.COLLECTIVE R14, `(.L_x_460) ;  /* 0x000000000e087348 */ /* 0x000fea0003c00000 */
[----:B------:R-:W-:Y:S01]  /*82d0*/  VOTE.ALL P3, P3 ;  /* 0x0000000000ff7806 */ /* 0x000fe20001860000 */
[----:B------:R-:W-:-:S12]  /*82e0*/  ENDCOLLECTIVE ;  /* 0x000000000000791b */ /* 0x000fd80003800000 */
.L_x_460:
[----:B------:R-:W-:Y:S05]  /*82f0*/  BRA `(.L_x_461) ;  /* 0xffffffa800d87947 */ /* 0x000fea000383ffff */
.L_x_406:
[----:B------:R-:W-:Y:S01]  /*8300*/  BSSY B0, `(.L_x_462) ;  /* 0x0000006000007945 */ /* 0x000fe20003800000 */
[----:B------:R-:W-:Y:S01]  /*8310*/  PLOP3.LUT P3, PT, P3, PT, PT, 0x8, 0x80 ;  /* 0x000000000080781c */ /* 0x000fe20001f6e170 */
[----:B------:R-:W-:-:S12]  /*8320*/  IMAD.MOV.U32 R14, RZ, RZ, -0x1 ;  /* 0xffffffffff0e7424 */ /* 0x000fd800078e00ff */
[----:B------:R-:W-:Y:S05]  /*8330*/  WARPSYNC.COLLECTIVE R14, `(.L_x_463) ;  /* 0x000000000e087348 */ /* 0x000fea0003c00000 */
[----:B------:R-:W-:Y:S01]  /*8340*/  VOTE.ANY P3, P3 ;  /* 0x0000000000ff7806 */ /* 0x000fe20001860100 */
[----:B------:R-:W-:-:S12]  /*8350*/  ENDCOLLECTIVE ;  /* 0x000000000000791b */ /* 0x000fd80003800000 */
.L_x_463:
[----:B------:R-:W-:Y:S05]  /*8360*/  BSYNC B0 ;  /* 0x0000000000007941 */ /* 0x000fea0003800000 */
.L_x_462:
[----:B------:R-:W-:Y:S05]  /*8370*/  BRA `(.L_x_464) ;  /* 0xffffffe000207947 */ /* 0x000fea000383ffff */
.L_x_410:
[----:B------:R-:W-:Y:S01]  /*8380*/  BSSY B0, `(.L_x_465) ;  /* 0x0000006000007945 */ /* 0x000fe20003800000 */
[----:B------:R-:W-:Y:S01]  /*8390*/  PLOP3.LUT P3, PT, P3, PT, PT, 0x8, 0x80 ;  /* 0x000000000080781c */ /* 0x000fe20001f6e170 */
[----:B------:R-:W-:-:S12]  /*83a0*/  IMAD.MOV.U32 R14, RZ, RZ, -0x1 ;  /* 0xffffffffff0e7424 */ /* 0x000fd800078e00ff */
[----:B------:R-:W-:Y:S05]  /*83b0*/  WARPSYNC.COLLECTIVE R14, `(.L_x_466) ;  /* 0x000000000e087348 */ /* 0x000fea0003c00000 */
[----:B------:R-:W-:Y:S01]  /*83c0*/  VOTE.ANY P3, P3 ;  /* 0x0000000000ff7806 */ /* 0x000fe20001860100 */
[----:B------:R-:W-:-:S12]  /*83d0*/  ENDCOLLECTIVE ;  /* 0x000000000000791b */ /* 0x000fd80003800000 */
.L_x_466:
[----:B------:R-:W-:Y:S05]  /*83e0*/  BSYNC B0 ;  /* 0x0000000000007941 */ /* 0x000fea0003800000 */
.L_x_465:
[----:B------:R-:W-:Y:S05]  /*83f0*/  BRA `(.L_x_467) ;  /* 0xffffffe000347947 */ /* 0x000fea000383ffff */
.L_x_412:
        /* <DEDUP_REMOVED lines=9> */
.L_x_469:
[----:B------:R-:W-:Y:S05]  /*8490*/  BSYNC B0 ;  /* 0x0000000000007941 */ /* 0x000fea0003800000 */
.L_x_468:
        /* <DEDUP_REMOVED lines=10> */
.L_x_470:
        /* <DEDUP_REMOVED lines=10> */
.L_x_471:
        /* <DEDUP_REMOVED lines=10> */
.L_x_472:
        /* <DEDUP_REMOVED lines=9> */
.L_x_473:
[----:B------:R-:W-:Y:S01]  /*8710*/  IMAD.MOV.U32 R12, RZ, RZ, 0x10 ;  /* 0x00000010ff0c7424 */ /* 0x000fe200078e00ff */
[----:B------:R-:W-:Y:S02]  /*8720*/  SEL R15, R15, RZ, !P5 ;  /* 0x000000ff0f0f7207 */ /* 0x000fe40006800000 */
[----:B------:R-:W-:-:S03]  /*8730*/  LOP3.LUT P5, RZ, R28, 0x2, RZ, 0xc0, !PT ;  /* 0x000000021cff7812 */ /* 0x000fc600078ac0ff */
[----:B------:R-:W-:-:S10]  /*8740*/  IMAD.IADD R13, R16, 0x1, R15 ;  /* 0x00000001100d7824 */ /* 0x000fd400078e020f */
[----:B------:R-:W-:Y:S05]  /*8750*/  WARPSYNC.COLLECTIVE R14, `(.L_x_474) ;  /* 0x000000000e087348 */ /* 0x000fea0003c00000 */
[----:B------:R0:W1:Y:S02]  /*8760*/  SHFL.DOWN P3, R15, R13, R12, R0 ;  /* 0x0800000c0d0f7389 */ /* 0x0000640000060000 */
[----:B01----:R-:W-:Y:S05]  /*8770*/  ENDCOLLECTIVE ;  /* 0x000000000000791b */ /* 0x003fea0003800000 */
.L_x_474:
        /* <DEDUP_REMOVED lines=14> */
.L_x_475:
[----:B------:R-:W-:Y:S05]  /*8860*/  BRA `(.L_x_476) ;  /* 0xffffffdc00c47947 */ /* 0x000fea000383ffff */
.L_x_414:
[----:B------:R-:W-:Y:S01]  /*8870*/  BSSY B0, `(.L_x_477) ;  /* 0x0000006000007945 */ /* 0x000fe20003800000 */
[----:B------:R-:W-:Y:S01]  /*8880*/  PLOP3.LUT P3, PT, P3, PT, PT, 0x8, 0x80 ;  /* 0x000000000080781c */ /* 0x000fe20001f6e170 */
[----:B------:R-:W-:-:S12]  /*8890*/  IMAD.MOV.U32 R14, RZ, RZ, -0x1 ;  /* 0xffffffffff0e7424 */ /* 0x000fd800078e00ff */
[----:B------:R-:W-:Y:S05]  /*88a0*/  WARPSYNC.COLLECTIVE R14, `(.L_x_478) ;  /* 0x000000000e087348 */ /* 0x000fea0003c00000 */
[----:B------:R-:W-:Y:S01]  /*88b0*/  VOTE.ANY P3, P3 ;  /* 0x0000000000ff7806 */ /* 0x000fe20001860100 */
[----:B------:R-:W-:-:S12]  /*88c0*/  ENDCOLLECTIVE ;  /* 0x000000000000791b */ /* 0x000fd80003800000 */
.L_x_478:
[----:B------:R-:W-:Y:S05]  /*88d0*/  BSYNC B0 ;  /* 0x0000000000007941 */ /* 0x000fea0003800000 */
.L_x_477:
[----:B------:R-:W-:Y:S05]  /*88e0*/  BRA `(.L_x_479) ;  /* 0xffffffdc00cc7947 */ /* 0x000fea000383ffff */
.L_x_418:
[----:B------:R-:W-:Y:S01]  /*88f0*/  BSSY B0, `(.L_x_480) ;  /* 0x0000006000007945 */ /* 0x000fe20003800000 */
[----:B------:R-:W-:Y:S01]  /*8900*/  PLOP3.LUT P3, PT, P3, PT, PT, 0x8, 0x80 ;  /* 0x000000000080781c */ /* 0x000fe20001f6e170 */
[----:B------:R-:W-:-:S12]  /*8910*/  IMAD.MOV.U32 R14, RZ, RZ, -0x1 ;  /* 0xffffffffff0e7424 */ /* 0x000fd800078e00ff */
[----:B------:R-:W-:Y:S05]  /*8920*/  WARPSYNC.COLLECTIVE R14, `(.L_x_481) ;  /* 0x000000000e087348 */ /* 0x000fea0003c00000 */
[----:B------:R-:W-:Y:S01]  /*8930*/  VOTE.ANY P3, P3 ;  /* 0x0000000000ff7806 */ /* 0x000fe20001860100 */
[----:B------:R-:W-:-:S12]  /*8940*/  ENDCOLLECTIVE ;  /* 0x000000000000791b */ /* 0x000fd80003800000 */
.L_x_481:
[----:B------:R-:W-:Y:S05]  /*8950*/  BSYNC B0 ;  /* 0x0000000000007941 */ /* 0x000fea0003800000 */
.L_x_480:
[----:B------:R-:W-:Y:S05]  /*8960*/  BRA `(.L_x_482) ;  /* 0xffffffdc00e47947 */ /* 0x000fea000383ffff */
.L_x_420:
[----:B------:R-:W-:Y:S01]  /*8970*/  BSSY B0, `(.L_x_483) ;  /* 0x0000006000007945 */ /* 0x000fe20003800000 */
[----:B------:R-:W-:Y:S01]  /*8980*/  PLOP3.LUT P3, PT, P3, PT, PT, 0x8, 0x80 ;  /* 0x000000000080781c */ /* 0x000fe20001f6e170 */
[----:B------:R-:W-:-:S12]  /*8990*/  IMAD.MOV.U32 R14, RZ, RZ, -0x1 ;  /* 0xffffffffff0e7424 */ /* 0x000fd800078e00ff */
[----:B------:R-:W-:Y:S05]  /*89a0*/  WARPSYNC.COLLECTIVE R14, `(.L_x_484) ;  /* 0x000000000e087348 */ /* 0x000fea0003c00000 */
[----:B------:R-:W-:Y:S01]  /*89b0*/  VOTE.ANY R14, PT, P3 ;  /* 0x00000000000e7806 */ /* 0x000fe200018e0100 */
[----:B------:R-:W-:Y:S06]  /*89c0*/  ENDCOLLECTIVE ;  /* 0x000000000000791b */ /* 0x000fec0003800000 */
.L_x_484:
[----:B------:R-:W-:Y:S05]  /*89d0*/  BSYNC B0 ;  /* 0x0000000000007941 */ /* 0x000fea0003800000 */
.L_x_483:
        /* <DEDUP_REMOVED lines=12> */
.L_x_485:
        /* <DEDUP_REMOVED lines=10> */
.L_x_486:
        /* <DEDUP_REMOVED lines=9> */
.L_x_487:
        /* <DEDUP_REMOVED lines=9> */
.L_x_488:
[----:B------:R-:W-:Y:S01]  /*8c60*/  IMAD.MOV.U32 R12, RZ, RZ, 0x10 ;  /* 0x00000010ff0c7424 */ /* 0x000fe200078e00ff */
[----:B------:R-:W-:-:S05]  /*8c70*/  SEL R15, R15, RZ, !P5 ;  /* 0x000000ff0f0f7207 */ /* 0x000fca0006800000 */
[----:B------:R-:W-:-:S04]  /*8c80*/  IMAD.IADD R19, R19, 0x1, R15 ;  /* 0x0000000113137824 */ /* 0x000fc800078e020f */
[----:B------:R-:W-:-:S07]  /*8c90*/  IMAD.MOV.U32 R13, RZ, RZ, R19 ;  /* 0x000000ffff0d7224 */ /* 0x000fce00078e0013 */
[----:B------:R-:W-:Y:S05]  /*8ca0*/  WARPSYNC.COLLECTIVE R14, `(.L_x_489) ;  /* 0x000000000e087348 */ /* 0x000fea0003c00000 */
[----:B------:R0:W1:Y:S02]  /*8cb0*/  SHFL.DOWN P3, R15, R13, R12, R0 ;  /* 0x0800000c0d0f7389 */ /* 0x0000640000060000 */
[----:B01----:R-:W-:Y:S05]  /*8cc0*/  ENDCOLLECTIVE ;  /* 0x000000000000791b */ /* 0x003fea0003800000 */
.L_x_489:
        /* <DEDUP_REMOVED lines=8> */
.L_x_490:
[----:B------:R-:W-:Y:S05]  /*8d50*/  BRA `(.L_x_491) ;  /* 0xffffffdc007c7947 */ /* 0x000fea000383ffff */
.L_x_492:
        /* <DEDUP_REMOVED lines=10> */
.L_x_532:


//--------------------- .text._ZN6thrust24THRUST_300001_SM_1000_NS8cuda_cub4core6detail13_kernel_agentINS1_16__set_operations14PartitionAgentINS0_10device_ptrImEES8_iN4cuda3std3__44lessIiEEEEJS8_S8_iiiPNSB_4pairIiiEESD_iEEEvDpT0_ --------------------------
	.section	.text._ZN6thrust24THRUST_300001_SM_1000_NS8cuda_cub4core6detail13_kernel_agentINS1_16__set_operations14PartitionAgentINS0_10device_ptrImEES8_iN4cuda3std3__44lessIiEEEEJS8_S8_iiiPNSB_4pairIiiEESD_iEEEvDpT0_,"ax",@progbits
	.align	128
        .global         _ZN6thrust24THRUST_300001_SM_1000_NS8cuda_cub4core6detail13_kernel_agentINS1_16__set_operations14PartitionAgentINS0_10device_ptrImEES8_iN4cuda3std3__44lessIiEEEEJS8_S8_iiiPNSB_4pairIiiEESD_iEEEvDpT0_
        .type           _ZN6thrust24THRUST_300001_SM_1000_NS8cuda_cub4core6detail13_kernel_agentINS1_16__set_operations14PartitionAgentINS0_10device_ptrImEES8_iN4cuda3std3__44lessIiEEEEJS8_S8_iiiPNSB_4pairIiiEESD_iEEEvDpT0_,@function
        .size           _ZN6thrust24THRUST_300001_SM_1000_NS8cuda_cub4core6detail13_kernel_agentINS1_16__set_operations14PartitionAgentINS0_10device_ptrImEES8_iN4cuda3std3__44lessIiEEEEJS8_S8_iiiPNSB_4pairIiiEESD_iEEEvDpT0_,(.L_x_533 - _ZN6thrust24THRUST_300001_SM_1000_NS8cuda_cub4core6detail13_kernel_agentINS1_16__set_operations14PartitionAgentINS0_10device_ptrImEES8_iN4cuda3std3__44lessIiEEEEJS8_S8_iiiPNSB_4pairIiiEESD_iEEEvDpT0_)
        .other          _ZN6thrust24THRUST_300001_SM_1000_NS8cuda_cub4core6detail13_kernel_agentINS1_16__set_operations14PartitionAgentINS0_10device_ptrImEES8_iN4cuda3std3__44lessIiEEEEJS8_S8_iiiPNSB_4pairIiiEESD_iEEEvDpT0_,@"STO_CUDA_ENTRY STV_DEFAULT"
_ZN6thrust24THRUST_300001_SM_1000_NS8cuda_cub4core6detail13_kernel_agentINS1_16__set_operations14PartitionAgentINS0_10device_ptrImEES8_iN4cuda3std3__44lessIiEEEEJS8_S8_iiiPNSB_4pairIiiEESD_iEEEvDpT0_:
.text._ZN6thrust24THRUST_300001_SM_1000_NS8cuda_cub4core6detail13_kernel_agentINS1_16__set_operations14PartitionAgentINS0_10device_ptrImEES8_iN4cuda3std3__44lessIiEEEEJS8_S8_iiiPNSB_4pairIiiEESD_iEEEvDpT0_:
[----:B------:R-:W-:Y:S01]  /*0000*/  LDC R1, c[0x0][0x37c] ;  /* 0x0000df00ff017b82 */ /* 0x000fe20000000800 */
[----:B------:R-:W0:Y:S01]  /*0010*/  S2R R0, SR_CTAID.X ;  /* 0x0000000000007919 */ /* 0x000e220000002500 */
[----:B------:R-:W0:Y:S01]  /*0020*/  LDCU UR4, c[0x0][0x360] ;  /* 0x00006c00ff0477ac */ /* 0x000e220008000800 */
[----:B------:R-:W0:Y:S01]  /*0030*/  S2R R3, SR_TID.X ;  /* 0x0000000000037919 */ /* 0x000e220000002100 */
[----:B------:R-:W1:Y:S01]  /*0040*/  LDCU UR5, c[0x0][0x398] ;  /* 0x00007300ff0577ac */ /* 0x000e620008000800 */
[----:B0-----:R-:W-:-:S05]  /*0050*/  IMAD R0, R0, UR4, R3 ;  /* 0x0000000400007c24 */ /* 0x001fca000f8e0203 */
[----:B-1----:R-:W-:-:S13]  /*0060*/  ISETP.GE.AND P0, PT, R0, UR5, PT ;  /* 0x0000000500007c0c */ /* 0x002fda000bf06270 */
[----:B------:R-:W-:Y:S05]  /*0070*/  @P0 EXIT ;  /* 0x000000000000094d */ /* 0x000fea0003800000 */
[----:B------:R-:W0:Y:S01]  /*0080*/  LDC.64 R2, c[0x0][0x390] ;  /* 0x0000e400ff027b82 */ /* 0x000e220000000a00 */
[----:B------:R-:W1:Y:S01]  /*0090*/  LDCU UR4, c[0x0][0x3ac] ;  /* 0x00007580ff0477ac */ /* 0x000e620008000800 */
[----:B------:R-:W-:Y:S01]  /*00a0*/  BSSY.RECONVERGENT B0, `(.L_x_493) ;  /* 0x0000017000007945 */ /* 0x000fe20003800200 */
[----:B-1----:R-:W-:Y:S01]  /*00b0*/  IMAD R8, R0, UR4, RZ ;  /* 0x0000000400087c24 */ /* 0x002fe2000f8e02ff */
[----:B------:R-:W1:Y:S04]  /*00c0*/  LDCU.64 UR4, c[0x0][0x358] ;  /* 0x00006b00ff0477ac */ /* 0x000e680008000a00 */
[----:B0-----:R-:W-:-:S04]  /*00d0*/  VIADDMNMX R8, R3, R2, R8, PT ;  /* 0x0000000203087246 */ /* 0x001fc80003800108 */
[C---:B------:R-:W-:Y:S02]  /*00e0*/  VIMNMX R2, PT, PT, R8.reuse, R2, PT ;  /* 0x0000000208027248 */ /* 0x040fe40003fe0100 */
[----:B------:R-:W-:-:S04]  /*00f0*/  VIADDMNMX R9, R8, -R3, RZ, !PT ;  /* 0x8000000308097246 */ /* 0x000fc800078001ff */
[----:B------:R-:W-:-:S13]  /*0100*/  ISETP.GE.AND P0, PT, R9, R2, PT ;  /* 0x000000020900720c */ /* 0x000fda0003f06270 */
[----:B-1----:R-:W-:Y:S05]  /*0110*/  @P0 BRA `(.L_x_494) ;  /* 0x00000000003c0947 */ /* 0x002fea0003800000 */
[----:B------:R-:W0:Y:S08]  /*0120*/  LDC.64 R4, c[0x0][0x380] ;  /* 0x0000e000ff047b82 */ /* 0x000e300000000a00 */
[----:B------:R-:W1:Y:S02]  /*0130*/  LDC.64 R6, c[0x0][0x388] ;  /* 0x0000e200ff067b82 */ /* 0x000e640000000a00 */
.L_x_495:
[----:B------:R-:W-:-:S05]  /*0140*/  IMAD.IADD R10, R2, 0x1, R9 ;  /* 0x00000001020a7824 */ /* 0x000fca00078e0209 */
[----:B------:R-:W-:-:S04]  /*0150*/  SHF.R.U32.HI R15, RZ, 0x1, R10 ;  /* 0x00000001ff0f7819 */ /* 0x000fc8000001160a */
[----:B------:R-:W-:-:S05]  /*0160*/  LOP3.LUT R11, RZ, R15, RZ, 0x33, !PT ;  /* 0x0000000fff0b7212 */ /* 0x000fca00078e33ff */
[----:B------:R-:W-:Y:S02]  /*0170*/  IMAD.IADD R13, R8, 0x1, R11 ;  /* 0x00000001080d7824 */ /* 0x000fe400078e020b */
[----:B0-----:R-:W-:-:S04]  /*0180*/  IMAD.WIDE.U32 R10, R15, 0x8, R4 ;  /* 0x000000080f0a7825 */ /* 0x001fc800078e0004 */
[----:B-1----:R-:W-:Y:S02]  /*0190*/  IMAD.WIDE R12, R13, 0x8, R6 ;  /* 0x000000080d0c7825 */ /* 0x002fe400078e0206 */
[----:B------:R-:W2:Y:S04]  /*01a0*/  LDG.E R10, desc[UR4][R10.64] ;  /* 0x000000040a0a7981 */ /* 0x000ea8000c1e1900 */
[----:B------:R-:W2:Y:S02]  /*01b0*/  LDG.E R13, desc[UR4][R12.64] ;  /* 0x000000040c0d7981 */ /* 0x000ea4000c1e1900 */
[----:B--2---:R-:W-:-:S04]  /*01c0*/  ISETP.GE.AND P0, PT, R13, R10, PT ;  /* 0x0000000a0d00720c */ /* 0x004fc80003f06270 */
[----:B------:R-:W-:-:S09]  /*01d0*/  SEL R2, R15, R2, !P0 ;  /* 0x000000020f027207 */ /* 0x000fd20004000000 */
[----:B------:R-:W-:-:S05]  /*01e0*/  @P0 VIADD R9, R15, 0x1 ;  /* 0x000000010f090836 */ /* 0x000fca0000000000 */
[----:B------:R-:W-:-:S13]  /*01f0*/  ISETP.GE.AND P0, PT, R9, R2, PT ;  /* 0x000000020900720c */ /* 0x000fda0003f06270 */
[----:B------:R-:W-:Y:S05]  /*0200*/  @!P0 BRA `(.L_x_495) ;  /* 0xfffffffc00cc8947 */ /* 0x000fea000383ffff */
.L_x_494:
[----:B------:R-:W-:Y:S05]  /*0210*/  BSYNC.RECONVERGENT B0 ;  /* 0x0000000000007941 */ /* 0x000fea0003800200 */
.L_x_493:
[----:B------:R-:W-:Y:S01]  /*0220*/  IMAD.IADD R2, R8, 0x1, -R9 ;  /* 0x0000000108027824 */ /* 0x000fe200078e0a09 */
[----:B------:R-:W-:Y:S01]  /*0230*/  BSSY.RECONVERGENT B0, `(.L_x_496) ;  /* 0x00000bb000007945 */ /* 0x000fe20003800200 */
[----:B------:R-:W-:-:S03]  /*0240*/  IMAD.MOV.U32 R4, RZ, RZ, RZ ;  /* 0x000000ffff047224 */ /* 0x000fc600078e00ff */
[----:B------:R-:W-:-:S13]  /*0250*/  ISETP.GE.AND P0, PT, R2, R3, PT ;  /* 0x000000030200720c */ /* 0x000fda0003f06270 */
[----:B------:R-:W-:Y:S05]  /*0260*/  @P0 BRA `(.L_x_497) ;  /* 0x0000000800dc0947 */ /* 0x000fea0003800000 */
[----:B------:R-:W0:Y:S02]  /*0270*/  LDC.64 R4, c[0x0][0x388] ;  /* 0x0000e200ff047b82 */ /* 0x000e240000000a00 */
[----:B0-----:R-:W-:-:S05]  /*0280*/  IMAD.WIDE R6, R2, 0x8, R4 ;  /* 0x0000000802067825 */ /* 0x001fca00078e0204 */
[----:B------:R0:W5:Y:S01]  /*0290*/  LDG.E R12, desc[UR4][R6.64] ;  /* 0x00000004060c7981 */ /* 0x000162000c1e1900 */
[----:B------:R-:W-:Y:S01]  /*02a0*/  ISETP.GE.AND P0, PT, R9, 0x1, PT ;  /* 0x000000010900780c */ /* 0x000fe20003f06270 */
[----:B------:R-:W-:Y:S04]  /*02b0*/  BSSY.RECONVERGENT B1, `(.L_x_498) ;  /* 0x0000046000017945 */ /* 0x000fe80003800200 */
[----:B------:R-:W-:Y:S01]  /*02c0*/  BSSY.RELIABLE B2, `(.L_x_499) ;  /* 0x000003a000027945 */ /* 0x000fe20003800100 */
[----:B------:R-:W-:Y:S02]  /*02d0*/  IMAD.MOV.U32 R13, RZ, RZ, RZ ;  /* 0x000000ffff0d7224 */ /* 0x000fe400078e00ff */
[----:B------:R-:W-:-:S05]  /*02e0*/  IMAD.MOV.U32 R14, RZ, RZ, RZ ;  /* 0x000000ffff0e7224 */ /* 0x000fca00078e00ff */
[----:B0-----:R-:W-:Y:S05]  /*02f0*/  @!P0 BRA `(.L_x_500) ;  /* 0x0000000000c88947 */ /* 0x001fea0003800000 */
[----:B------:R-:W0:Y:S01]  /*0300*/  LDC.64 R10, c[0x0][0x380] ;  /* 0x0000e000ff0a7b82 */ /* 0x000e220000000a00 */
[----:B------:R-:W-:-:S05]  /*0310*/  IMAD.WIDE.U32 R14, R9, 0x1ff, RZ ;  /* 0x000001ff090e7825 */ /* 0x000fca00078e00ff */
[--C-:B------:R-:W-:Y:S02]  /*0320*/  SHF.R.U64 R18, R14, 0x9, R15.reuse ;  /* 0x000000090e127819 */ /* 0x100fe4000000120f */
[----:B------:R-:W-:Y:S02]  /*0330*/  SHF.R.U32.HI R14, RZ, 0x9, R15 ;  /* 0x00000009ff0e7819 */ /* 0x000fe4000001160f */
[----:B0-----:R-:W-:-:S04]  /*0340*/  LEA R16, P0, R18, R10, 0x3 ;  /* 0x0000000a12107211 */ /* 0x001fc800078018ff */
[----:B------:R-:W-:-:S06]  /*0350*/  LEA.HI.X R17, R18, R11, R14, 0x3, P0 ;  /* 0x0000000b12117211 */ /* 0x000fcc00000f1c0e */
[----:B------:R-:W2:Y:S01]  /*0360*/  LDG.E R17, desc[UR4][R16.64] ;  /* 0x0000000410117981 */ /* 0x000ea2000c1e1900 */
[----:B------:R-:W-:Y:S01]  /*0370*/  VIADD R14, R18, 0x1 ;  /* 0x00000001120e7836 */ /* 0x000fe20000000000 */
[----:B------:R-:W-:Y:S01]  /*0380*/  BSSY.RECONVERGENT B3, `(.L_x_501) ;  /* 0x0000010000037945 */ /* 0x000fe20003800200 */
[----:B--2--5:R-:W-:-:S04]  /*0390*/  ISETP.GE.AND P0, PT, R17, R12, PT ;  /* 0x0000000c1100720c */ /* 0x024fc80003f06270 */
[----:B------:R-:W-:Y:S02]  /*03a0*/  SEL R13, R9, R18, !P0 ;  /* 0x00000012090d7207 */ /* 0x000fe40004000000 */
[----:B------:R-:W-:-:S04]  /*03b0*/  SEL R14, R14, RZ, !P0 ;  /* 0x000000ff0e0e7207 */ /* 0x000fc80004000000 */
[----:B------:R-:W-:-:S13]  /*03c0*/  ISETP.GE.U32.AND P0, PT, R14, R13, PT ;  /* 0x0000000d0e00720c */ /* 0x000fda0003f06070 */
[----:B------:R-:W-:Y:S05]  /*03d0*/  @P0 BRA `(.L_x_502) ;  /* 0x0000000000280947 */ /* 0x000fea0003800000 */
[----:B------:R-:W-:Y:S02]  /*03e0*/  IMAD.MOV.U32 R15, RZ, RZ, RZ ;  /* 0x000000ffff0f7224 */ /* 0x000fe400078e00ff */
[----:B------:R-:W-:-:S05]  /*03f0*/  IMAD.WIDE.U32 R16, R13, 0x7f, R14 ;  /* 0x0000007f0d107825 */ /* 0x000fca00078e000e */
[--C-:B------:R-:W-:Y:S02]  /*0400*/  SHF.R.U64 R18, R16, 0x7, R17.reuse ;  /* 0x0000000710127819 */ /* 0x100fe40000001211 */
[----:B------:R-:W-:Y:S02]  /*0410*/  SHF.R.U32.HI R17, RZ, 0x7, R17 ;  /* 0x00000007ff117819 */ /* 0x000fe40000011611 */
[----:B------:R-:W-:-:S04]  /*0420*/  LEA R16, P0, R18, R10, 0x3 ;  /* 0x0000000a12107211 */ /* 0x000fc800078018ff */
[----:B------:R-:W-:-:S06]  /*0430*/  LEA.HI.X R17, R18, R11, R17, 0x3, P0 ;  /* 0x0000000b12117211 */ /* 0x000fcc00000f1c11 */
[----:B------:R-:W2:Y:S02]  /*0440*/  LDG.E R17, desc[UR4][R16.64] ;  /* 0x0000000410117981 */ /* 0x000ea4000c1e1900 */
[----:B--2---:R-:W-:-:S04]  /*0450*/  ISETP.GE.AND P0, PT, R17, R12, PT ;  /* 0x0000000c1100720c */ /* 0x004fc80003f06270 */
[----:B------:R-:W-:-:S09]  /*0460*/  SEL R13, R13, R18, !P0 ;  /* 0x000000120d0d7207 */ /* 0x000fd20004000000 */
[----:B------:R-:W-:-:S07]  /*0470*/  @!P0 VIADD R14, R18, 0x1 ;  /* 0x00000001120e8836 */ /* 0x000fce0000000000 */
.L_x_502:
[----:B------:R-:W-:Y:S05]  /*0480*/  BSYNC.RECONVERGENT B3 ;  /* 0x0000000000037941 */ /* 0x000fea0003800200 */
.L_x_501:
        /* <DEDUP_REMOVED lines=11> */
[----:B------:R-:W-:-:S05]  /*0540*/  @!P0 VIADD R14, R18, 0x1 ;  /* 0x00000001120e8836 */ /* 0x000fca0000000000 */
[----:B------:R-:W-:-:S13]  /*0550*/  ISETP.GE.U32.AND P0, PT, R14, R13, PT ;  /* 0x0000000d0e00720c */ /* 0x000fda0003f06070 */
[----:B------:R-:W-:Y:S05]  /*0560*/  @P0 BREAK.RELIABLE B2 ;  /* 0x0000000000020942 */ /* 0x000fea0003800100 */
        /* <DEDUP_REMOVED lines=11> */
.L_x_500:
[----:B------:R-:W0:Y:S01]  /*0620*/  LDC.64 R10, c[0x0][0x380] ;  /* 0x0000e000ff0a7b82 */ /* 0x000e220000000a00 */
[----:B------:R-:W-:-:S13]  /*0630*/  ISETP.GE.U32.AND P0, PT, R14, R13, PT ;  /* 0x0000000d0e00720c */ /* 0x000fda0003f06070 */
[----:B------:R-:W-:Y:S05]  /*0640*/  @P0 BREAK.RELIABLE B2 ;  /* 0x0000000000020942 */ /* 0x000fea0003800100 */
[----:B------:R-:W-:Y:S05]  /*0650*/  @P0 BRA `(.L_x_503) ;  /* 0x00000000002c0947 */ /* 0x000fea0003800000 */
[----:B------:R-:W-:Y:S05]  /*0660*/  BSYNC.RELIABLE B2 ;  /* 0x0000000000027941 */ /* 0x000fea0003800100 */
.L_x_499:
[CC--:B------:R-:W-:Y:S02]  /*0670*/  LOP3.LUT R15, R14.reuse, R13.reuse, RZ, 0xc0, !PT ;  /* 0x0000000d0e0f7212 */ /* 0x0c0fe400078ec0ff */
[----:B------:R-:W-:-:S04]  /*0680*/  LOP3.LUT R16, R14, R13, RZ, 0x3c, !PT ;  /* 0x0000000d0e107212 */ /* 0x000fc800078e3cff */
[----:B------:R-:W-:-:S05]  /*0690*/  LEA.HI.SX32 R15, R16, R15, 0x1f ;  /* 0x0000000f100f7211 */ /* 0x000fca00078ffaff */
[----:B0-----:R-:W-:-:S06]  /*06a0*/  IMAD.WIDE R16, R15, 0x8, R10 ;  /* 0x000000080f107825 */ /* 0x001fcc00078e020a */
[----:B------:R-:W2:Y:S02]  /*06b0*/  LDG.E R17, desc[UR4][R16.64] ;  /* 0x0000000410117981 */ /* 0x000ea4000c1e1900 */
[----:B--2--5:R-:W-:-:S04]  /*06c0*/  ISETP.GE.AND P0, PT, R17, R12, PT ;  /* 0x0000000c1100720c */ /* 0x024fc80003f06270 */
[----:B------:R-:W-:-:S09]  /*06d0*/  SEL R13, R13, R15, !P0 ;  /* 0x0000000f0d0d7207 */ /* 0x000fd20004000000 */
[----:B------:R-:W-:-:S05]  /*06e0*/  @!P0 VIADD R14, R15, 0x1 ;  /* 0x000000010f0e8836 */ /* 0x000fca0000000000 */
[----:B------:R-:W-:-:S13]  /*06f0*/  ISETP.GE.AND P0, PT, R14, R13, PT ;  /* 0x0000000d0e00720c */ /* 0x000fda0003f06270 */
[----:B------:R-:W-:Y:S05]  /*0700*/  @!P0 BRA `(.L_x_499) ;  /* 0xfffffffc00d88947 */ /* 0x000fea000383ffff */
.L_x_503:
[----:B------:R-:W-:Y:S05]  /*0710*/  BSYNC.RECONVERGENT B1 ;  /* 0x0000000000017941 */ /* 0x000fea0003800200 */
.L_x_498:
[----:B------:R-:W-:Y:S01]  /*0720*/  ISETP.GE.AND P0, PT, R2, 0x1, PT ;  /* 0x000000010200780c */ /* 0x000fe20003f06270 */
[----:B------:R-:W-:Y:S01]  /*0730*/  BSSY.RECONVERGENT B1, `(.L_x_504) ;  /* 0x000000f000017945 */ /* 0x000fe20003800200 */
[----:B0-----:R-:W-:Y:S02]  /*0740*/  IMAD.MOV.U32 R10, RZ, RZ, RZ ;  /* 0x000000ffff0a7224 */ /* 0x001fe400078e00ff */
[----:B------:R-:W-:-:S09]  /*0750*/  IMAD.MOV.U32 R11, RZ, RZ, R2 ;  /* 0x000000ffff0b7224 */ /* 0x000fd200078e0002 */
[----:B------:R-:W-:Y:S05]  /*0760*/  @!P0 BRA `(.L_x_505) ;  /* 0x00000000002c8947 */ /* 0x000fea0003800000 */
[----:B------:R-:W0:Y:S01]  /*0770*/  LDCU.64 UR6, c[0x0][0x388] ;  /* 0x00007100ff0677ac */ /* 0x000e220008000a00 */
[----:B------:R-:W-:-:S05]  /*0780*/  IMAD.WIDE.U32 R10, R2, 0x1ff, RZ ;  /* 0x000001ff020a7825 */ /* 0x000fca00078e00ff */
[--C-:B------:R-:W-:Y:S02]  /*0790*/  SHF.R.U64 R13, R10, 0x9, R11.reuse ;  /* 0x000000090a0d7819 */ /* 0x100fe4000000120b */
[----:B------:R-:W-:Y:S02]  /*07a0*/  SHF.R.U32.HI R10, RZ, 0x9, R11 ;  /* 0x00000009ff0a7819 */ /* 0x000fe4000001160b */
[----:B0-----:R-:W-:-:S04]  /*07b0*/  LEA R16, P0, R13, UR6, 0x3 ;  /* 0x000000060d107c11 */ /* 0x001fc8000f8018ff */
[----:B------:R-:W-:-:S06]  /*07c0*/  LEA.HI.X R17, R13, UR7, R10, 0x3, P0 ;  /* 0x000000070d117c11 */ /* 0x000fcc00080f1c0a */
[----:B------:R-:W2:Y:S01]  /*07d0*/  LDG.E R17, desc[UR4][R16.64] ;  /* 0x0000000410117981 */ /* 0x000ea2000c1e1900 */
[----:B------:R-:W-:Y:S01]  /*07e0*/  VIADD R10, R13, 0x1 ;  /* 0x000000010d0a7836 */ /* 0x000fe20000000000 */
[----:B--2--5:R-:W-:-:S04]  /*07f0*/  ISETP.GE.AND P0, PT, R17, R12, PT ;  /* 0x0000000c1100720c */ /* 0x024fc80003f06270 */
[----:B------:R-:W-:Y:S02]  /*0800*/  SEL R11, R2, R13, !P0 ;  /* 0x0000000d020b7207 */ /* 0x000fe40004000000 */
[----:B------:R-:W-:-:S07]  /*0810*/  SEL R10, R10, RZ, !P0 ;  /* 0x000000ff0a0a7207 */ /* 0x000fce0004000000 */
.L_x_505:
[----:B------:R-:W-:Y:S05]  /*0820*/  BSYNC.RECONVERGENT B1 ;  /* 0x0000000000017941 */ /* 0x000fea0003800200 */
.L_x_504:
[----:B------:R-:W-:Y:S01]  /*0830*/  ISETP.GE.AND P0, PT, R10, R11, PT ;  /* 0x0000000b0a00720c */ /* 0x000fe20003f06270 */
[----:B------:R-:W-:Y:S04]  /*0840*/  BSSY.RECONVERGENT B1, `(.L_x_506) ;  /* 0x000003a000017945 */ /* 0x000fe80003800200 */
[----:B------:R-:W-:Y:S08]  /*0850*/  BSSY.RELIABLE B2, `(.L_x_507) ;  /* 0x000002e000027945 */ /* 0x000ff00003800100 */
[----:B------:R-:W-:Y:S05]  /*0860*/  @P0 BRA `(.L_x_508) ;  /* 0x0000000000680947 */ /* 0x000fea0003800000 */
[----:B------:R-:W0:Y:S01]  /*0870*/  LDCU.64 UR6, c[0x0][0x388] ;  /* 0x00007100ff0677ac */ /* 0x000e220008000a00 */
[----:B------:R-:W-:Y:S02]  /*0880*/  IMAD.MOV.U32 R16, RZ, RZ, R10 ;  /* 0x000000ffff107224 */ /* 0x000fe400078e000a */
[----:B------:R-:W-:Y:S02]  /*0890*/  IMAD.MOV.U32 R17, RZ, RZ, RZ ;  /* 0x000000ffff117224 */ /* 0x000fe400078e00ff */
[----:B------:R-:W-:-:S05]  /*08a0*/  IMAD.WIDE.U32 R16, R11, 0x7f, R16 ;  /* 0x0000007f0b107825 */ /* 0x000fca00078e0010 */
[--C-:B------:R-:W-:Y:S02]  /*08b0*/  SHF.R.U64 R18, R16, 0x7, R17.reuse ;  /* 0x0000000710127819 */ /* 0x100fe40000001211 */
[----:B------:R-:W-:Y:S02]  /*08c0*/  SHF.R.U32.HI R17, RZ, 0x7, R17 ;  /* 0x00000007ff117819 */ /* 0x000fe40000011611 */
[----:B0-----:R-:W-:-:S04]  /*08d0*/  LEA R16, P0, R18, UR6, 0x3 ;  /* 0x0000000612107c11 */ /* 0x001fc8000f8018ff */
[----:B------:R-:W-:-:S06]  /*08e0*/  LEA.HI.X R17, R18, UR7, R17, 0x3, P0 ;  /* 0x0000000712117c11 */ /* 0x000fcc00080f1c11 */
[----:B------:R-:W2:Y:S02]  /*08f0*/  LDG.E R17, desc[UR4][R16.64] ;  /* 0x0000000410117981 */ /* 0x000ea4000c1e1900 */
[----:B--2--5:R-:W-:-:S04]  /*0900*/  ISETP.GE.AND P0, PT, R17, R12, PT ;  /* 0x0000000c1100720c */ /* 0x024fc80003f06270 */
[----:B------:R-:W-:-:S09]  /*0910*/  SEL R11, R11, R18, !P0 ;  /* 0x000000120b0b7207 */ /* 0x000fd20004000000 */
[----:B------:R-:W-:-:S05]  /*0920*/  @!P0 VIADD R10, R18, 0x1 ;  /* 0x00000001120a8836 */ /* 0x000fca0000000000 */
[----:B------:R-:W-:-:S13]  /*0930*/  ISETP.GE.AND P0, PT, R10, R11, PT ;  /* 0x0000000b0a00720c */ /* 0x000fda0003f06270 */
        /* <DEDUP_REMOVED lines=10> */
[----:B--2---:R-:W-:-:S04]  /*09e0*/  ISETP.GE.AND P0, PT, R17, R12, PT ;  /* 0x0000000c1100720c */ /* 0x004fc80003f06270 */
[----:B------:R-:W-:-:S09]  /*09f0*/  SEL R11, R11, R18, !P0 ;  /* 0x000000120b0b7207 */ /* 0x000fd20004000000 */
[----:B------:R-:W-:-:S07]  /*0a00*/  @!P0 VIADD R10, R18, 0x1 ;  /* 0x00000001120a8836 */ /* 0x000fce0000000000 */
.L_x_508:
[----:B------:R-:W-:-:S13]  /*0a10*/  ISETP.GE.AND P0, PT, R10, R11, PT ;  /* 0x0000000b0a00720c */ /* 0x000fda0003f06270 */
[----:B------:R-:W-:Y:S05]  /*0a20*/  @P0 BREAK.RELIABLE B2 ;  /* 0x0000000000020942 */ /* 0x000fea0003800100 */
        /* <DEDUP_REMOVED lines=12> */
[----:B------:R-:W-:-:S07]  /*0af0*/  @!P0 VIADD R10, R18, 0x1 ;  /* 0x00000001120a8836 */ /* 0x000fce0000000000 */
.L_x_509:
[----:B------:R-:W-:-:S13]  /*0b00*/  ISETP.GE.AND P0, PT, R10, R11, PT ;  /* 0x0000000b0a00720c */ /* 0x000fda0003f06270 */
[----:B------:R-:W-:Y:S05]  /*0b10*/  @P0 BREAK.RELIABLE B2 ;  /* 0x0000000000020942 */ /* 0x000fea0003800100 */
[----:B------:R-:W-:Y:S05]  /*0b20*/  @P0 BRA `(.L_x_510) ;  /* 0x00000000002c0947 */ /* 0x000fea0003800000 */
[----:B------:R-:W-:Y:S05]  /*0b30*/  BSYNC.RELIABLE B2 ;  /* 0x0000000000027941 */ /* 0x000fea0003800100 */
.L_x_507:
[CC--:B------:R-:W-:Y:S02]  /*0b40*/  LOP3.LUT R13, R10.reuse, R11.reuse, RZ, 0xc0, !PT ;  /* 0x0000000b0a0d7212 */ /* 0x0c0fe400078ec0ff */
[----:B------:R-:W-:-:S04]  /*0b50*/  LOP3.LUT R16, R10, R11, RZ, 0x3c, !PT ;  /* 0x0000000b0a107212 */ /* 0x000fc800078e3cff */
[----:B------:R-:W-:-:S05]  /*0b60*/  LEA.HI.SX32 R13, R16, R13, 0x1f ;  /* 0x0000000d100d7211 */ /* 0x000fca00078ffaff */
[----:B------:R-:W-:-:S06]  /*0b70*/  IMAD.WIDE R16, R13, 0x8, R4 ;  /* 0x000000080d107825 */ /* 0x000fcc00078e0204 */
[----:B------:R-:W2:Y:S02]  /*0b80*/  LDG.E R17, desc[UR4][R16.64] ;  /* 0x0000000410117981 */ /* 0x000ea4000c1e1900 */
[----:B--2---:R-:W-:-:S04]  /*0b90*/  ISETP.GE.AND P0, PT, R17, R12, PT ;  /* 0x0000000c1100720c */ /* 0x004fc80003f06270 */
[----:B------:R-:W-:-:S09]  /*0ba0*/  SEL R11, R11, R13, !P0 ;  /* 0x0000000d0b0b7207 */ /* 0x000fd20004000000 */
[----:B------:R-:W-:-:S05]  /*0bb0*/  @!P0 VIADD R10, R13, 0x1 ;  /* 0x000000010d0a8836 */ /* 0x000fca0000000000 */
[----:B------:R-:W-:-:S13]  /*0bc0*/  ISETP.GE.AND P0, PT, R10, R11, PT ;  /* 0x0000000b0a00720c */ /* 0x000fda0003f06270 */
[----:B------:R-:W-:Y:S05]  /*0bd0*/  @!P0 BRA `(.L_x_507) ;  /* 0xfffffffc00d88947 */ /* 0x000fea000383ffff */
.L_x_510:
[----:B------:R-:W-:Y:S05]  /*0be0*/  BSYNC.RECONVERGENT B1 ;  /* 0x0000000000017941 */ /* 0x000fea0003800200 */
.L_x_506:
[----:B------:R-:W-:Y:S01]  /*0bf0*/  IMAD.IADD R11, R2, 0x1, -R10 ;  /* 0x00000001020b7824 */ /* 0x000fe200078e0a0a */
[----:B------:R-:W-:Y:S01]  /*0c00*/  BSSY.RECONVERGENT B1, `(.L_x_511) ;  /* 0x0000015000017945 */ /* 0x000fe20003800200 */
[----:B------:R-:W-:-:S03]  /*0c10*/  IMAD.MOV.U32 R5, RZ, RZ, RZ ;  /* 0x000000ffff057224 */ /* 0x000fc600078e00ff */
[----:B------:R-:W-:-:S04]  /*0c20*/  IADD3 R13, PT, PT, R11, R9, -R14 ;  /* 0x000000090b0d7210 */ /* 0x000fc80007ffe80e */
[----:B------:R-:W-:-:S04]  /*0c30*/  SHF.R.S32.HI R4, RZ, 0x1, R13 ;  /* 0x00000001ff047819 */ /* 0x000fc8000001140d */
[----:B------:R-:W-:-:S04]  /*0c40*/  VIMNMX R16, PT, PT, R11, R4, !PT ;  /* 0x000000040b107248 */ /* 0x000fc80007fe0100 */
[----:B------:R-:W-:-:S04]  /*0c50*/  IADD3 R10, PT, PT, R10, 0x1, R16 ;  /* 0x000000010a0a7810 */ /* 0x000fc80007ffe010 */
[----:B------:R-:W-:-:S05]  /*0c60*/  VIMNMX R3, PT, PT, R10, R3, PT ;  /* 0x000000030a037248 */ /* 0x000fca0003fe0100 */
[----:B------:R-:W-:-:S05]  /*0c70*/  IMAD.IADD R3, R3, 0x1, -R2 ;  /* 0x0000000103037824 */ /* 0x000fca00078e0a02 */
[----:B------:R-:W-:-:S13]  /*0c80*/  ISETP.GE.AND P0, PT, R3, 0x1, PT ;  /* 0x000000010300780c */ /* 0x000fda0003f06270 */
[----:B------:R-:W-:Y:S05]  /*0c90*/  @!P0 BRA `(.L_x_512) ;  /* 0x00000000002c8947 */ /* 0x000fea0003800000 */
[----:B------:R-:W-:Y:S02]  /*0ca0*/  IMAD.MOV.U32 R4, RZ, RZ, R3 ;  /* 0x000000ffff047224 */ /* 0x000fe400078e0003 */
[----:B------:R-:W-:-:S07]  /*0cb0*/  IMAD.MOV.U32 R5, RZ, RZ, RZ ;  /* 0x000000ffff057224 */ /* 0x000fce00078e00ff */
.L_x_513:
[----:B------:R-:W-:-:S05]  /*0cc0*/  IMAD.IADD R2, R5, 0x1, R4 ;  /* 0x0000000105027824 */ /* 0x000fca00078e0204 */
[----:B------:R-:W-:-:S05]  /*0cd0*/  SHF.R.S32.HI R9, RZ, 0x1, R2 ;  /* 0x00000001ff097819 */ /* 0x000fca0000011402 */
[----:B------:R-:W-:-:S06]  /*0ce0*/  IMAD.WIDE R2, R9, 0x8, R6 ;  /* 0x0000000809027825 */ /* 0x000fcc00078e0206 */
[----:B------:R-:W2:Y:S02]  /*0cf0*/  LDG.E R3, desc[UR4][R2.64] ;  /* 0x0000000402037981 */ /* 0x000ea4000c1e1900 */
[----:B--2--5:R-:W-:-:S04]  /*0d00*/  ISETP.GE.AND P0, PT, R12, R3, PT ;  /* 0x000000030c00720c */ /* 0x024fc80003f06270 */
[----:B------:R-:W-:-:S09]  /*0d10*/  SEL R4, R9, R4, !P0 ;  /* 0x0000000409047207 */ /* 0x000fd20004000000 */
[----:B------:R-:W-:-:S05]  /*0d20*/  @P0 VIADD R5, R9, 0x1 ;  /* 0x0000000109050836 */ /* 0x000fca0000000000 */
[----:B------:R-:W-:-:S13]  /*0d30*/  ISETP.GE.AND P0, PT, R5, R4, PT ;  /* 0x000000040500720c */ /* 0x000fda0003f06270 */
[----:B------:R-:W-:Y:S05]  /*0d40*/  @!P0 BRA `(.L_x_513) ;  /* 0xfffffffc00dc8947 */ /* 0x000fea000383ffff */
.L_x_512:
[----:B------:R-:W-:Y:S05]  /*0d50*/  BSYNC.RECONVERGENT B1 ;  /* 0x0000000000017941 */ /* 0x000fea0003800200 */
.L_x_511:
        /* <DEDUP_REMOVED lines=8> */
.L_x_497:
[----:B------:R-:W-:Y:S05]  /*0de0*/  BSYNC.RECONVERGENT B0 ;  /* 0x0000000000007941 */ /* 0x000fea0003800200 */
.L_x_496:
[----:B------:R-:W-:Y:S05]  /*0df0*/  WARPSYNC.ALL ;  /* 0x0000000000007948 */ /* 0x000fea0003800000 */
[----:B------:R-:W0:Y:S01]  /*0e00*/  LDC.64 R2, c[0x0][0x3a0] ;  /* 0x0000e800ff027b82 */ /* 0x000e220000000a00 */
[----:B------:R-:W-:Y:S01]  /*0e10*/  IADD3 R5, PT, PT, R4, R8, -R9 ;  /* 0x0000000804057210 */ /* 0x000fe20007ffe809 */
[----:B0-----:R-:W-:-:S05]  /*0e20*/  IMAD.WIDE R2, R0, 0x8, R2 ;  /* 0x0000000800027825 */ /* 0x001fca00078e0202 */
[----:B------:R-:W-:Y:S04]  /*0e30*/  STG.E desc[UR4][R2.64], R9 ;  /* 0x0000000902007986 */ /* 0x000fe8000c101904 */
[----:B------:R-:W-:Y:S01]  /*0e40*/  STG.E desc[UR4][R2.64+0x4], R5 ;  /* 0x0000040502007986 */ /* 0x000fe2000c101904 */
[----:B------:R-:W-:Y:S05]  /*0e50*/  EXIT ;  /* 0x000000000000794d */ /* 0x000fea0003800000 */
.L_x_514:
        /* <DEDUP_REMOVED lines=10> */
.L_x_533:


//--------------------- .text._ZN6thrust24THRUST_300001_SM_1000_NS8cuda_cub4core6detail13_kernel_agentINS1_16__set_operations9InitAgentIN3cub18CUB_300001_SM_100013ScanTileStateIiLb1EEEiEEJSA_iEEEvDpT0_ --------------------------
	.section	.text._ZN6thrust24THRUST_300001_SM_1000_NS8cuda_cub4core6detail13_kernel_agentINS1_16__set_operations9InitAgentIN3cub18CUB_300001_SM_100013ScanTileStateIiLb1EEEiEEJSA_iEEEvDpT0_,"ax",@progbits
	.align	128
        .global         _ZN6thrust24THRUST_300001_SM_1000_NS8cuda_cub4core6detail13_kernel_agentINS1_16__set_operations9InitAgentIN3cub18CUB_300001_SM_100013ScanTileStateIiLb1EEEiEEJSA_iEEEvDpT0_
        .type           _ZN6thrust24THRUST_300001_SM_1000_NS8cuda_cub4core6detail13_kernel_agentINS1_16__set_operations9InitAgentIN3cub18CUB_300001_SM_100013ScanTileStateIiLb1EEEiEEJSA_iEEEvDpT0_,@function
        .size           _ZN6thrust24THRUST_300001_SM_1000_NS8cuda_cub4core6detail13_kernel_agentINS1_16__set_operations9InitAgentIN3cub18CUB_300001_SM_100013ScanTileStateIiLb1EEEiEEJSA_iEEEvDpT0_,(.L_x_534 - _ZN6thrust24THRUST_300001_SM_1000_NS8cuda_cub4core6detail13_kernel_agentINS1_16__set_operations9InitAgentIN3cub18CUB_300001_SM_100013ScanTileStateIiLb1EEEiEEJSA_iEEEvDpT0_)
        .other          _ZN6thrust24THRUST_300001_SM_1000_NS8cuda_cub4core6detail13_kernel_agentINS1_16__set_operations9InitAgentIN3cub18CUB_300001_SM_100013ScanTileStateIiLb1EEEiEEJSA_iEEEvDpT0_,@"STO_CUDA_ENTRY STV_DEFAULT"
_ZN6thrust24THRUST_300001_SM_1000_NS8cuda_cub4core6detail13_kernel_agentINS1_16__set_operations9InitAgentIN3cub18CUB_300001_SM_100013ScanTileStateIiLb1EEEiEEJSA_iEEEvDpT0_:
.text._ZN6thrust24THRUST_300001_SM_1000_NS8cuda_cub4core6detail13_kernel_agentINS1_16__set_operations9InitAgentIN3cub18CUB_300001_SM_100013ScanTileStateIiLb1EEEiEEJSA_iEEEvDpT0_:
[----:B------:R-:W-:Y:S01]  /*0000*/  LDC R1, c[0x0][0x37c] ;  /* 0x0000df00ff017b82 */ /* 0x000fe20000000800 */
[----:B------:R-:W0:Y:S07]  /*0010*/  S2R R0, SR_TID.X ;  /* 0x0000000000007919 */ /* 0x000e2e0000002100 */
[----:B------:R-:W1:Y:S01]  /*0020*/  S2UR UR6, SR_CTAID.X ;  /* 0x00000000000679c3 */ /* 0x000e620000002500 */
[----:B------:R-:W2:Y:S07]  /*0030*/  LDCU UR4, c[0x0][0x388] ;  /* 0x00007100ff0477ac */ /* 0x000eae0008000800 */
[----:B------:R-:W1:Y:S01]  /*0040*/  LDC R5, c[0x0][0x360] ;  /* 0x0000d800ff057b82 */ /* 0x000e620000000800 */
[----:B0-----:R-:W-:Y:S01]  /*0050*/  ISETP.GT.U32.AND P0, PT, R0, 0x1f, PT ;  /* 0x0000001f0000780c */ /* 0x001fe20003f04070 */
[----:B-1----:R-:W-:-:S03]  /*0060*/  IMAD R5, R5, UR6, R0 ;  /* 0x0000000605057c24 */ /* 0x002fc6000f8e0200 */
[----:B------:R-:W-:Y:S02]  /*0070*/  ISETP.NE.OR P0, PT, RZ, UR6, P0 ;  /* 0x00000006ff007c0c */ /* 0x000fe40008705670 */
[----:B--2---:R-:W-:Y:S01]  /*0080*/  ISETP.GE.AND P1, PT, R5, UR4, PT ;  /* 0x0000000405007c0c */ /* 0x004fe2000bf26270 */
[----:B------:R-:W0:-:S12]  /*0090*/  LDCU.64 UR4, c[0x0][0x358] ;  /* 0x00006b00ff0477ac */ /* 0x000e180008000a00 */
[----:B------:R-:W1:Y:S01]  /*00a0*/  @!P1 LDC.64 R2, c[0x0][0x380] ;  /* 0x0000e000ff029b82 */ /* 0x000e620000000a00 */
[----:B------:R-:W-:Y:S01]  /*00b0*/  @!P1 MOV R4, 0x63 ;  /* 0x0000006300049802 */ /* 0x000fe20000000f00 */
[----:B-1----:R-:W-:-:S04]  /*00c0*/  @!P1 IMAD.WIDE R2, R5, 0x8, R2 ;  /* 0x0000000805029825 */ /* 0x002fc800078e0202 */
[----:B------:R-:W-:-:S05]  /*00d0*/  HFMA2 R5, -RZ, RZ, 0, 0 ;  /* 0x00000000ff057431 */ /* 0x000fca00000001ff */
[----:B0-----:R0:W-:Y:S01]  /*00e0*/  @!P1 STG.E.64 desc[UR4][R2.64+0x100], R4 ;  /* 0x0001000402009986 */ /* 0x0011e2000c101b04 */
[----:B------:R-:W-:Y:S05]  /*00f0*/  @P0 EXIT ;  /* 0x000000000000094d */ /* 0x000fea0003800000 */
[----:B0-----:R-:W0:Y:S02]  /*0100*/  LDC.64 R2, c[0x0][0x380] ;  /* 0x0000e000ff027b82 */ /* 0x001e240000000a00 */
[----:B0-----:R-:W-:-:S05]  /*0110*/  IMAD.WIDE.U32 R2, R0, 0x8, R2 ;  /* 0x0000000800027825 */ /* 0x001fca00078e0002 */
[----:B------:R-:W-:Y:S01]  /*0120*/  STG.E.64 desc[UR4][R2.64], RZ ;  /* 0x000000ff02007986 */ /* 0x000fe2000c101b04 */
[----:B------:R-:W-:Y:S05]  /*0130*/  EXIT ;  /* 0x000000000000794d */ /* 0x000fea0003800000 */
.L_x_515:
        /* <DEDUP_REMOVED lines=12> */
.L_x_534:


//--------------------- .text._Z5mergePmPlmmS_    --------------------------
	.section	.text._Z5mergePmPlmmS_,"ax",@progbits
	.align	128
        .global         _Z5mergePmPlmmS_
        .type           _Z5mergePmPlmmS_,@function
        .size           _Z5mergePmPlmmS_,(.L_x_535 - _Z5mergePmPlmmS_)
        .other          _Z5mergePmPlmmS_,@"STO_CUDA_ENTRY STV_DEFAULT"
_Z5mergePmPlmmS_:
.text._Z5mergePmPlmmS_:
[----:B------:R-:W-:Y:S01]  /*0000*/  LDC R1, c[0x0][0x37c] ;  /* 0x0000df00ff017b82 */ /* 0x000fe20000000800 */
[----:B------:R-:W0:Y:S01]  /*0010*/  LDCU UR6, c[0x0][0x390] ;  /* 0x00007200ff0677ac */ /* 0x000e220008000800 */
[----:B------:R-:W1:Y:S01]  /*0020*/  S2R R0, SR_TID.X ;  /* 0x0000000000007919 */ /* 0x000e620000002100 */
[----:B------:R-:W-:Y:S01]  /*0030*/  BSSY.RECONVERGENT B0, `(.L_x_516) ;  /* 0x0000038000007945 */ /* 0x000fe20003800200 */
[----:B------:R-:W2:Y:S01]  /*0040*/  LDCU UR7, c[0x0][0x398] ;  /* 0x00007300ff0777ac */ /* 0x000ea20008000800 */
[----:B0-----:R-:W-:Y:S02]  /*0050*/  USHF.R.S32.HI UR4, URZ, 0x1f, UR6 ;  /* 0x0000001fff047899 */ /* 0x001fe40008011406 */
[----:B--2---:R-:W-:Y:S02]  /*0060*/  USHF.R.S32.HI UR5, URZ, 0x1f, UR7 ;  /* 0x0000001fff057899 */ /* 0x004fe40008011407 */
[----:B------:R-:W-:Y:S02]  /*0070*/  ULEA.HI UR4, UR4, UR6, URZ, 0x3 ;  /* 0x0000000604047291 */ /* 0x000fe4000f8f18ff */
[----:B------:R-:W-:-:S02]  /*0080*/  ULEA.HI UR5, UR5, UR7, URZ, 0x3 ;  /* 0x0000000705057291 */ /* 0x000fc4000f8f18ff */
[----:B------:R-:W-:Y:S02]  /*0090*/  USHF.R.S32.HI UR4, URZ, 0x3, UR4 ;  /* 0x00000003ff047899 */ /* 0x000fe40008011404 */
[----:B------:R-:W-:Y:S01]  /*00a0*/  USHF.R.S32.HI UR5, URZ, 0x3, UR5 ;  /* 0x00000003ff057899 */ /* 0x000fe20008011405 */
[----:B------:R-:W0:Y:S03]  /*00b0*/  LDCU.64 UR6, c[0x0][0x358] ;  /* 0x00006b00ff0677ac */ /* 0x000e260008000a00 */
[C---:B-1----:R-:W-:Y:S02]  /*00c0*/  IMAD R9, R0.reuse, UR4, RZ ;  /* 0x0000000400097c24 */ /* 0x042fe4000f8e02ff */
[----:B------:R-:W-:Y:S02]  /*00d0*/  IMAD R0, R0, UR5, RZ ;  /* 0x0000000500007c24 */ /* 0x000fe4000f8e02ff */
[----:B------:R-:W-:-:S02]  /*00e0*/  VIADD R2, R9, UR4 ;  /* 0x0000000409027c36 */ /* 0x000fc40008000000 */
[----:B------:R-:W-:-:S03]  /*00f0*/  VIADD R3, R0, UR5 ;  /* 0x0000000500037c36 */ /* 0x000fc60008000000 */
[----:B------:R-:W-:Y:S02]  /*0100*/  ISETP.GE.AND P1, PT, R9, R2, PT ;  /* 0x000000020900720c */ /* 0x000fe40003f26270 */
[----:B------:R-:W-:-:S13]  /*0110*/  ISETP.GE.AND P0, PT, R0, R3, PT ;  /* 0x000000030000720c */ /* 0x000fda0003f06270 */
[----:B0-----:R-:W-:Y:S05]  /*0120*/  @P0 BRA P1, `(.L_x_517) ;  /* 0x0000000000a00947 */ /* 0x001fea0000800000 */
[----:B------:R-:W0:Y:S01]  /*0130*/  LDC.64 R4, c[0x0][0x380] ;  /* 0x0000e000ff047b82 */ /* 0x000e220000000a00 */
[----:B------:R-:W-:-:S07]  /*0140*/  CS2R R18, SRZ ;  /* 0x0000000000127805 */ /* 0x000fce000001ff00 */
[----:B------:R-:W1:Y:S02]  /*0150*/  LDC.64 R6, c[0x0][0x388] ;  /* 0x0000e200ff067b82 */ /* 0x000e640000000a00 */
.L_x_522:
[----:B0-----:R-:W-:-:S05]  /*0160*/  IMAD.WIDE R10, R9, 0x8, R4 ;  /* 0x00000008090a7825 */ /* 0x001fca00078e0204 */
[----:B------:R-:W2:Y:S01]  /*0170*/  LDG.E.64 R14, desc[UR6][R10.64] ;  /* 0x000000060a0e7981 */ /* 0x000ea2000c1e1b00 */
[----:B------:R-:W-:Y:S01]  /*0180*/  BSSY.RECONVERGENT B1, `(.L_x_518) ;  /* 0x000001f000017945 */ /* 0x000fe20003800200 */
[----:B--2---:R-:W-:-:S04]  /*0190*/  ISETP.NE.U32.AND P0, PT, R14, R18, PT ;  /* 0x000000120e00720c */ /* 0x004fc80003f05070 */
[----:B------:R-:W-:-:S13]  /*01a0*/  ISETP.NE.AND.EX P0, PT, R15, R19, PT, P0 ;  /* 0x000000130f00720c */ /* 0x000fda0003f05300 */
[----:B------:R-:W-:Y:S05]  /*01b0*/  @!P0 BRA `(.L_x_519) ;  /* 0x0000000000148947 */ /* 0x000fea0003800000 */
[----:B-1----:R-:W-:-:S05]  /*01c0*/  IMAD.WIDE R16, R0, 0x8, R6 ;  /* 0x0000000800107825 */ /* 0x002fca00078e0206 */
[----:B------:R-:W2:Y:S02]  /*01d0*/  LDG.E.64 R12, desc[UR6][R16.64] ;  /* 0x00000006100c7981 */ /* 0x000ea4000c1e1b00 */
[----:B--2---:R-:W-:-:S04]  /*01e0*/  ISETP.NE.U32.AND P1, PT, R12, R18, PT ;  /* 0x000000120c00720c */ /* 0x004fc80003f25070 */
[----:B------:R-:W-:-:S13]  /*01f0*/  ISETP.NE.AND.EX P1, PT, R13, R19, PT, P1 ;  /* 0x000000130d00720c */ /* 0x000fda0003f25310 */
[----:B------:R-:W-:Y:S05]  /*0200*/  @P1 BRA `(.L_x_520) ;  /* 0x0000000000241947 */ /* 0x000fea0003800000 */
.L_x_519:
[----:B------:R-:W-:Y:S01]  /*0210*/  ISETP.NE.U32.AND P1, PT, R14, R18, PT ;  /* 0x000000120e00720c */ /* 0x000fe20003f25070 */
[----:B------:R-:W-:Y:S02]  /*0220*/  VIADD R8, R9, 0x1 ;  /* 0x0000000109087836 */ /* 0x000fe40000000000 */
[----:B------:R-:W-:Y:S01]  /*0230*/  VIADD R10, R0, 0x1 ;  /* 0x00000001000a7836 */ /* 0x000fe20000000000 */
[----:B------:R-:W-:Y:S01]  /*0240*/  ISETP.NE.AND.EX P1, PT, R15, R19, PT, P1 ;  /* 0x000000130f00720c */ /* 0x000fe20003f25310 */
[----:B------:R-:W-:-:S04]  /*0250*/  @P0 IMAD.MOV R8, RZ, RZ, R9 ;  /* 0x000000ffff080224 */ /* 0x000fc800078e0209 */
[----:B------:R-:W-:-:S08]  /*0260*/  IMAD.MOV.U32 R9, RZ, RZ, R8 ;  /* 0x000000ffff097224 */ /* 0x000fd000078e0008 */
[----:B------:R-:W-:-:S04]  /*0270*/  @!P1 IMAD.MOV R10, RZ, RZ, R0 ;  /* 0x000000ffff0a9224 */ /* 0x000fc800078e0200 */
[----:B------:R-:W-:Y:S01]  /*0280*/  IMAD.MOV.U32 R0, RZ, RZ, R10 ;  /* 0x000000ffff007224 */ /* 0x000fe200078e000a */
[----:B------:R-:W-:Y:S06]  /*0290*/  BRA `(.L_x_521) ;  /* 0x0000000000347947 */ /* 0x000fec0003800000 */
.L_x_520:
[----:B------:R-:W0:Y:S02]  /*02a0*/  LDC.64 R12, c[0x0][0x3a0] ;  /* 0x0000e800ff0c7b82 */ /* 0x000e240000000a00 */
[----:B0-----:R-:W2:Y:S02]  /*02b0*/  LDG.E.64 R14, desc[UR6][R12.64] ;  /* 0x000000060c0e7981 */ /* 0x001ea4000c1e1b00 */
[----:B--2---:R-:W-:-:S05]  /*02c0*/  IADD3 R14, P0, PT, R14, 0x1, RZ ;  /* 0x000000010e0e7810 */ /* 0x004fca0007f1e0ff */
[----:B------:R-:W-:-:S05]  /*02d0*/  IMAD.X R15, RZ, RZ, R15, P0 ;  /* 0x000000ffff0f7224 */ /* 0x000fca00000e060f */
[----:B------:R0:W-:Y:S04]  /*02e0*/  STG.E.64 desc[UR6][R12.64], R14 ;  /* 0x0000000e0c007986 */ /* 0x0001e8000c101b06 */
[----:B------:R-:W2:Y:S04]  /*02f0*/  LDG.E.64 R16, desc[UR6][R16.64] ;  /* 0x0000000610107981 */ /* 0x000ea8000c1e1b00 */
[----:B------:R-:W2:Y:S02]  /*0300*/  LDG.E.64 R18, desc[UR6][R10.64] ;  /* 0x000000060a127981 */ /* 0x000ea4000c1e1b00 */
[----:B--2---:R-:W-:-:S04]  /*0310*/  ISETP.GE.U32.AND P0, PT, R18, R16, PT ;  /* 0x000000101200720c */ /* 0x004fc80003f06070 */
[----:B------:R-:W-:-:S13]  /*0320*/  ISETP.GE.U32.AND.EX P0, PT, R19, R17, PT, P0 ;  /* 0x000000111300720c */ /* 0x000fda0003f06100 */
[----:B------:R-:W-:Y:S02]  /*0330*/  @P0 IMAD.MOV.U32 R18, RZ, RZ, R16 ;  /* 0x000000ffff120224 */ /* 0x000fe400078e0010 */
[----:B------:R-:W-:Y:S02]  /*0340*/  @P0 IMAD.MOV.U32 R19, RZ, RZ, R17 ;  /* 0x000000ffff130224 */ /* 0x000fe400078e0011 */
[----:B------:R-:W-:Y:S02]  /*0350*/  @!P0 VIADD R9, R9, 0x1 ;  /* 0x0000000109098836 */ /* 0x000fe40000000000 */
[----:B0-----:R-:W-:-:S07]  /*0360*/  @P0 VIADD R0, R0, 0x1 ;  /* 0x0000000100000836 */ /* 0x001fce0000000000 */
.L_x_521:
[----:B------:R-:W-:Y:S05]  /*0370*/  BSYNC.RECONVERGENT B1 ;  /* 0x0000000000017941 */ /* 0x000fea0003800200 */
.L_x_518:
[----:B------:R-:W-:-:S04]  /*0380*/  ISETP.GE.AND P0, PT, R0, R3, PT ;  /* 0x000000030000720c */ /* 0x000fc80003f06270 */
[----:B------:R-:W-:-:S13]  /*0390*/  ISETP.LT.OR P0, PT, R9, R2, !P0 ;  /* 0x000000020900720c */ /* 0x000fda0004701670 */
[----:B------:R-:W-:Y:S05]  /*03a0*/  @P0 BRA `(.L_x_522) ;  /* 0xfffffffc006c0947 */ /* 0x000fea000383ffff */
.L_x_517:
[----:B------:R-:W-:Y:S05]  /*03b0*/  BSYNC.RECONVERGENT B0 ;  /* 0x0000000000007941 */ /* 0x000fea0003800200 */
.L_x_516:
[----:B------:R-:W-:Y:S01]  /*03c0*/  ISETP.GE.AND P1, PT, R9, R2, PT ;  /* 0x000000020900720c */ /* 0x000fe20003f26270 */
[----:B------:R-:W-:Y:S01]  /*03d0*/  BSSY.RECONVERGENT B0, `(.L_x_523) ;  /* 0x000000a000007945 */ /* 0x000fe20003800200 */
[----:B------:R-:W-:-:S11]  /*03e0*/  ISETP.GE.AND P0, PT, R0, R3, PT ;  /* 0x000000030000720c */ /* 0x000fd60003f06270 */
[----:B------:R-:W-:Y:S05]  /*03f0*/  @P1 BRA `(.L_x_524) ;  /* 0x00000000001c1947 */ /* 0x000fea0003800000 */
[----:B-1----:R-:W0:Y:S02]  /*0400*/  LDC.64 R6, c[0x0][0x3a0] ;  /* 0x0000e800ff067b82 */ /* 0x002e240000000a00 */
[----:B0-----:R-:W2:Y:S01]  /*0410*/  LDG.E.64 R4, desc[UR6][R6.64] ;  /* 0x0000000606047981 */ /* 0x001ea2000c1e1b00 */
[----:B------:R-:W-:-:S05]  /*0420*/  LOP3.LUT R9, RZ, R9, RZ, 0x33, !PT ;  /* 0x00000009ff097212 */ /* 0x000fca00078e33ff */
[----:B------:R-:W-:-:S05]  /*0430*/  IMAD.IADD R9, R2, 0x1, R9 ;  /* 0x0000000102097824 */ /* 0x000fca00078e0209 */
[----:B--2---:R-:W-:-:S04]  /*0440*/  IADD3 R4, P1, P2, R4, 0x1, R9 ;  /* 0x0000000104047810 */ /* 0x004fc80007a3e009 */
[----:B------:R-:W-:-:S05]  /*0450*/  IADD3.X R5, PT, PT, R5, RZ, RZ, P1, P2 ;  /* 0x000000ff05057210 */ /* 0x000fca0000fe44ff */
[----:B------:R0:W-:Y:S04]  /*0460*/  STG.E.64 desc[UR6][R6.64], R4 ;  /* 0x0000000406007986 */ /* 0x0001e8000c101b06 */
.L_x_524:
[----:B------:R-:W-:Y:S05]  /*0470*/  BSYNC.RECONVERGENT B0 ;  /* 0x0000000000007941 */ /* 0x000fea0003800200 */
.L_x_523:
[----:B------:R-:W-:Y:S05]  /*0480*/  @P0 EXIT ;  /* 0x000000000000094d */ /* 0x000fea0003800000 */
[----:B01----:R-:W0:Y:S02]  /*0490*/  LDC.64 R6, c[0x0][0x3a0] ;  /* 0x0000e800ff067b82 */ /* 0x003e240000000a00 */
[----:B0-----:R-:W2:Y:S01]  /*04a0*/  LDG.E.64 R4, desc[UR6][R6.64] ;  /* 0x0000000606047981 */ /* 0x001ea2000c1e1b00 */
[----:B------:R-:W-:-:S05]  /*04b0*/  LOP3.LUT R0, RZ, R0, RZ, 0x33, !PT ;  /* 0x00000000ff007212 */ /* 0x000fca00078e33ff */
[----:B------:R-:W-:-:S05]  /*04c0*/  IMAD.IADD R3, R3, 0x1, R0 ;  /* 0x0000000103037824 */ /* 0x000fca00078e0200 */
[----:B--2---:R-:W-:-:S04]  /*04d0*/  IADD3 R2, P0, P1, R4, 0x1, R3 ;  /* 0x0000000104027810 */ /* 0x004fc8000791e003 */
[----:B------:R-:W-:-:S05]  /*04e0*/  IADD3.X R3, PT, PT, R5, RZ, RZ, P0, P1 ;  /* 0x000000ff05037210 */ /* 0x000fca00007e24ff */
[----:B------:R-:W-:Y:S01]  /*04f0*/  STG.E.64 desc[UR6][R6.64], R2 ;  /* 0x0000000206007986 */ /* 0x000fe2000c101b06 */
[----:B------:R-:W-:Y:S05]  /*0500*/  EXIT ;  /* 0x000000000000794d */ /* 0x000fea0003800000 */
.L_x_525:
        /* <DEDUP_REMOVED lines=15> */
.L_x_535:


//--------------------- .nv.shared._ZN3cub18CUB_300001_SM_10006detail9transform16transform_kernelINS2_10policy_hubILb1EN4cuda3std3__45tupleIJN6thrust24THRUST_300001_SM_1000_NS10device_ptrImEEEEEE10policy1000ElNS7_10__identityENSB_IlEEJPmEEEvT0_iT1_T2_DpNS2_10kernel_argIT3_EE --------------------------
	.section	.nv.shared._ZN3cub18CUB_300001_SM_10006detail9transform16transform_kernelINS2_10policy_hubILb1EN4cuda3std3__45tupleIJN6thrust24THRUST_300001_SM_1000_NS10device_ptrImEEEEEE10policy1000ElNS7_10__identityENSB_IlEEJPmEEEvT0_iT1_T2_DpNS2_10kernel_argIT3_EE,"aw",@nobits
	.sectionflags	@""
	.align	16
	.zero		1024


//--------------------- .nv.shared.reserved.0     --------------------------
	.section	.nv.shared.reserved.0,"aw",@nobits
	.weak		__nv_reservedSMEM_offset_0_alias
	.size		__nv_reservedSMEM_offset_0_alias, 0, 64
	.other		__nv_reservedSMEM_offset_0_alias,@"STO_CUDA_RESERVED_SHARED STV_DEFAULT"
__nv_reservedSMEM_offset_0_alias:
	.zero		0
	.zero		64


//--------------------- .nv.global                --------------------------
	.section	.nv.global,"aw",@nobits
.nv.global:
	.type		_ZN34_INTERNAL_f803dd9d_4_k_cu_1a4ebf196thrust24THRUST_300001_SM_1000_NS12placeholders2_8E,@object
	.size		_ZN34_INTERNAL_f803dd9d_4_k_cu_1a4ebf196thrust24THRUST_300001_SM_1000_NS12placeholders2_8E,(_ZN34_INTERNAL_f803dd9d_4_k_cu_1a4ebf194cuda3std3__436_GLOBAL__N__f803dd9d_4_k_cu_1a4ebf196ignoreE - _ZN34_INTERNAL_f803dd9d_4_k_cu_1a4ebf196thrust24THRUST_300001_SM_1000_NS12placeholders2_8E)
_ZN34_INTERNAL_f803dd9d_4_k_cu_1a4ebf196thrust24THRUST_300001_SM_1000_NS12placeholders2_8E:
	.zero		1
	.type		_ZN34_INTERNAL_f803dd9d_4_k_cu_1a4ebf194cuda3std3__436_GLOBAL__N__f803dd9d_4_k_cu_1a4ebf196ignoreE,@object
	.size		_ZN34_INTERNAL_f803dd9d_4_k_cu_1a4ebf194cuda3std3__436_GLOBAL__N__f803dd9d_4_k_cu_1a4ebf196ignoreE,(_ZN34_INTERNAL_f803dd9d_4_k_cu_1a4ebf194cuda3std6ranges3__45__cpo4dataE - _ZN34_INTERNAL_f803dd9d_4_k_cu_1a4ebf194cuda3std3__436_GLOBAL__N__f803dd9d_4_k_cu_1a4ebf196ignoreE)
_ZN34_INTERNAL_f803dd9d_4_k_cu_1a4ebf194cuda3std3__436_GLOBAL__N__f803dd9d_4_k_cu_1a4ebf196ignoreE:
	.zero		1
	.type		_ZN34_INTERNAL_f803dd9d_4_k_cu_1a4ebf194cuda3std6ranges3__45__cpo4dataE,@object
	.size		_ZN34_INTERNAL_f803dd9d_4_k_cu_1a4ebf194cuda3std6ranges3__45__cpo4dataE,(_ZN34_INTERNAL_f803dd9d_4_k_cu_1a4ebf196thrust24THRUST_300001_SM_1000_NS6system3cpp3parE - _ZN34_INTERNAL_f803dd9d_4_k_cu_1a4ebf194cuda3std6ranges3__45__cpo4dataE)
_ZN34_INTERNAL_f803dd9d_4_k_cu_1a4ebf194cuda3std6ranges3__45__cpo4dataE:
	.zero		1
	.type		_ZN34_INTERNAL_f803dd9d_4_k_cu_1a4ebf196thrust24THRUST_300001_SM_1000_NS6system3cpp3parE,@object
	.size		_ZN34_INTERNAL_f803dd9d_4_k_cu_1a4ebf196thrust24THRUST_300001_SM_1000_NS6system3cpp3parE,(_ZN34_INTERNAL_f803dd9d_4_k_cu_1a4ebf194cuda3std3__45__cpo5beginE - _ZN34_INTERNAL_f803dd9d_4_k_cu_1a4ebf196thrust24THRUST_300001_SM_1000_NS6system3cpp3parE)
_ZN34_INTERNAL_f803dd9d_4_k_cu_1a4ebf196thrust24THRUST_300001_SM_1000_NS6system3cpp3parE:
	.zero		1
	.type		_ZN34_INTERNAL_f803dd9d_4_k_cu_1a4ebf194cuda3std3__45__cpo5beginE,@object
	.size		_ZN34_INTERNAL_f803dd9d_4_k_cu_1a4ebf194cuda3std3__45__cpo5beginE,(_ZN34_INTERNAL_f803dd9d_4_k_cu_1a4ebf194cuda3std6ranges3__45__cpo5beginE - _ZN34_INTERNAL_f803dd9d_4_k_cu_1a4ebf194cuda3std3__45__cpo5beginE)
_ZN34_INTERNAL_f803dd9d_4_k_cu_1a4ebf194cuda3std3__45__cpo5beginE:
	.zero		1
	.type		_ZN34_INTERNAL_f803dd9d_4_k_cu_1a4ebf194cuda3std6ranges3__45__cpo5beginE,@object
	.size		_ZN34_INTERNAL_f803dd9d_4_k_cu_1a4ebf194cuda3std6ranges3__45__cpo5beginE,(_ZN34_INTERNAL_f803dd9d_4_k_cu_1a4ebf196thrust24THRUST_300001_SM_1000_NS6deviceE - _ZN34_INTERNAL_f803dd9d_4_k_cu_1a4ebf194cuda3std6ranges3__45__cpo5beginE)
_ZN34_INTERNAL_f803dd9d_4_k_cu_1a4ebf194cuda3std6ranges3__45__cpo5beginE:
	.zero		1
	.type		_ZN34_INTERNAL_f803dd9d_4_k_cu_1a4ebf196thrust24THRUST_300001_SM_1000_NS6deviceE,@object
	.size		_ZN34_INTERNAL_f803dd9d_4_k_cu_1a4ebf196thrust24THRUST_300001_SM_1000_NS6deviceE,(_ZN34_INTERNAL_f803dd9d_4_k_cu_1a4ebf194cuda3std3__47nulloptE - _ZN34_INTERNAL_f803dd9d_4_k_cu_1a4ebf196thrust24THRUST_300001_SM_1000_NS6deviceE)
_ZN34_INTERNAL_f803dd9d_4_k_cu_1a4ebf196thrust24THRUST_300001_SM_1000_NS6deviceE:
	.zero		1
	.type		_ZN34_INTERNAL_f803dd9d_4_k_cu_1a4ebf194cuda3std3__47nulloptE,@object
	.size		_ZN34_INTERNAL_f803dd9d_4_k_cu_1a4ebf194cuda3std3__47nulloptE,(_ZN34_INTERNAL_f803dd9d_4_k_cu_1a4ebf194cuda3std6ranges3__45__cpo8distanceE - _ZN34_INTERNAL_f803dd9d_4_k_cu_1a4ebf194cuda3std3__47nulloptE)
_ZN34_INTERNAL_f803dd9d_4_k_cu_1a4ebf194cuda3std3__47nulloptE:
	.zero		1
	.type		_ZN34_INTERNAL_f803dd9d_4_k_cu_1a4ebf194cuda3std6ranges3__45__cpo8distanceE,@object
	.size		_ZN34_INTERNAL_f803dd9d_4_k_cu_1a4ebf194cuda3std6ranges3__45__cpo8distanceE,(_ZN34_INTERNAL_f803dd9d_4_k_cu_1a4ebf196thrust24THRUST_300001_SM_1000_NS12placeholders2_4E - _ZN34_INTERNAL_f803dd9d_4_k_cu_1a4ebf194cuda3std6ranges3__45__cpo8distanceE)
_ZN34_INTERNAL_f803dd9d_4_k_cu_1a4ebf194cuda3std6ranges3__45__cpo8distanceE:
	.zero		1
	.type		_ZN34_INTERNAL_f803dd9d_4_k_cu_1a4ebf196thrust24THRUST_300001_SM_1000_NS12placeholders2_4E,@object
	.size		_ZN34_INTERNAL_f803dd9d_4_k_cu_1a4ebf196thrust24THRUST_300001_SM_1000_NS12placeholders2_4E,(_ZN34_INTERNAL_f803dd9d_4_k_cu_1a4ebf194cuda3std3__45__cpo6rbeginE - _ZN34_INTERNAL_f803dd9d_4_k_cu_1a4ebf196thrust24THRUST_300001_SM_1000_NS12placeholders2_4E)
_ZN34_INTERNAL_f803dd9d_4_k_cu_1a4ebf196thrust24THRUST_300001_SM_1000_NS12placeholders2_4E:
	.zero		1
	.type		_ZN34_INTERNAL_f803dd9d_4_k_cu_1a4ebf194cuda3std3__45__cpo6rbeginE,@object
	.size		_ZN34_INTERNAL_f803dd9d_4_k_cu_1a4ebf194cuda3std3__45__cpo6rbeginE,(_ZN34_INTERNAL_f803dd9d_4_k_cu_1a4ebf194cuda3std6ranges3__45__cpo7advanceE - _ZN34_INTERNAL_f803dd9d_4_k_cu_1a4ebf194cuda3std3__45__cpo6rbeginE)
_ZN34_INTERNAL_f803dd9d_4_k_cu_1a4ebf194cuda3std3__45__cpo6rbeginE:
	.zero		1
	.type		_ZN34_INTERNAL_f803dd9d_4_k_cu_1a4ebf194cuda3std6ranges3__45__cpo7advanceE,@object
	.size		_ZN34_INTERNAL_f803dd9d_4_k_cu_1a4ebf194cuda3std6ranges3__45__cpo7advanceE,(_ZN34_INTERNAL_f803dd9d_4_k_cu_1a4ebf196thrust24THRUST_300001_SM_1000_NS12placeholders3_10E - _ZN34_INTERNAL_f803dd9d_4_k_cu_1a4ebf194cuda3std6ranges3__45__cpo7advanceE)
_ZN34_INTERNAL_f803dd9d_4_k_cu_1a4ebf194cuda3std6ranges3__45__cpo7advanceE:
	.zero		1
	.type		_ZN34_INTERNAL_f803dd9d_4_k_cu_1a4ebf196thrust24THRUST_300001_SM_1000_NS12placeholders3_10E,@object
	.size		_ZN34_INTERNAL_f803dd9d_4_k_cu_1a4ebf196thrust24THRUST_300001_SM_1000_NS12placeholders3_10E,(_ZN34_INTERNAL_f803dd9d_4_k_cu_1a4ebf194cuda3std3__48in_placeE - _ZN34_INTERNAL_f803dd9d_4_k_cu_1a4ebf196thrust24THRUST_300001_SM_1000_NS12placeholders3_10E)
_ZN34_INTERNAL_f803dd9d_4_k_cu_1a4ebf196thrust24THRUST_300001_SM_1000_NS12placeholders3_10E:
	.zero		1
	.type		_ZN34_INTERNAL_f803dd9d_4_k_cu_1a4ebf194cuda3std3__48in_placeE,@object
	.size		_ZN34_INTERNAL_f803dd9d_4_k_cu_1a4ebf194cuda3std3__48in_placeE,(_ZN34_INTERNAL_f803dd9d_4_k_cu_1a4ebf194cuda3std6ranges3__45__cpo4sizeE - _ZN34_INTERNAL_f803dd9d_4_k_cu_1a4ebf194cuda3std3__48in_placeE)
_ZN34_INTERNAL_f803dd9d_4_k_cu_1a4ebf194cuda3std3__48in_placeE:
	.zero		1
	.type		_ZN34_INTERNAL_f803dd9d_4_k_cu_1a4ebf194cuda3std6ranges3__45__cpo4sizeE,@object
	.size		_ZN34_INTERNAL_f803dd9d_4_k_cu_1a4ebf194cuda3std6ranges3__45__cpo4sizeE,(_ZN34_INTERNAL_f803dd9d_4_k_cu_1a4ebf196thrust24THRUST_300001_SM_1000_NS12placeholders2_2E - _ZN34_INTERNAL_f803dd9d_4_k_cu_1a4ebf194cuda3std6ranges3__45__cpo4sizeE)
_ZN34_INTERNAL_f803dd9d_4_k_cu_1a4ebf194cuda3std6ranges3__45__cpo4sizeE:
	.zero		1
	.type		_ZN34_INTERNAL_f803dd9d_4_k_cu_1a4ebf196thrust24THRUST_300001_SM_1000_NS12placeholders2_2E,@object
	.size		_ZN34_INTERNAL_f803dd9d_4_k_cu_1a4ebf196thrust24THRUST_300001_SM_1000_NS12placeholders2_2E,(_ZN34_INTERNAL_f803dd9d_4_k_cu_1a4ebf194cuda3std3__45__cpo6cbeginE - _ZN34_INTERNAL_f803dd9d_4_k_cu_1a4ebf196thrust24THRUST_300001_SM_1000_NS12placeholders2_2E)
_ZN34_INTERNAL_f803dd9d_4_k_cu_1a4ebf196thrust24THRUST_300001_SM_1000_NS12placeholders2_2E:
	.zero		1
	.type		_ZN34_INTERNAL_f803dd9d_4_k_cu_1a4ebf194cuda3std3__45__cpo6cbeginE,@object
	.size		_ZN34_INTERNAL_f803dd9d_4_k_cu_1a4ebf194cuda3std3__45__cpo6cbeginE,(_ZN34_INTERNAL_f803dd9d_4_k_cu_1a4ebf194cuda3std6ranges3__45__cpo6cbeginE - _ZN34_INTERNAL_f803dd9d_4_k_cu_1a4ebf194cuda3std3__45__cpo6cbeginE)
_ZN34_INTERNAL_f803dd9d_4_k_cu_1a4ebf194cuda3std3__45__cpo6cbeginE:
	.zero		1
	.type		_ZN34_INTERNAL_f803dd9d_4_k_cu_1a4ebf194cuda3std6ranges3__45__cpo6cbeginE,@object
	.size		_ZN34_INTERNAL_f803dd9d_4_k_cu_1a4ebf194cuda3std6ranges3__45__cpo6cbeginE,(_ZN34_INTERNAL_f803dd9d_4_k_cu_1a4ebf196thrust24THRUST_300001_SM_1000_NS12placeholders2_6E - _ZN34_INTERNAL_f803dd9d_4_k_cu_1a4ebf194cuda3std6ranges3__45__cpo6cbeginE)
_ZN34_INTERNAL_f803dd9d_4_k_cu_1a4ebf194cuda3std6ranges3__45__cpo6cbeginE:
	.zero		1
	.type		_ZN34_INTERNAL_f803dd9d_4_k_cu_1a4ebf196thrust24THRUST_300001_SM_1000_NS12placeholders2_6E,@object
	.size		_ZN34_INTERNAL_f803dd9d_4_k_cu_1a4ebf196thrust24THRUST_300001_SM_1000_NS12placeholders2_6E,(_ZN34_INTERNAL_f803dd9d_4_k_cu_1a4ebf194cuda3std3__45__cpo7crbeginE - _ZN34_INTERNAL_f803dd9d_4_k_cu_1a4ebf196thrust24THRUST_300001_SM_1000_NS12placeholders2_6E)
_ZN34_INTERNAL_f803dd9d_4_k_cu_1a4ebf196thrust24THRUST_300001_SM_1000_NS12placeholders2_6E:
	.zero		1
	.type		_ZN34_INTERNAL_f803dd9d_4_k_cu_1a4ebf194cuda3std3__45__cpo7crbeginE,@object
	.size		_ZN34_INTERNAL_f803dd9d_4_k_cu_1a4ebf194cuda3std3__45__cpo7crbeginE,(_ZN34_INTERNAL_f803dd9d_4_k_cu_1a4ebf194cuda3std6ranges3__45__cpo4nextE - _ZN34_INTERNAL_f803dd9d_4_k_cu_1a4ebf194cuda3std3__45__cpo7crbeginE)
_ZN34_INTERNAL_f803dd9d_4_k_cu_1a4ebf194cuda3std3__45__cpo7crbeginE:
	.zero		1
	.type		_ZN34_INTERNAL_f803dd9d_4_k_cu_1a4ebf194cuda3std6ranges3__45__cpo4nextE,@object
	.size		_ZN34_INTERNAL_f803dd9d_4_k_cu_1a4ebf194cuda3std6ranges3__45__cpo4nextE,(_ZN34_INTERNAL_f803dd9d_4_k_cu_1a4ebf194cuda3std6ranges3__45__cpo4swapE - _ZN34_INTERNAL_f803dd9d_4_k_cu_1a4ebf194cuda3std6ranges3__45__cpo4nextE)
_ZN34_INTERNAL_f803dd9d_4_k_cu_1a4ebf194cuda3std6ranges3__45__cpo4nextE:
	.zero		1
	.type		_ZN34_INTERNAL_f803dd9d_4_k_cu_1a4ebf194cuda3std6ranges3__45__cpo4swapE,@object
	.size		_ZN34_INTERNAL_f803dd9d_4_k_cu_1a4ebf194cuda3std6ranges3__45__cpo4swapE,(_ZN34_INTERNAL_f803dd9d_4_k_cu_1a4ebf196thrust24THRUST_300001_SM_1000_NS8cuda_cub10par_nosyncE - _ZN34_INTERNAL_f803dd9d_4_k_cu_1a4ebf194cuda3std6ranges3__45__cpo4swapE)
_ZN34_INTERNAL_f803dd9d_4_k_cu_1a4ebf194cuda3std6ranges3__45__cpo4swapE:
	.zero		1
	.type		_ZN34_INTERNAL_f803dd9d_4_k_cu_1a4ebf196thrust24THRUST_300001_SM_1000_NS8cuda_cub10par_nosyncE,@object
	.size		_ZN34_INTERNAL_f803dd9d_4_k_cu_1a4ebf196thrust24THRUST_300001_SM_1000_NS8cuda_cub10par_nosyncE,(_ZN34_INTERNAL_f803dd9d_4_k_cu_1a4ebf196thrust24THRUST_300001_SM_1000_NS3seqE - _ZN34_INTERNAL_f803dd9d_4_k_cu_1a4ebf196thrust24THRUST_300001_SM_1000_NS8cuda_cub10par_nosyncE)
_ZN34_INTERNAL_f803dd9d_4_k_cu_1a4ebf196thrust24THRUST_300001_SM_1000_NS8cuda_cub10par_nosyncE:
	.zero		1
	.type		_ZN34_INTERNAL_f803dd9d_4_k_cu_1a4ebf196thrust24THRUST_300001_SM_1000_NS3seqE,@object
	.size		_ZN34_INTERNAL_f803dd9d_4_k_cu_1a4ebf196thrust24THRUST_300001_SM_1000_NS3seqE,(_ZN34_INTERNAL_f803dd9d_4_k_cu_1a4ebf194cuda3std3__420unreachable_sentinelE - _ZN34_INTERNAL_f803dd9d_4_k_cu_1a4ebf196thrust24THRUST_300001_SM_1000_NS3seqE)
_ZN34_INTERNAL_f803dd9d_4_k_cu_1a4ebf196thrust24THRUST_300001_SM_1000_NS3seqE:
	.zero		1
	.type		_ZN34_INTERNAL_f803dd9d_4_k_cu_1a4ebf194cuda3std3__420unreachable_sentinelE,@object
	.size		_ZN34_INTERNAL_f803dd9d_4_k_cu_1a4ebf194cuda3std3__420unreachable_sentinelE,(_ZN34_INTERNAL_f803dd9d_4_k_cu_1a4ebf194cuda3std6ranges3__45__cpo5ssizeE - _ZN34_INTERNAL_f803dd9d_4_k_cu_1a4ebf194cuda3std3__420unreachable_sentinelE)
_ZN34_INTERNAL_f803dd9d_4_k_cu_1a4ebf194cuda3std3__420unreachable_sentinelE:
	.zero		1
	.type		_ZN34_INTERNAL_f803dd9d_4_k_cu_1a4ebf194cuda3std6ranges3__45__cpo5ssizeE,@object
	.size		_ZN34_INTERNAL_f803dd9d_4_k_cu_1a4ebf194cuda3std6ranges3__45__cpo5ssizeE,(_ZN34_INTERNAL_f803dd9d_4_k_cu_1a4ebf196thrust24THRUST_300001_SM_1000_NS12placeholders2_3E - _ZN34_INTERNAL_f803dd9d_4_k_cu_1a4ebf194cuda3std6ranges3__45__cpo5ssizeE)
_ZN34_INTERNAL_f803dd9d_4_k_cu_1a4ebf194cuda3std6ranges3__45__cpo5ssizeE:
	.zero		1
	.type		_ZN34_INTERNAL_f803dd9d_4_k_cu_1a4ebf196thrust24THRUST_300001_SM_1000_NS12placeholders2_3E,@object
	.size		_ZN34_INTERNAL_f803dd9d_4_k_cu_1a4ebf196thrust24THRUST_300001_SM_1000_NS12placeholders2_3E,(_ZN34_INTERNAL_f803dd9d_4_k_cu_1a4ebf194cuda3std3__45__cpo4cendE - _ZN34_INTERNAL_f803dd9d_4_k_cu_1a4ebf196thrust24THRUST_300001_SM_1000_NS12placeholders2_3E)
_ZN34_INTERNAL_f803dd9d_4_k_cu_1a4ebf196thrust24THRUST_300001_SM_1000_NS12placeholders2_3E:
	.zero		1
	.type		_ZN34_INTERNAL_f803dd9d_4_k_cu_1a4ebf194cuda3std3__45__cpo4cendE,@object
	.size		_ZN34_INTERNAL_f803dd9d_4_k_cu_1a4ebf194cuda3std3__45__cpo4cendE,(_ZN34_INTERNAL_f803dd9d_4_k_cu_1a4ebf194cuda3std6ranges3__45__cpo4cendE - _ZN34_INTERNAL_f803dd9d_4_k_cu_1a4ebf194cuda3std3__45__cpo4cendE)
_ZN34_INTERNAL_f803dd9d_4_k_cu_1a4ebf194cuda3std3__45__cpo4cendE:
	.zero		1
	.type		_ZN34_INTERNAL_f803dd9d_4_k_cu_1a4ebf194cuda3std6ranges3__45__cpo4cendE,@object
	.size		_ZN34_INTERNAL_f803dd9d_4_k_cu_1a4ebf194cuda3std6ranges3__45__cpo4cendE,(_ZN34_INTERNAL_f803dd9d_4_k_cu_1a4ebf196thrust24THRUST_300001_SM_1000_NS12placeholders2_7E - _ZN34_INTERNAL_f803dd9d_4_k_cu_1a4ebf194cuda3std6ranges3__45__cpo4cendE)
_ZN34_INTERNAL_f803dd9d_4_k_cu_1a4ebf194cuda3std6ranges3__45__cpo4cendE:
	.zero		1
	.type		_ZN34_INTERNAL_f803dd9d_4_k_cu_1a4ebf196thrust24THRUST_300001_SM_1000_NS12placeholders2_7E,@object
	.size		_ZN34_INTERNAL_f803dd9d_4_k_cu_1a4ebf196thrust24THRUST_300001_SM_1000_NS12placeholders2_7E,(_ZN34_INTERNAL_f803dd9d_4_k_cu_1a4ebf194cuda3std3__45__cpo5crendE - _ZN34_INTERNAL_f803dd9d_4_k_cu_1a4ebf196thrust24THRUST_300001_SM_1000_NS12placeholders2_7E)
_ZN34_INTERNAL_f803dd9d_4_k_cu_1a4ebf196thrust24THRUST_300001_SM_1000_NS12placeholders2_7E:
	.zero		1
	.type		_ZN34_INTERNAL_f803dd9d_4_k_cu_1a4ebf194cuda3std3__45__cpo5crendE,@object
	.size		_ZN34_INTERNAL_f803dd9d_4_k_cu_1a4ebf194cuda3std3__45__cpo5crendE,(_ZN34_INTERNAL_f803dd9d_4_k_cu_1a4ebf194cuda3std6ranges3__45__cpo4prevE - _ZN34_INTERNAL_f803dd9d_4_k_cu_1a4ebf194cuda3std3__45__cpo5crendE)
_ZN34_INTERNAL_f803dd9d_4_k_cu_1a4ebf194cuda3std3__45__cpo5crendE:
	.zero		1
	.type		_ZN34_INTERNAL_f803dd9d_4_k_cu_1a4ebf194cuda3std6ranges3__45__cpo4prevE,@object
	.size		_ZN34_INTERNAL_f803dd9d_4_k_cu_1a4ebf194cuda3std6ranges3__45__cpo4prevE,(_ZN34_INTERNAL_f803dd9d_4_k_cu_1a4ebf194cuda3std6ranges3__45__cpo9iter_moveE - _ZN34_INTERNAL_f803dd9d_4_k_cu_1a4ebf194cuda3std6ranges3__45__cpo4prevE)
_ZN34_INTERNAL_f803dd9d_4_k_cu_1a4ebf194cuda3std6ranges3__45__cpo4prevE:
	.zero		1
	.type		_ZN34_INTERNAL_f803dd9d_4_k_cu_1a4ebf194cuda3std6ranges3__45__cpo9iter_moveE,@object
	.size		_ZN34_INTERNAL_f803dd9d_4_k_cu_1a4ebf194cuda3std6ranges3__45__cpo9iter_moveE,(_ZN34_INTERNAL_f803dd9d_4_k_cu_1a4ebf196thrust24THRUST_300001_SM_1000_NS6system6detail10sequential3seqE - _ZN34_INTERNAL_f803dd9d_4_k_cu_1a4ebf194cuda3std6ranges3__45__cpo9iter_moveE)
_ZN34_INTERNAL_f803dd9d_4_k_cu_1a4ebf194cuda3std6ranges3__45__cpo9iter_moveE:
	.zero		1
	.type		_ZN34_INTERNAL_f803dd9d_4_k_cu_1a4ebf196thrust24THRUST_300001_SM_1000_NS6system6detail10sequential3seqE,@object
	.size		_ZN34_INTERNAL_f803dd9d_4_k_cu_1a4ebf196thrust24THRUST_300001_SM_1000_NS6system6detail10sequential3seqE,(_ZN34_INTERNAL_f803dd9d_4_k_cu_1a4ebf196thrust24THRUST_300001_SM_1000_NS12placeholders2_9E - _ZN34_INTERNAL_f803dd9d_4_k_cu_1a4ebf196thrust24THRUST_300001_SM_1000_NS6system6detail10sequential3seqE)
_ZN34_INTERNAL_f803dd9d_4_k_cu_1a4ebf196thrust24THRUST_300001_SM_1000_NS6system6detail10sequential3seqE:
	.zero		1
	.type		_ZN34_INTERNAL_f803dd9d_4_k_cu_1a4ebf196thrust24THRUST_300001_SM_1000_NS12placeholders2_9E,@object
	.size		_ZN34_INTERNAL_f803dd9d_4_k_cu_1a4ebf196thrust24THRUST_300001_SM_1000_NS12placeholders2_9E,(_ZN34_INTERNAL_f803dd9d_4_k_cu_1a4ebf194cuda3std3__419piecewise_constructE - _ZN34_INTERNAL_f803dd9d_4_k_cu_1a4ebf196thrust24THRUST_300001_SM_1000_NS12placeholders2_9E)
_ZN34_INTERNAL_f803dd9d_4_k_cu_1a4ebf196thrust24THRUST_300001_SM_1000_NS12placeholders2_9E:
	.zero		1
	.type		_ZN34_INTERNAL_f803dd9d_4_k_cu_1a4ebf194cuda3std3__419piecewise_constructE,@object
	.size		_ZN34_INTERNAL_f803dd9d_4_k_cu_1a4ebf194cuda3std3__419piecewise_constructE,(_ZN34_INTERNAL_f803dd9d_4_k_cu_1a4ebf194cuda3std6ranges3__45__cpo5cdataE - _ZN34_INTERNAL_f803dd9d_4_k_cu_1a4ebf194cuda3std3__419piecewise_constructE)
_ZN34_INTERNAL_f803dd9d_4_k_cu_1a4ebf194cuda3std3__419piecewise_constructE:
	.zero		1
	.type		_ZN34_INTERNAL_f803dd9d_4_k_cu_1a4ebf194cuda3std6ranges3__45__cpo5cdataE,@object
	.size		_ZN34_INTERNAL_f803dd9d_4_k_cu_1a4ebf194cuda3std6ranges3__45__cpo5cdataE,(_ZN34_INTERNAL_f803dd9d_4_k_cu_1a4ebf196thrust24THRUST_300001_SM_1000_NS12placeholders2_1E - _ZN34_INTERNAL_f803dd9d_4_k_cu_1a4ebf194cuda3std6ranges3__45__cpo5cdataE)
_ZN34_INTERNAL_f803dd9d_4_k_cu_1a4ebf194cuda3std6ranges3__45__cpo5cdataE:
	.zero		1
	.type		_ZN34_INTERNAL_f803dd9d_4_k_cu_1a4ebf196thrust24THRUST_300001_SM_1000_NS12placeholders2_1E,@object
	.size		_ZN34_INTERNAL_f803dd9d_4_k_cu_1a4ebf196thrust24THRUST_300001_SM_1000_NS12placeholders2_1E,(_ZN34_INTERNAL_f803dd9d_4_k_cu_1a4ebf194cuda3std3__45__cpo3endE - _ZN34_INTERNAL_f803dd9d_4_k_cu_1a4ebf196thrust24THRUST_300001_SM_1000_NS12placeholders2_1E)
_ZN34_INTERNAL_f803dd9d_4_k_cu_1a4ebf196thrust24THRUST_300001_SM_1000_NS12placeholders2_1E:
	.zero		1
	.type		_ZN34_INTERNAL_f803dd9d_4_k_cu_1a4ebf194cuda3std3__45__cpo3endE,@object
	.size		_ZN34_INTERNAL_f803dd9d_4_k_cu_1a4ebf194cuda3std3__45__cpo3endE,(_ZN34_INTERNAL_f803dd9d_4_k_cu_1a4ebf194cuda3std6ranges3__45__cpo3endE - _ZN34_INTERNAL_f803dd9d_4_k_cu_1a4ebf194cuda3std3__45__cpo3endE)
_ZN34_INTERNAL_f803dd9d_4_k_cu_1a4ebf194cuda3std3__45__cpo3endE:
	.zero		1
	.type		_ZN34_INTERNAL_f803dd9d_4_k_cu_1a4ebf194cuda3std6ranges3__45__cpo3endE,@object
	.size		_ZN34_INTERNAL_f803dd9d_4_k_cu_1a4ebf194cuda3std6ranges3__45__cpo3endE,(_ZN34_INTERNAL_f803dd9d_4_k_cu_1a4ebf196thrust24THRUST_300001_SM_1000_NS12placeholders2_5E - _ZN34_INTERNAL_f803dd9d_4_k_cu_1a4ebf194cuda3std6ranges3__45__cpo3endE)
_ZN34_INTERNAL_f803dd9d_4_k_cu_1a4ebf194cuda3std6ranges3__45__cpo3endE:
	.zero		1
	.type		_ZN34_INTERNAL_f803dd9d_4_k_cu_1a4ebf196thrust24THRUST_300001_SM_1000_NS12placeholders2_5E,@object
	.size		_ZN34_INTERNAL_f803dd9d_4_k_cu_1a4ebf196thrust24THRUST_300001_SM_1000_NS12placeholders2_5E,(_ZN34_INTERNAL_f803dd9d_4_k_cu_1a4ebf194cuda3std3__45__cpo4rendE - _ZN34_INTERNAL_f803dd9d_4_k_cu_1a4ebf196thrust24THRUST_300001_SM_1000_NS12placeholders2_5E)
_ZN34_INTERNAL_f803dd9d_4_k_cu_1a4ebf196thrust24THRUST_300001_SM_1000_NS12placeholders2_5E:
	.zero		1
	.type		_ZN34_INTERNAL_f803dd9d_4_k_cu_1a4ebf194cuda3std3__45__cpo4rendE,@object
	.size		_ZN34_INTERNAL_f803dd9d_4_k_cu_1a4ebf194cuda3std3__45__cpo4rendE,(_ZN34_INTERNAL_f803dd9d_4_k_cu_1a4ebf194cuda3std6ranges3__45__cpo9iter_swapE - _ZN34_INTERNAL_f803dd9d_4_k_cu_1a4ebf194cuda3std3__45__cpo4rendE)
_ZN34_INTERNAL_f803dd9d_4_k_cu_1a4ebf194cuda3std3__45__cpo4rendE:
	.zero		1
	.type		_ZN34_INTERNAL_f803dd9d_4_k_cu_1a4ebf194cuda3std6ranges3__45__cpo9iter_swapE,@object
	.size		_ZN34_INTERNAL_f803dd9d_4_k_cu_1a4ebf194cuda3std6ranges3__45__cpo9iter_swapE,(_ZN34_INTERNAL_f803dd9d_4_k_cu_1a4ebf194cuda3std3__48unexpectE - _ZN34_INTERNAL_f803dd9d_4_k_cu_1a4ebf194cuda3std6ranges3__45__cpo9iter_swapE)
_ZN34_INTERNAL_f803dd9d_4_k_cu_1a4ebf194cuda3std6ranges3__45__cpo9iter_swapE:
	.zero		1
	.type		_ZN34_INTERNAL_f803dd9d_4_k_cu_1a4ebf194cuda3std3__48unexpectE,@object
	.size		_ZN34_INTERNAL_f803dd9d_4_k_cu_1a4ebf194cuda3std3__48unexpectE,(_ZN34_INTERNAL_f803dd9d_4_k_cu_1a4ebf196thrust24THRUST_300001_SM_1000_NS8cuda_cub3parE - _ZN34_INTERNAL_f803dd9d_4_k_cu_1a4ebf194cuda3std3__48unexpectE)
_ZN34_INTERNAL_f803dd9d_4_k_cu_1a4ebf194cuda3std3__48unexpectE:
	.zero		1
	.type		_ZN34_INTERNAL_f803dd9d_4_k_cu_1a4ebf196thrust24THRUST_300001_SM_1000_NS8cuda_cub3parE,@object
	.size		_ZN34_INTERNAL_f803dd9d_4_k_cu_1a4ebf196thrust24THRUST_300001_SM_1000_NS8cuda_cub3parE,(.L_29 - _ZN34_INTERNAL_f803dd9d_4_k_cu_1a4ebf196thrust24THRUST_300001_SM_1000_NS8cuda_cub3parE)
_ZN34_INTERNAL_f803dd9d_4_k_cu_1a4ebf196thrust24THRUST_300001_SM_1000_NS8cuda_cub3parE:
	.zero		1
.L_29:


//--------------------- .nv.shared._ZN3cub18CUB_300001_SM_10006detail9transform16transform_kernelINS2_10policy_hubILb1EN4cuda3std3__45tupleIJN6thrust24THRUST_300001_SM_1000_NS10device_ptrImEEEEEE10policy1000EiNS7_10__identityENSB_IlEEJPmEEEvT0_iT1_T2_DpNS2_10kernel_argIT3_EE --------------------------
	.section	.nv.shared._ZN3cub18CUB_300001_SM_10006detail9transform16transform_kernelINS2_10policy_hubILb1EN4cuda3std3__45tupleIJN6thrust24THRUST_300001_SM_1000_NS10device_ptrImEEEEEE10policy1000EiNS7_10__identityENSB_IlEEJPmEEEvT0_iT1_T2_DpNS2_10kernel_argIT3_EE,"aw",@nobits
	.sectionflags	@""
	.align	16
	.zero		1024


//--------------------- .nv.shared._ZN3cub18CUB_300001_SM_10006detail11EmptyKernelIvEEvv --------------------------
	.section	.nv.shared._ZN3cub18CUB_300001_SM_10006detail11EmptyKernelIvEEvv,"aw",@nobits
	.sectionflags	@""
	.align	16
	.zero		1024


//--------------------- .nv.shared._ZN6thrust24THRUST_300001_SM_1000_NS8cuda_cub4core6detail13_kernel_agentINS1_16__set_operations10SetOpAgentINS0_10device_ptrImEES8_PmS9_NS7_IlEES9_lN4cuda3std3__44lessIiEENS5_23serial_set_intersectionENSD_17integral_constantIbLb0EEEEEJS8_S8_S9_S9_llSA_S9_SF_SG_PNSD_4pairIllEES9_N3cub18CUB_300001_SM_100013ScanTileStateIlLb1EEEEEEvDpT0_ --------------------------
	.section	.nv.shared._ZN6thrust24THRUST_300001_SM_1000_NS8cuda_cub4core6detail13_kernel_agentINS1_16__set_operations10SetOpAgentINS0_10device_ptrImEES8_PmS9_NS7_IlEES9_lN4cuda3std3__44lessIiEENS5_23serial_set_intersectionENSD_17integral_constantIbLb0EEEEEJS8_S8_S9_S9_llSA_S9_SF_SG_PNSD_4pairIllEES9_N3cub18CUB_300001_SM_100013ScanTileStateIlLb1EEEEEEvDpT0_,"aw",@nobits
	.sectionflags	@""
	.align	16
	.zero		1024


//--------------------- .nv.shared._ZN6thrust24THRUST_300001_SM_1000_NS8cuda_cub4core6detail13_kernel_agentINS1_16__set_operations14PartitionAgentINS0_10device_ptrImEES8_lN4cuda3std3__44lessIiEEEEJS8_S8_lllPNSB_4pairIllEESD_iEEEvDpT0_ --------------------------
	.section	.nv.shared._ZN6thrust24THRUST_300001_SM_1000_NS8cuda_cub4core6detail13_kernel_agentINS1_16__set_operations14PartitionAgentINS0_10device_ptrImEES8_lN4cuda3std3__44lessIiEEEEJS8_S8_lllPNSB_4pairIllEESD_iEEEvDpT0_,"aw",@nobits
	.sectionflags	@""
	.align	16
	.zero		1024


//--------------------- .nv.shared._ZN6thrust24THRUST_300001_SM_1000_NS8cuda_cub4core6detail13_kernel_agentINS1_16__set_operations9InitAgentIN3cub18CUB_300001_SM_100013ScanTileStateIlLb1EEElEEJSA_lEEEvDpT0_ --------------------------
	.section	.nv.shared._ZN6thrust24THRUST_300001_SM_1000_NS8cuda_cub4core6detail13_kernel_agentINS1_16__set_operations9InitAgentIN3cub18CUB_300001_SM_100013ScanTileStateIlLb1EEElEEJSA_lEEEvDpT0_,"aw",@nobits
	.sectionflags	@""
	.align	16
	.zero		1024


//--------------------- .nv.shared._ZN6thrust24THRUST_300001_SM_1000_NS8cuda_cub4core6detail13_kernel_agentINS1_16__set_operations10SetOpAgentINS0_10device_ptrImEES8_PmS9_NS7_IlEES9_iN4cuda3std3__44lessIiEENS5_23serial_set_intersectionENSD_17integral_constantIbLb0EEEEEJS8_S8_S9_S9_iiSA_S9_SF_SG_PNSD_4pairIiiEES9_N3cub18CUB_300001_SM_100013ScanTileStateIiLb1EEEEEEvDpT0_ --------------------------
	.section	.nv.shared._ZN6thrust24THRUST_300001_SM_1000_NS8cuda_cub4core6detail13_kernel_agentINS1_16__set_operations10SetOpAgentINS0_10device_ptrImEES8_PmS9_NS7_IlEES9_iN4cuda3std3__44lessIiEENS5_23serial_set_intersectionENSD_17integral_constantIbLb0EEEEEJS8_S8_S9_S9_iiSA_S9_SF_SG_PNSD_4pairIiiEES9_N3cub18CUB_300001_SM_100013ScanTileStateIiLb1EEEEEEvDpT0_,"aw",@nobits
	.sectionflags	@""
	.align	16
	.zero		1024


//--------------------- .nv.shared._ZN6thrust24THRUST_300001_SM_1000_NS8cuda_cub4core6detail13_kernel_agentINS1_16__set_operations14PartitionAgentINS0_10device_ptrImEES8_iN4cuda3std3__44lessIiEEEEJS8_S8_iiiPNSB_4pairIiiEESD_iEEEvDpT0_ --------------------------
	.section	.nv.shared._ZN6thrust24THRUST_300001_SM_1000_NS8cuda_cub4core6detail13_kernel_agentINS1_16__set_operations14PartitionAgentINS0_10device_ptrImEES8_iN4cuda3std3__44lessIiEEEEJS8_S8_iiiPNSB_4pairIiiEESD_iEEEvDpT0_,"aw",@nobits
	.sectionflags	@""
	.align	16
	.zero		1024


//--------------------- .nv.shared._ZN6thrust24THRUST_300001_SM_1000_NS8cuda_cub4core6detail13_kernel_agentINS1_16__set_operations9InitAgentIN3cub18CUB_300001_SM_100013ScanTileStateIiLb1EEEiEEJSA_iEEEvDpT0_ --------------------------
	.section	.nv.shared._ZN6thrust24THRUST_300001_SM_1000_NS8cuda_cub4core6detail13_kernel_agentINS1_16__set_operations9InitAgentIN3cub18CUB_300001_SM_100013ScanTileStateIiLb1EEEiEEJSA_iEEEvDpT0_,"aw",@nobits
	.sectionflags	@""
	.align	16
	.zero		1024


//--------------------- .nv.shared._Z5mergePmPlmmS_ --------------------------
	.section	.nv.shared._Z5mergePmPlmmS_,"aw",@nobits
	.sectionflags	@""
	.align	16
	.zero		1024


//--------------------- .nv.constant0._ZN3cub18CUB_300001_SM_10006detail9transform16transform_kernelINS2_10policy_hubILb1EN4cuda3std3__45tupleIJN6thrust24THRUST_300001_SM_1000_NS10device_ptrImEEEEEE10policy1000ElNS7_10__identityENSB_IlEEJPmEEEvT0_iT1_T2_DpNS2_10kernel_argIT3_EE --------------------------
	.section	.nv.constant0._ZN3cub18CUB_300001_SM_10006detail9transform16transform_kernelINS2_10policy_hubILb1EN4cuda3std3__45tupleIJN6thrust24THRUST_300001_SM_1000_NS10device_ptrImEEEEEE10policy1000ElNS7_10__identityENSB_IlEEJPmEEEvT0_iT1_T2_DpNS2_10kernel_argIT3_EE,"a",@progbits
	.sectionflags	@""
	.align	4
.nv.constant0._ZN3cub18CUB_300001_SM_10006detail9transform16transform_kernelINS2_10policy_hubILb1EN4cuda3std3__45tupleIJN6thrust24THRUST_300001_SM_1000_NS10device_ptrImEEEEEE10policy1000ElNS7_10__identityENSB_IlEEJPmEEEvT0_iT1_T2_DpNS2_10kernel_argIT3_EE:
	.zero		936


//--------------------- .nv.constant0._ZN3cub18CUB_300001_SM_10006detail9transform16transform_kernelINS2_10policy_hubILb1EN4cuda3std3__45tupleIJN6thrust24THRUST_300001_SM_1000_NS10device_ptrImEEEEEE10policy1000EiNS7_10__identityENSB_IlEEJPmEEEvT0_iT1_T2_DpNS2_10kernel_argIT3_EE --------------------------
	.section	.nv.constant0._ZN3cub18CUB_300001_SM_10006detail9transform16transform_kernelINS2_10policy_hubILb1EN4cuda3std3__45tupleIJN6thrust24THRUST_300001_SM_1000_NS10device_ptrImEEEEEE10policy1000EiNS7_10__identityENSB_IlEEJPmEEEvT0_iT1_T2_DpNS2_10kernel_argIT3_EE,"a",@progbits
	.sectionflags	@""
	.align	4
.nv.constant0._ZN3cub18CUB_300001_SM_10006detail9transform16transform_kernelINS2_10policy_hubILb1EN4cuda3std3__45tupleIJN6thrust24THRUST_300001_SM_1000_NS10device_ptrImEEEEEE10policy1000EiNS7_10__identityENSB_IlEEJPmEEEvT0_iT1_T2_DpNS2_10kernel_argIT3_EE:
	.zero		936


//--------------------- .nv.constant0._ZN3cub18CUB_300001_SM_10006detail11EmptyKernelIvEEvv --------------------------
	.section	.nv.constant0._ZN3cub18CUB_300001_SM_10006detail11EmptyKernelIvEEvv,"a",@progbits
	.sectionflags	@""
	.align	4
.nv.constant0._ZN3cub18CUB_300001_SM_10006detail11EmptyKernelIvEEvv:
	.zero		896


//--------------------- .nv.constant0._ZN6thrust24THRUST_300001_SM_1000_NS8cuda_cub4core6detail13_kernel_agentINS1_16__set_operations10SetOpAgentINS0_10device_ptrImEES8_PmS9_NS7_IlEES9_lN4cuda3std3__44lessIiEENS5_23serial_set_intersectionENSD_17integral_constantIbLb0EEEEEJS8_S8_S9_S9_llSA_S9_SF_SG_PNSD_4pairIllEES9_N3cub18CUB_300001_SM_100013ScanTileStateIlLb1EEEEEEvDpT0_ --------------------------
	.section	.nv.constant0._ZN6thrust24THRUST_300001_SM_1000_NS8cuda_cub4core6detail13_kernel_agentINS1_16__set_operations10SetOpAgentINS0_10device_ptrImEES8_PmS9_NS7_IlEES9_lN4cuda3std3__44lessIiEENS5_23serial_set_intersectionENSD_17integral_constantIbLb0EEEEEJS8_S8_S9_S9_llSA_S9_SF_SG_PNSD_4pairIllEES9_N3cub18CUB_300001_SM_100013ScanTileStateIlLb1EEEEEEvDpT0_,"a",@progbits
	.sectionflags	@""
	.align	4
.nv.constant0._ZN6thrust24THRUST_300001_SM_1000_NS8cuda_cub4core6detail13_kernel_agentINS1_16__set_operations10SetOpAgentINS0_10device_ptrImEES8_PmS9_NS7_IlEES9_lN4cuda3std3__44lessIiEENS5_23serial_set_intersectionENSD_17integral_constantIbLb0EEEEEJS8_S8_S9_S9_llSA_S9_SF_SG_PNSD_4pairIllEES9_N3cub18CUB_300001_SM_100013ScanTileStateIlLb1EEEEEEvDpT0_:
	.zero		992


//--------------------- .nv.constant0._ZN6thrust24THRUST_300001_SM_1000_NS8cuda_cub4core6detail13_kernel_agentINS1_16__set_operations14PartitionAgentINS0_10device_ptrImEES8_lN4cuda3std3__44lessIiEEEEJS8_S8_lllPNSB_4pairIllEESD_iEEEvDpT0_ --------------------------
	.section	.nv.constant0._ZN6thrust24THRUST_300001_SM_1000_NS8cuda_cub4core6detail13_kernel_agentINS1_16__set_operations14PartitionAgentINS0_10device_ptrImEES8_lN4cuda3std3__44lessIiEEEEJS8_S8_lllPNSB_4pairIllEESD_iEEEvDpT0_,"a",@progbits
	.sectionflags	@""
	.align	4
.nv.constant0._ZN6thrust24THRUST_300001_SM_1000_NS8cuda_cub4core6detail13_kernel_agentINS1_16__set_operations14PartitionAgentINS0_10device_ptrImEES8_lN4cuda3std3__44lessIiEEEEJS8_S8_lllPNSB_4pairIllEESD_iEEEvDpT0_:
	.zero		952


//--------------------- .nv.constant0._ZN6thrust24THRUST_300001_SM_1000_NS8cuda_cub4core6detail13_kernel_agentINS1_16__set_operations9InitAgentIN3cub18CUB_300001_SM_100013ScanTileStateIlLb1EEElEEJSA_lEEEvDpT0_ --------------------------
	.section	.nv.constant0._ZN6thrust24THRUST_300001_SM_1000_NS8cuda_cub4core6detail13_kernel_agentINS1_16__set_operations9InitAgentIN3cub18CUB_300001_SM_100013ScanTileStateIlLb1EEElEEJSA_lEEEvDpT0_,"a",@progbits
	.sectionflags	@""
	.align	4
.nv.constant0._ZN6thrust24THRUST_300001_SM_1000_NS8cuda_cub4core6detail13_kernel_agentINS1_16__set_operations9InitAgentIN3cub18CUB_300001_SM_100013ScanTileStateIlLb1EEElEEJSA_lEEEvDpT0_:
	.zero		912


//--------------------- .nv.constant0._ZN6thrust24THRUST_300001_SM_1000_NS8cuda_cub4core6detail13_kernel_agentINS1_16__set_operations10SetOpAgentINS0_10device_ptrImEES8_PmS9_NS7_IlEES9_iN4cuda3std3__44lessIiEENS5_23serial_set_intersectionENSD_17integral_constantIbLb0EEEEEJS8_S8_S9_S9_iiSA_S9_SF_SG_PNSD_4pairIiiEES9_N3cub18CUB_300001_SM_100013ScanTileStateIiLb1EEEEEEvDpT0_ --------------------------
	.section	.nv.constant0._ZN6thrust24THRUST_300001_SM_1000_NS8cuda_cub4core6detail13_kernel_agentINS1_16__set_operations10SetOpAgentINS0_10device_ptrImEES8_PmS9_NS7_IlEES9_iN4cuda3std3__44lessIiEENS5_23serial_set_intersectionENSD_17integral_constantIbLb0EEEEEJS8_S8_S9_S9_iiSA_S9_SF_SG_PNSD_4pairIiiEES9_N3cub18CUB_300001_SM_100013ScanTileStateIiLb1EEEEEEvDpT0_,"a",@progbits
	.sectionflags	@""
	.align	4
.nv.constant0._ZN6thrust24THRUST_300001_SM_1000_NS8cuda_cub4core6detail13_kernel_agentINS1_16__set_operations10SetOpAgentINS0_10device_ptrImEES8_PmS9_NS7_IlEES9_iN4cuda3std3__44lessIiEENS5_23serial_set_intersectionENSD_17integral_constantIbLb0EEEEEJS8_S8_S9_S9_iiSA_S9_SF_SG_PNSD_4pairIiiEES9_N3cub18CUB_300001_SM_100013ScanTileStateIiLb1EEEEEEvDpT0_:
	.zero		984


//--------------------- .nv.constant0._ZN6thrust24THRUST_300001_SM_1000_NS8cuda_cub4core6detail13_kernel_agentINS1_16__set_operations14PartitionAgentINS0_10device_ptrImEES8_iN4cuda3std3__44lessIiEEEEJS8_S8_iiiPNSB_4pairIiiEESD_iEEEvDpT0_ --------------------------
	.section	.nv.constant0._ZN6thrust24THRUST_300001_SM_1000_NS8cuda_cub4core6detail13_kernel_agentINS1_16__set_operations14PartitionAgentINS0_10device_ptrImEES8_iN4cuda3std3__44lessIiEEEEJS8_S8_iiiPNSB_4pairIiiEESD_iEEEvDpT0_,"a",@progbits
	.sectionflags	@""
	.align	4
.nv.constant0._ZN6thrust24THRUST_300001_SM_1000_NS8cuda_cub4core6detail13_kernel_agentINS1_16__set_operations14PartitionAgentINS0_10device_ptrImEES8_iN4cuda3std3__44lessIiEEEEJS8_S8_iiiPNSB_4pairIiiEESD_iEEEvDpT0_:
	.zero		944


//--------------------- .nv.constant0._ZN6thrust24THRUST_300001_SM_1000_NS8cuda_cub4core6detail13_kernel_agentINS1_16__set_operations9InitAgentIN3cub18CUB_300001_SM_100013ScanTileStateIiLb1EEEiEEJSA_iEEEvDpT0_ --------------------------
	.section	.nv.constant0._ZN6thrust24THRUST_300001_SM_1000_NS8cuda_cub4core6detail13_kernel_agentINS1_16__set_operations9InitAgentIN3cub18CUB_300001_SM_100013ScanTileStateIiLb1EEEiEEJSA_iEEEvDpT0_,"a",@progbits
	.sectionflags	@""
	.align	4
.nv.constant0._ZN6thrust24THRUST_300001_SM_1000_NS8cuda_cub4core6detail13_kernel_agentINS1_16__set_operations9InitAgentIN3cub18CUB_300001_SM_100013ScanTileStateIiLb1EEEiEEJSA_iEEEvDpT0_:
	.zero		908


//--------------------- .nv.constant0._Z5mergePmPlmmS_ --------------------------
	.section	.nv.constant0._Z5mergePmPlmmS_,"a",@progbits
	.sectionflags	@""
	.align	4
.nv.constant0._Z5mergePmPlmmS_:
	.zero		936


//--------------------- SYMBOLS --------------------------

	.type		.nv.reservedSmem.offset0,@object
	.size		.nv.reservedSmem.offset0,0x4
	.type		.nv.reservedSmem.cap,@object
	.size		.nv.reservedSmem.cap,0x4
